def attn_fwd(
    Q,
    K,
    V,
    Out,
    Lse,
    sm_scale,
    stride_qz,
    stride_qh,
    stride_qm,
    stride_qk,
    stride_kz,
    stride_kh,
    stride_kn,
    stride_kk,
    stride_vz,
    stride_vh,
    stride_vn,
    stride_vk,
    stride_oz,
    stride_oh,
    stride_om,
    stride_ok,
    seqlen_q,
    seqlen_k,
    BLOCK_M: tl.constexpr,
    BLOCK_N: tl.constexpr,
    HEAD_DIM: tl.constexpr,
    CAUSAL: tl.constexpr,
):
    start_m = tl.program_id(0)
    off_hz = tl.program_id(1)
    q_off = off_hz * stride_qh
    k_off = off_hz * stride_kh
    v_off = off_hz * stride_vh
    offs_m = start_m * BLOCK_M + tl.arange(0, BLOCK_M)
    offs_d = tl.arange(0, HEAD_DIM)
    offs_n = tl.arange(0, BLOCK_N)
    q_ptrs = Q + q_off + offs_m[:, None] * stride_qm + offs_d[None, :] * stride_qk
    k_ptrs = K + k_off + offs_d[:, None] * stride_kk + offs_n[None, :] * stride_kn
    v_ptrs = V + v_off + offs_n[:, None] * stride_vn + offs_d[None, :] * stride_vk
    m_i = tl.full([BLOCK_M], float("-inf"), dtype=tl.float32)
    l_i = tl.zeros([BLOCK_M], dtype=tl.float32) + 1.0
    acc = tl.zeros([BLOCK_M, HEAD_DIM], dtype=tl.float32)
    q = tl.load(q_ptrs)
    acc, l_i, m_i = _attn_fwd_inner(
        acc,
        l_i,
        m_i,
        q,
        k_ptrs,
        v_ptrs,
        sm_scale,
        stride_kn,
        stride_vn,
        start_m,
        seqlen_k,
        BLOCK_M,
        BLOCK_N,
        HEAD_DIM,
        CAUSAL,
    )
    acc = acc / l_i[:, None]
    lse = m_i + tl.math.log2(l_i) / 1.4426950408889634
    o_ptrs = (
        Out
        + off_hz * stride_oh
        + offs_m[:, None] * stride_om
        + offs_d[None, :] * stride_ok
    )
    tl.store(o_ptrs, acc.to(Out.dtype.element_ty))
    tl.store(Lse + off_hz * seqlen_q + offs_m, lse)

# config = {"BLOCK_M": 64, "BLOCK_N": 128, "HEAD_DIM": 512, "arch": "sm_100", "causal": true, "dtype": "fp8e4m3", "num_stages": 2, "num_warps": 8}
# arch = sm_100


// ===== COMPILED SASS (sm_100a) =====

	.target	sm_100a

	.elftype	@"ET_EXEC"


//--------------------- .note.nv.tkinfo           --------------------------
	.section	.note.nv.tkinfo,"",@"SHT_NOTE"
	.sectionflags	@"SHF_NOTE_NV_TKINFO"
	.tkinfo
        /*0018*/ 	.word	0x00000081
        /*0030*/ 	.string	""
        /*0030*/ 	.string	"ptxas-blackwell"
        /*0030*/ 	.string	"Cuda compilation tools, release 12.9, V12.9.86"
        /*0030*/ 	.string	"Build cuda_12.9.r12.9/compiler.36037853_0"
        /*0030*/ 	.string	"-v  -suppress-debug-info  -lineinfo  -arch sm_100a "



//--------------------- .note.nv.cuver            --------------------------
	.section	.note.nv.cuver,"",@"SHT_NOTE"
	.sectionflags	@"SHF_NOTE_NV_CUVER"
        /*0018*/ 	.short	0x0001
        /*001a*/ 	.short	0x0064
        /*001c*/ 	.short	0x0001
        /*001e*/ 	.short	0x0000
        /*0020*/ 	.short	0x0001
        /*0022*/ 	.short	0x0000


//--------------------- .nv.info                  --------------------------
	.section	.nv.info,"",@"SHT_CUDA_INFO"
	.align	4


	//----- nvinfo : EIATTR_REGCOUNT
	.align		4
        /*0000*/ 	.byte	0x04, 0x2f
        /*0002*/ 	.short	(.L_5 - .L_4)
	.align		4
.L_4:
        /*0004*/ 	.word	index@(attn_fwd)
        /*0008*/ 	.word	0x000000ff


	//----- nvinfo : EIATTR_FRAME_SIZE
	.align		4
.L_5:
        /*000c*/ 	.byte	0x04, 0x11
        /*000e*/ 	.short	(.L_7 - .L_6)
	.align		4
.L_6:
        /*0010*/ 	.word	index@($__internal_2_$__cuda_sm10x_tcgen05_guardrail_trap_unallocated_columns_being_dealloced)
        /*0014*/ 	.word	0x00001348


	//----- nvinfo : EIATTR_FRAME_SIZE
	.align		4
.L_7:
        /*0018*/ 	.byte	0x04, 0x11
        /*001a*/ 	.short	(.L_9 - .L_8)
	.align		4
.L_8:
        /*001c*/ 	.word	index@($__internal_1_$__cuda_sm10x_tcgen05_guardrail_trap_phase_invalid_during_alloc)
        /*0020*/ 	.word	0x00001348


	//----- nvinfo : EIATTR_FRAME_SIZE
	.align		4
.L_9:
        /*0024*/ 	.byte	0x04, 0x11
        /*0026*/ 	.short	(.L_11 - .L_10)
	.align		4
.L_10:
        /*0028*/ 	.word	index@($__internal_0_$__cuda_sm10x_tcgen05_guardrail_trap_col_being_dealloced_not_returned_by_alloc)
        /*002c*/ 	.word	0x00001348


	//----- nvinfo : EIATTR_FRAME_SIZE
	.align		4
.L_11:
        /*0030*/ 	.byte	0x04, 0x11
        /*0032*/ 	.short	(.L_13 - .L_12)
	.align		4
.L_12:
        /*0034*/ 	.word	index@(attn_fwd)
        /*0038*/ 	.word	0x00001348


	//----- nvinfo : EIATTR_MIN_STACK_SIZE
	.align		4
.L_13:
        /*003c*/ 	.byte	0x04, 0x12
        /*003e*/ 	.short	(.L_15 - .L_14)
	.align		4
.L_14:
        /*0040*/ 	.word	index@(attn_fwd)
        /*0044*/ 	.word	0x00001348
.L_15:


//--------------------- .nv.info.attn_fwd         --------------------------
	.section	.nv.info.attn_fwd,"",@"SHT_CUDA_INFO"
	.sectionflags	@""
	.align	4


	//----- nvinfo : EIATTR_CUDA_API_VERSION
	.align		4
        /*0000*/ 	.byte	0x04, 0x37
        /*0002*/ 	.short	(.L_17 - .L_16)
.L_16:
        /*0004*/ 	.word	0x00000081


	//----- nvinfo : EIATTR_KPARAM_INFO
	.align		4
.L_17:
        /*0008*/ 	.byte	0x04, 0x17
        /*000a*/ 	.short	(.L_19 - .L_18)
.L_18:
        /*000c*/ 	.word	0x00000000
        /*0010*/ 	.short	0x0019
        /*0012*/ 	.short	0x0080
        /*0014*/ 	.byte	0x00, 0xf4, 0x21, 0x00


	//----- nvinfo : EIATTR_KPARAM_INFO
	.align		4
.L_19:
        /*0018*/ 	.byte	0x04, 0x17
        /*001a*/ 	.short	(.L_21 - .L_20)
.L_20:
        /*001c*/ 	.word	0x00000000
        /*0020*/ 	.short	0x0018
        /*0022*/ 	.short	0x0078
        /*0024*/ 	.byte	0x00, 0xf4, 0x21, 0x00


	//----- nvinfo : EIATTR_KPARAM_INFO
	.align		4
.L_21:
        /*0028*/ 	.byte	0x04, 0x17
        /*002a*/ 	.short	(.L_23 - .L_22)
.L_22:
        /*002c*/ 	.word	0x00000000
        /*0030*/ 	.short	0x0017
        /*0032*/ 	.short	0x0070
        /*0034*/ 	.byte	0x00, 0xf0, 0x11, 0x00


	//----- nvinfo : EIATTR_KPARAM_INFO
	.align		4
.L_23:
        /*0038*/ 	.byte	0x04, 0x17
        /*003a*/ 	.short	(.L_25 - .L_24)
.L_24:
        /*003c*/ 	.word	0x00000000
        /*0040*/ 	.short	0x0016
        /*0042*/ 	.short	0x006c
        /*0044*/ 	.byte	0x00, 0xf0, 0x11, 0x00


	//----- nvinfo : EIATTR_KPARAM_INFO
	.align		4
.L_25:
        /*0048*/ 	.byte	0x04, 0x17
        /*004a*/ 	.short	(.L_27 - .L_26)
.L_26:
        /*004c*/ 	.word	0x00000000
        /*0050*/ 	.short	0x0015
        /*0052*/ 	.short	0x0068
        /*0054*/ 	.byte	0x00, 0xf0, 0x11, 0x00


	//----- nvinfo : EIATTR_KPARAM_INFO
	.align		4
.L_27:
        /*0058*/ 	.byte	0x04, 0x17
        /*005a*/ 	.short	(.L_29 - .L_28)
.L_28:
        /*005c*/ 	.word	0x00000000
        /*0060*/ 	.short	0x0014
        /*0062*/ 	.short	0x0064
        /*0064*/ 	.byte	0x00, 0xf0, 0x11, 0x00


	//----- nvinfo : EIATTR_KPARAM_INFO
	.align		4
.L_29:
        /*0068*/ 	.byte	0x04, 0x17
        /*006a*/ 	.short	(.L_31 - .L_30)
.L_30:
        /*006c*/ 	.word	0x00000000
        /*0070*/ 	.short	0x0013
        /*0072*/ 	.short	0x0060
        /*0074*/ 	.byte	0x00, 0xf0, 0x11, 0x00


	//----- nvinfo : EIATTR_KPARAM_INFO
	.align		4
.L_31:
        /*0078*/ 	.byte	0x04, 0x17
        /*007a*/ 	.short	(.L_33 - .L_32)
.L_32:
        /*007c*/ 	.word	0x00000000
        /*0080*/ 	.short	0x0012
        /*0082*/ 	.short	0x005c
        /*0084*/ 	.byte	0x00, 0xf0, 0x11, 0x00


	//----- nvinfo : EIATTR_KPARAM_INFO
	.align		4
.L_33:
        /*0088*/ 	.byte	0x04, 0x17
        /*008a*/ 	.short	(.L_35 - .L_34)
.L_34:
        /*008c*/ 	.word	0x00000000
        /*0090*/ 	.short	0x0011
        /*0092*/ 	.short	0x0058
        /*0094*/ 	.byte	0x00, 0xf0, 0x11, 0x00


	//----- nvinfo : EIATTR_KPARAM_INFO
	.align		4
.L_35:
        /*0098*/ 	.byte	0x04, 0x17
        /*009a*/ 	.short	(.L_37 - .L_36)
.L_36:
        /*009c*/ 	.word	0x00000000
        /*00a0*/ 	.short	0x0010
        /*00a2*/ 	.short	0x0054
        /*00a4*/ 	.byte	0x00, 0xf0, 0x11, 0x00


	//----- nvinfo : EIATTR_KPARAM_INFO
	.align		4
.L_37:
        /*00a8*/ 	.byte	0x04, 0x17
        /*00aa*/ 	.short	(.L_39 - .L_38)
.L_38:
        /*00ac*/ 	.word	0x00000000
        /*00b0*/ 	.short	0x000f
        /*00b2*/ 	.short	0x0050
        /*00b4*/ 	.byte	0x00, 0xf0, 0x11, 0x00


	//----- nvinfo : EIATTR_KPARAM_INFO
	.align		4
.L_39:
        /*00b8*/ 	.byte	0x04, 0x17
        /*00ba*/ 	.short	(.L_41 - .L_40)
.L_40:
        /*00bc*/ 	.word	0x00000000
        /*00c0*/ 	.short	0x000e
        /*00c2*/ 	.short	0x004c
        /*00c4*/ 	.byte	0x00, 0xf0, 0x11, 0x00


	//----- nvinfo : EIATTR_KPARAM_INFO
	.align		4
.L_41:
        /*00c8*/ 	.byte	0x04, 0x17
        /*00ca*/ 	.short	(.L_43 - .L_42)
.L_42:
        /*00cc*/ 	.word	0x00000000
        /*00d0*/ 	.short	0x000d
        /*00d2*/ 	.short	0x0048
        /*00d4*/ 	.byte	0x00, 0xf0, 0x11, 0x00


	//----- nvinfo : EIATTR_KPARAM_INFO
	.align		4
.L_43:
        /*00d8*/ 	.byte	0x04, 0x17
        /*00da*/ 	.short	(.L_45 - .L_44)
.L_44:
        /*00dc*/ 	.word	0x00000000
        /*00e0*/ 	.short	0x000c
        /*00e2*/ 	.short	0x0044
        /*00e4*/ 	.byte	0x00, 0xf0, 0x11, 0x00


	//----- nvinfo : EIATTR_KPARAM_INFO
	.align		4
.L_45:
        /*00e8*/ 	.byte	0x04, 0x17
        /*00ea*/ 	.short	(.L_47 - .L_46)
.L_46:
        /*00ec*/ 	.word	0x00000000
        /*00f0*/ 	.short	0x000b
        /*00f2*/ 	.short	0x0040
        /*00f4*/ 	.byte	0x00, 0xf0, 0x11, 0x00


	//----- nvinfo : EIATTR_KPARAM_INFO
	.align		4
.L_47:
        /*00f8*/ 	.byte	0x04, 0x17
        /*00fa*/ 	.short	(.L_49 - .L_48)
.L_48:
        /*00fc*/ 	.word	0x00000000
        /*0100*/ 	.short	0x000a
        /*0102*/ 	.short	0x003c
        /*0104*/ 	.byte	0x00, 0xf0, 0x11, 0x00


	//----- nvinfo : EIATTR_KPARAM_INFO
	.align		4
.L_49:
        /*0108*/ 	.byte	0x04, 0x17
        /*010a*/ 	.short	(.L_51 - .L_50)
.L_50:
        /*010c*/ 	.word	0x00000000
        /*0110*/ 	.short	0x0009
        /*0112*/ 	.short	0x0038
        /*0114*/ 	.byte	0x00, 0xf0, 0x11, 0x00


	//----- nvinfo : EIATTR_KPARAM_INFO
	.align		4
.L_51:
        /*0118*/ 	.byte	0x04, 0x17
        /*011a*/ 	.short	(.L_53 - .L_52)
.L_52:
        /*011c*/ 	.word	0x00000000
        /*0120*/ 	.short	0x0008
        /*0122*/ 	.short	0x0034
        /*0124*/ 	.byte	0x00, 0xf0, 0x11, 0x00


	//----- nvinfo : EIATTR_KPARAM_INFO
	.align		4
.L_53:
        /*0128*/ 	.byte	0x04, 0x17
        /*012a*/ 	.short	(.L_55 - .L_54)
.L_54:
        /*012c*/ 	.word	0x00000000
        /*0130*/ 	.short	0x0007
        /*0132*/ 	.short	0x0030
        /*0134*/ 	.byte	0x00, 0xf0, 0x11, 0x00


	//----- nvinfo : EIATTR_KPARAM_INFO
	.align		4
.L_55:
        /*0138*/ 	.byte	0x04, 0x17
        /*013a*/ 	.short	(.L_57 - .L_56)
.L_56:
        /*013c*/ 	.word	0x00000000
        /*0140*/ 	.short	0x0006
        /*0142*/ 	.short	0x002c
        /*0144*/ 	.byte	0x00, 0xf0, 0x11, 0x00


	//----- nvinfo : EIATTR_KPARAM_INFO
	.align		4
.L_57:
        /*0148*/ 	.byte	0x04, 0x17
        /*014a*/ 	.short	(.L_59 - .L_58)
.L_58:
        /*014c*/ 	.word	0x00000000
        /*0150*/ 	.short	0x0005
        /*0152*/ 	.short	0x0028
        /*0154*/ 	.byte	0x00, 0xf0, 0x11, 0x00


	//----- nvinfo : EIATTR_KPARAM_INFO
	.align		4
.L_59:
        /*0158*/ 	.byte	0x04, 0x17
        /*015a*/ 	.short	(.L_61 - .L_60)
.L_60:
        /*015c*/ 	.word	0x00000000
        /*0160*/ 	.short	0x0004
        /*0162*/ 	.short	0x0020
        /*0164*/ 	.byte	0x00, 0xf4, 0x21, 0x00


	//----- nvinfo : EIATTR_KPARAM_INFO
	.align		4
.L_61:
        /*0168*/ 	.byte	0x04, 0x17
        /*016a*/ 	.short	(.L_63 - .L_62)
.L_62:
        /*016c*/ 	.word	0x00000000
        /*0170*/ 	.short	0x0003
        /*0172*/ 	.short	0x0018
        /*0174*/ 	.byte	0x00, 0xf4, 0x21, 0x00


	//----- nvinfo : EIATTR_KPARAM_INFO
	.align		4
.L_63:
        /*0178*/ 	.byte	0x04, 0x17
        /*017a*/ 	.short	(.L_65 - .L_64)
.L_64:
        /*017c*/ 	.word	0x00000000
        /*0180*/ 	.short	0x0002
        /*0182*/ 	.short	0x0010
        /*0184*/ 	.byte	0x00, 0xf4, 0x21, 0x00


	//----- nvinfo : EIATTR_KPARAM_INFO
	.align		4
.L_65:
        /*0188*/ 	.byte	0x04, 0x17
        /*018a*/ 	.short	(.L_67 - .L_66)
.L_66:
        /*018c*/ 	.word	0x00000000
        /*0190*/ 	.short	0x0001
        /*0192*/ 	.short	0x0008
        /*0194*/ 	.byte	0x00, 0xf4, 0x21, 0x00


	//----- nvinfo : EIATTR_KPARAM_INFO
	.align		4
.L_67:
        /*0198*/ 	.byte	0x04, 0x17
        /*019a*/ 	.short	(.L_69 - .L_68)
.L_68:
        /*019c*/ 	.word	0x00000000
        /*01a0*/ 	.short	0x0000
        /*01a2*/ 	.short	0x0000
        /*01a4*/ 	.byte	0x00, 0xf4, 0x21, 0x00


	//----- nvinfo : EIATTR_AT_ENTRY_FRAGMENTS
	.align		4
.L_69:
        /*01a8*/ 	.byte	0x04, 0x4f
        /*01aa*/ 	.short	(.L_71 - .L_70)


	//   ....[0]....
.L_70:
        /*01ac*/ 	.word	0x00000004


	//----- nvinfo : EIATTR_RESERVED_SMEM_USED
	.align		4
.L_71:
        /*01b0*/ 	.byte	0x01, 0x41
	.zero		2


	//----- nvinfo : EIATTR_SPARSE_MMA_MASK
	.align		4
        /*01b4*/ 	.byte	0x03, 0x50
        /*01b6*/ 	.short	0x0000


	//----- nvinfo : EIATTR_TCGEN05_1CTA_USED
	.align		4
        /*01b8*/ 	.byte	0x01, 0x51
	.zero		2


	//----- nvinfo : EIATTR_MAXREG_COUNT
	.align		4
        /*01bc*/ 	.byte	0x03, 0x1b
        /*01be*/ 	.short	0x00ff


	//----- nvinfo : EIATTR_NUM_BARRIERS
	.align		4
        /*01c0*/ 	.byte	0x02, 0x4c
        /*01c2*/ 	.byte	0x01
	.zero		1


	//----- nvinfo : EIATTR_ANNOTATIONS
	.align		4
        /*01c4*/ 	.byte	0x04, 0x55
        /*01c6*/ 	.short	(.L_73 - .L_72)


	//   ....[0]....
.L_72:
        /*01c8*/ 	.word	0x00000001
        /*01cc*/ 	.byte	0x80, 0x25, 0x00, 0x00, 0x01, 0x00, 0x00, 0x00, 0x10, 0x35, 0x00, 0x00, 0x01, 0x00, 0x00, 0x00
        /* <DEDUP_REMOVED lines=809> */
        /*346c*/ 	.byte	0xe0, 0x5a, 0x02, 0x00, 0x01, 0x00, 0x00, 0x00, 0x30, 0x5b, 0x02, 0x00


	//----- nvinfo : EIATTR_INT_WARP_WIDE_INSTR_OFFSETS
	.align		4
.L_73:
        /*3478*/ 	.byte	0x04, 0x31
        /*347a*/ 	.short	(.L_75 - .L_74)


	//   ....[0]....
.L_74:
        /*347c*/ 	.word	0x000032f0


	//   ....[1]....
        /*3480*/ 	.word	0x00003380


	//   ....[2]....
        /*3484*/ 	.word	0x000086c0


	//   ....[3]....
        /*3488*/ 	.word	0x0000ac40


	//   ....[4]....
        /*348c*/ 	.word	0x0001dfd0


	//   ....[5]....
        /*3490*/ 	.word	0x0002bca0


	//   ....[6]....
        /*3494*/ 	.word	0x0002bce0


	//----- nvinfo : EIATTR_COOP_GROUP_MASK_REGIDS
	.align		4
.L_75:
        /*3498*/ 	.byte	0x04, 0x29
        /*349a*/ 	.short	(.L_77 - .L_76)


	//   ....[0]....
.L_76:
        /*349c*/ 	.word	0xffffffff


	//   ....[1]....
        /*34a0*/ 	.word	0xffffffff


	//   ....[2]....
        /*34a4*/ 	.word	0xffffffff


	//   ....[3]....
        /*34a8*/ 	.word	0xffffffff


	//   ....[4]....
        /*34ac*/ 	.word	0xffffffff


	//   ....[5]....
        /*34b0*/ 	.word	0xffffffff


	//   ....[6]....
        /*34b4*/ 	.word	0xffffffff


	//   ....[7]....
        /*34b8*/ 	.word	0xffffffff


	//   ....[8]....
        /*34bc*/ 	.word	0xffffffff


	//   ....[9]....
        /*34c0*/ 	.word	0xffffffff


	//   ....[10]....
        /*34c4*/ 	.word	0xffffffff


	//   ....[11]....
        /*34c8*/ 	.word	0xffffffff


	//----- nvinfo : EIATTR_COOP_GROUP_INSTR_OFFSETS
	.align		4
.L_77:
        /*34cc*/ 	.byte	0x04, 0x28
        /*34ce*/ 	.short	(.L_79 - .L_78)


	//   ....[0]....
.L_78:
        /*34d0*/ 	.word	0x00000060


	//   ....[1]....
        /*34d4*/ 	.word	0x00000320


	//   ....[2]....
        /*34d8*/ 	.word	0x0000fa20


	//   ....[3]....
        /*34dc*/ 	.word	0x000113c0


	//   ....[4]....
        /*34e0*/ 	.word	0x00011e30


	//   ....[5]....
        /*34e4*/ 	.word	0x00011e80


	//   ....[6]....
        /*34e8*/ 	.word	0x0001f220


	//   ....[7]....
        /*34ec*/ 	.word	0x0001f2f0


	//   ....[8]....
        /*34f0*/ 	.word	0x0001fb60


	//   ....[9]....
        /*34f4*/ 	.word	0x0001fbc0


	//   ....[10]....
        /*34f8*/ 	.word	0x0002bb20


	//   ....[11]....
        /*34fc*/ 	.word	0x0002bd90


	//----- nvinfo : EIATTR_VRC_CTA_INIT_COUNT
	.align		4
.L_79:
        /*3500*/ 	.byte	0x02, 0x4a
        /*3502*/ 	.byte	0x80
	.zero		1


	//----- nvinfo : EIATTR_MBARRIER_INSTR_OFFSETS
	.align		4
        /*3504*/ 	.byte	0x04, 0x39
        /*3506*/ 	.short	(.L_81 - .L_80)


	//   ....[0]....
.L_80:
        /*3508*/ 	.word	0x00003440
        /*350c*/ 	.word	0x000000ff
        /*3510*/ 	.word	0x00000000
        /*3514*/ 	.short	0x0100
        /*3516*/ 	.byte	0x06
	.zero		1


	//   ....[1]....
        /*3518*/ 	.word	0x000086e0
        /*351c*/ 	.word	0x000000ff
        /*3520*/ 	.word	0x0003a008
        /*3524*/ 	.short	0x0100
        /*3526*/ 	.byte	0x04
	.zero		1


	//   ....[2]....
        /*3528*/ 	.word	0x0000b190
        /*352c*/ 	.word	0x000000ff
        /*3530*/ 	.word	0x00010000
        /*3534*/ 	.short	0x0100
        /*3536*/ 	.byte	0x04
	.zero		1


	//   ....[3]....
        /*3538*/ 	.word	0x0000de00
        /*353c*/ 	.word	0x000000ff
        /*3540*/ 	.word	0x00010000
        /*3544*/ 	.short	0x010a
        /*3546*/ 	.byte	0x04
	.zero		1


	//   ....[4]....
        /*3548*/ 	.word	0x00010150
        /*354c*/ 	.word	0x000000ff
        /*3550*/ 	.word	0x00010000
        /*3554*/ 	.short	0x0108
        /*3556*/ 	.byte	0x04
	.zero		1


	//   ....[5]....
        /*3558*/ 	.word	0x0001e270
        /*355c*/ 	.word	0x000000ff
        /*3560*/ 	.word	0x0003a010
        /*3564*/ 	.short	0x0100
        /*3566*/ 	.byte	0x04
	.zero		1


	//   ....[6]....
        /*3568*/ 	.word	0x0001e6e0
        /*356c*/ 	.word	0x000000ff
        /*3570*/ 	.word	0x0003a010
        /*3574*/ 	.short	0x010a
        /*3576*/ 	.byte	0x04
	.zero		1


	//   ....[7]....
        /*3578*/ 	.word	0x0001e770
        /*357c*/ 	.word	0x000000ff
        /*3580*/ 	.word	0x0003a010
        /*3584*/ 	.short	0x0108
        /*3586*/ 	.byte	0x04
	.zero		1


	//   ....[8]....
        /*3588*/ 	.word	0x0001fc20
        /*358c*/ 	.word	0x000000ff
        /*3590*/ 	.word	0x00000000
        /*3594*/ 	.short	0x010a
        /*3596*/ 	.byte	0x06
	.zero		1


	//   ....[9]....
        /*3598*/ 	.word	0x00025c00
        /*359c*/ 	.word	0x000000ff
        /*35a0*/ 	.word	0x00000000
        /*35a4*/ 	.short	0x010a
        /*35a6*/ 	.byte	0x06
	.zero		1


	//   ....[10]....
        /*35a8*/ 	.word	0x00025d40
        /*35ac*/ 	.word	0x000000ff
        /*35b0*/ 	.word	0x0003a000
        /*35b4*/ 	.short	0x0108
        /*35b6*/ 	.byte	0x04
	.zero		1


	//   ....[11]....
        /*35b8*/ 	.word	0x00025e30
        /*35bc*/ 	.word	0x000000ff
        /*35c0*/ 	.word	0x0003a008
        /*35c4*/ 	.short	0x0108
        /*35c6*/ 	.byte	0x04
	.zero		1


	//   ....[12]....
        /*35c8*/ 	.word	0x0002bdb0
        /*35cc*/ 	.word	0x000000ff
        /*35d0*/ 	.word	0x00010000
        /*35d4*/ 	.short	0x010a
        /*35d6*/ 	.byte	0x04
	.zero		1


	//   ....[13]....
        /*35d8*/ 	.word	0x0002bde0
        /*35dc*/ 	.word	0x000000ff
        /*35e0*/ 	.word	0x0003a010
        /*35e4*/ 	.short	0x010a
        /*35e6*/ 	.byte	0x04
	.zero		1


	//   ....[14]....
        /*35e8*/ 	.word	0x0002be10
        /*35ec*/ 	.word	0x000000ff
        /*35f0*/ 	.word	0x00000000
        /*35f4*/ 	.short	0x010a
        /*35f6*/ 	.byte	0x06
	.zero		1


	//   ....[15]....
        /*35f8*/ 	.word	0x0002be40
        /*35fc*/ 	.word	0x000000ff
        /*3600*/ 	.word	0x00000000
        /*3604*/ 	.short	0x010a
        /*3606*/ 	.byte	0x06
	.zero		1


	//----- nvinfo : EIATTR_NUM_MBARRIERS
	.align		4
.L_81:
        /*3608*/ 	.byte	0x03, 0x38
        /*360a*/ 	.short	0xffff


	//----- nvinfo : EIATTR_EXIT_INSTR_OFFSETS
	.align		4
        /*360c*/ 	.byte	0x04, 0x1c
        /*360e*/ 	.short	(.L_83 - .L_82)


	//   ....[0]....
.L_82:
        /*3610*/ 	.word	0x0002bda0


	//----- nvinfo : EIATTR_REQNTID
	.align		4
.L_83:
        /*3614*/ 	.byte	0x04, 0x10
        /*3616*/ 	.short	(.L_85 - .L_84)
.L_84:
        /*3618*/ 	.word	0x00000100
        /*361c*/ 	.word	0x00000001
        /*3620*/ 	.word	0x00000001


	//----- nvinfo : EIATTR_CRS_STACK_SIZE
	.align		4
.L_85:
        /*3624*/ 	.byte	0x04, 0x1e
        /*3626*/ 	.short	(.L_87 - .L_86)
.L_86:
        /*3628*/ 	.word	0x00000000


	//----- nvinfo : EIATTR_CBANK_PARAM_SIZE
	.align		4
.L_87:
        /*362c*/ 	.byte	0x03, 0x19
        /*362e*/ 	.short	0x0088


	//----- nvinfo : EIATTR_PARAM_CBANK
	.align		4
        /*3630*/ 	.byte	0x04, 0x0a
        /*3632*/ 	.short	(.L_89 - .L_88)
	.align		4
.L_88:
        /*3634*/ 	.word	index@(.nv.constant0.attn_fwd)
        /*3638*/ 	.short	0x0380
        /*363a*/ 	.short	0x0088


	//----- nvinfo : EIATTR_SW_WAR
	.align		4
.L_89:
        /*363c*/ 	.byte	0x04, 0x36
        /*363e*/ 	.short	(.L_91 - .L_90)
.L_90:
        /*3640*/ 	.word	0x00000008
.L_91:


//--------------------- .nv.compat                --------------------------
	.section	.nv.compat,"",@"SHT_CUDA_COMPAT_INFO"
	.align	4
        /*0000*/ 	.byte	0x02, 0x02, 0x02, 0x00, 0x02, 0x05, 0x05, 0x00, 0x02, 0x03, 0x00, 0x00, 0x02, 0x06, 0x01, 0x00


//--------------------- .nv.callgraph             --------------------------
	.section	.nv.callgraph,"",@"SHT_CUDA_CALLGRAPH"
	.align	4
	.sectionentsize	8
	.align		4
        /*0000*/ 	.word	0x00000000
	.align		4
        /*0004*/ 	.word	0xffffffff
	.align		4
        /*0008*/ 	.word	0x00000000
	.align		4
        /*000c*/ 	.word	0xfffffffe
	.align		4
        /*0010*/ 	.word	0x00000000
	.align		4
        /*0014*/ 	.word	0xfffffffd
	.align		4
        /*0018*/ 	.word	0x00000000
	.align		4
        /*001c*/ 	.word	0xfffffffc


//--------------------- .nv.constant4             --------------------------
	.section	.nv.constant4,"a",@progbits
	.align	8
	.align		8
.nv.constant4:
        /*0000*/ 	.dword	_$_str


//--------------------- .text.attn_fwd            --------------------------
	.section	.text.attn_fwd,"ax",@progbits
	.align	128
        .global         attn_fwd
        .type           attn_fwd,@function
        .size           attn_fwd,(.L_x_27 - attn_fwd)
        .other          attn_fwd,@"STO_CUDA_ENTRY STV_DEFAULT"
attn_fwd:
.text.attn_fwd:
[----:B------:R-:W0:Y:S01]  /*0000*/  LDC R1, c[0x0][0x37c] ;  /* 0x0000df00ff017b82 */ /* 0x000e220000000800 */
[----:B------:R-:W1:Y:S01]  /*0010*/  S2R R0, SR_TID.X ;  /* 0x0000000000007919 */ /* 0x000e620000002100 */
[----:B0-----:R-:W-:Y:S01]  /*0020*/  VIADD R1, R1, 0xffffecb8 ;  /* 0xffffecb801017836 */ /* 0x001fe20000000000 */
[----:B-1----:R-:W-:-:S13]  /*0030*/  ISETP.GE.U32.AND P0, PT, R0, 0x20, PT ;  /* 0x000000200000780c */ /* 0x002fda0003f06070 */
[----:B------:R-:W-:Y:S05]  /*0040*/  @P0 BRA `(.L_x_0) ;  /* 0x0000000000b80947 */ /* 0x000fea0003800000 */
[----:B------:R-:W0:Y:S01]  /*0050*/  S2R R7, SR_CgaCtaId ;  /* 0x0000000000077919 */ /* 0x000e220000008800 */
[----:B------:R-:W-:Y:S01]  /*0060*/  NOP ;  /* 0x0000000000007918 */ /* 0x000fe20000000000 */
[----:B------:R-:W-:-:S04]  /*0070*/  MOV R0, 0x40 ;  /* 0x0000004000007802 */ /* 0x000fc80000000f00 */
[----:B0-----:R-:W-:Y:S02]  /*0080*/  LEA R2, R7, R0, 0x18 ;  /* 0x0000000007027211 */ /* 0x001fe400078ec0ff */
[----:B------:R-:W-:-:S04]  /*0090*/  MOV R0, 0x400 ;  /* 0x0000040000007802 */ /* 0x000fc80000000f00 */
[----:B------:R-:W0:Y:S01]  /*00a0*/  LDS.U8 R2, [R2] ;  /* 0x0000000002027984 */ /* 0x000e220000000000 */
[----:B------:R-:W-:Y:S02]  /*00b0*/  LEA R0, R7, R0, 0x18 ;  /* 0x0000000007007211 */ /* 0x000fe400078ec0ff */
[----:B0-----:R-:W-:-:S13]  /*00c0*/  ISETP.NE.AND P0, PT, R2, RZ, PT ;  /* 0x000000ff0200720c */ /* 0x001fda0003f05270 */
[----:B------:R-:W-:Y:S05]  /*00d0*/  @P0 BRA `(.L_x_1) ;  /* 0x00000000007c0947 */ /* 0x000fea0003800000 */
[----:B------:R-:W-:-:S13]  /*00e0*/  ELECT P0, URZ, PT ;  /* 0x0000000000ff782f */ /* 0x000fda0003800000 */
[----:B------:R-:W-:Y:S05]  /*00f0*/  @!P0 BRA `(.L_x_2) ;  /* 0x0000000000848947 */ /* 0x000fea0003800000 */
[----:B------:R-:W-:Y:S01]  /*0100*/  UMOV UR4, 0x10 ;  /* 0x0000001000047882 */ /* 0x000fe20000000000 */
[----:B------:R-:W-:Y:S02]  /*0110*/  IMAD.MOV.U32 R9, RZ, RZ, 0x1 ;  /* 0x00000001ff097424 */ /* 0x000fe400078e00ff */
[----:B------:R-:W-:Y:S02]  /*0120*/  IMAD.MOV.U32 R3, RZ, RZ, 0xffff ;  /* 0x0000ffffff037424 */ /* 0x000fe400078e00ff */
[----:B------:R-:W-:Y:S04]  /*0130*/  DEPBAR.LE SB0, 0x36 ;  /* 0x00008d800000791a */ /* 0x000fe80000000000 */
[----:B------:R-:W0:Y:S02]  /*0140*/  UTCATOMSWS.FIND_AND_SET.ALIGN UP0, UR4, UR4 ;  /* 0x00000004000475e3 */ /* 0x000e240008000800 */
[----:B0-----:R-:W-:-:S04]  /*0150*/  PLOP3.LUT P0, PT, PT, PT, UP0, 0x80, 0x8 ;  /* 0x000000000008781c */ /* 0x001fc80003f0f008 */
[----:B------:R-:W-:-:S04]  /*0160*/  SEL R2, RZ, 0xffffffff, !P0 ;  /* 0xffffffffff027807 */ /* 0x000fc80004000000 */
[----:B------:R-:W-:Y:S01]  /*0170*/  ISETP.NE.AND P0, PT, R2, RZ, PT ;  /* 0x000000ff0200720c */ /* 0x000fe20003f05270 */
[----:B------:R-:W-:-:S12]  /*0180*/  IMAD.U32 R2, RZ, RZ, UR4 ;  /* 0x00000004ff027e24 */ /* 0x000fd8000f8e00ff */
[----:B------:R-:W-:Y:S05]  /*0190*/  @P0 BRA `(.L_x_3) ;  /* 0x0000000000240947 */ /* 0x000fea0003800000 */
.L_x_4:
[----:B------:R-:W-:Y:S05]  /*01a0*/  NANOSLEEP 0x64 ;  /* 0x000000640000795d */ /* 0x000fea0003800000 */
[----:B------:R-:W-:-:S05]  /*01b0*/  UMOV UR4, 0x10 ;  /* 0x0000001000047882 */ /* 0x000fca0000000000 */
[----:B------:R-:W-:Y:S04]  /*01c0*/  DEPBAR.LE SB0, 0x36 ;  /* 0x00008d800000791a */ /* 0x000fe80000000000 */
[----:B------:R-:W0:Y:S02]  /*01d0*/  UTCATOMSWS.FIND_AND_SET.ALIGN UP0, UR4, UR4 ;  /* 0x00000004000475e3 */ /* 0x000e240008000800 */
[----:B0-----:R-:W-:-:S04]  /*01e0*/  PLOP3.LUT P0, PT, PT, PT, UP0, 0x80, 0x8 ;  /* 0x000000000008781c */ /* 0x001fc80003f0f008 */
[----:B------:R-:W-:-:S04]  /*01f0*/  SEL R2, RZ, 0xffffffff, !P0 ;  /* 0xffffffffff027807 */ /* 0x000fc80004000000 */
[----:B------:R-:W-:Y:S01]  /*0200*/  ISETP.NE.AND P0, PT, R2, RZ, PT ;  /* 0x000000ff0200720c */ /* 0x000fe20003f05270 */
[----:B------:R-:W-:-:S12]  /*0210*/  IMAD.U32 R2, RZ, RZ, UR4 ;  /* 0x00000004ff027e24 */ /* 0x000fd8000f8e00ff */
[----:B------:R-:W-:Y:S05]  /*0220*/  @!P0 BRA `(.L_x_4) ;  /* 0xfffffffc00dc8947 */ /* 0x000fea000383ffff */
.L_x_3:
[C---:B------:R-:W-:Y:S01]  /*0230*/  VIADD R4, R2.reuse, 0x10 ;  /* 0x0000001002047836 */ /* 0x040fe20000000000 */
[----:B------:R-:W-:Y:S02]  /*0240*/  SHF.L.U32 R3, R3, R2, RZ ;  /* 0x0000000203037219 */ /* 0x000fe400000006ff */
[----:B------:R-:W-:Y:S02]  /*0250*/  MOV R5, 0x50 ;  /* 0x0000005000057802 */ /* 0x000fe40000000f00 */
[----:B------:R-:W-:Y:S02]  /*0260*/  SHF.L.U32 R4, R9, R4, RZ ;  /* 0x0000000409047219 */ /* 0x000fe400000006ff */
[----:B------:R-:W-:Y:S01]  /*0270*/  LEA R6, R7, R5, 0x18 ;  /* 0x0000000507067211 */ /* 0x000fe200078ec0ff */
[----:B------:R-:W-:Y:S01]  /*0280*/  IMAD.SHL.U32 R5, R2, 0x20, RZ ;  /* 0x0000002002057824 */ /* 0x000fe200078e00ff */
[----:B------:R-:W-:-:S05]  /*0290*/  LOP3.LUT R3, R4, R3, RZ, 0xfc, !PT ;  /* 0x0000000304037212 */ /* 0x000fca00078efcff */
[----:B------:R0:W-:Y:S04]  /*02a0*/  ATOMS.OR RZ, [R6], R3 ;  /* 0x0000000306ff738c */ /* 0x0001e80003000000 */
[----:B------:R0:W-:Y:S01]  /*02b0*/  STS [R0], R5 ;  /* 0x0000000500007388 */ /* 0x0001e20000000800 */
[----:B------:R-:W-:Y:S05]  /*02c0*/  BRA `(.L_x_2) ;  /* 0x0000000000107947 */ /* 0x000fea0003800000 */
.L_x_1:
[----:B------:R-:W-:Y:S01]  /*02d0*/  IMAD.MOV.U32 R3, RZ, RZ, -0x1 ;  /* 0xffffffffff037424 */ /* 0x000fe200078e00ff */
[----:B------:R-:W-:-:S04]  /*02e0*/  MOV R2, 0x310 ;  /* 0x0000031000027802 */ /* 0x000fc80000000f00 */
[----:B------:R0:W-:Y:S03]  /*02f0*/  STS [R0], R3 ;  /* 0x0000000300007388 */ /* 0x0001e60000000800 */
[----:B0-----:R-:W-:Y:S05]  /*0300*/  CALL.REL.NOINC `($__internal_1_$__cuda_sm10x_tcgen05_guardrail_trap_phase_invalid_during_alloc) ;  /* 0x000002b800e47944 */ /* 0x001fea0003c00000 */
.L_x_2:
[----:B------:R-:W-:Y:S05]  /*0310*/  WARPSYNC.ALL ;  /* 0x0000000000007948 */ /* 0x000fea0003800000 */
[----:B------:R-:W-:Y:S01]  /*0320*/  NOP ;  /* 0x0000000000007918 */ /* 0x000fe20000000000 */
.L_x_0:
[----:B0-----:R-:W0:Y:S01]  /*0330*/  S2R R0, SR_CTAID.X ;  /* 0x0000000000007919 */ /* 0x001e220000002500 */
[----:B------:R-:W1:Y:S01]  /*0340*/  LDC.64 R4, c[0x0][0x3b0] ;  /* 0x0000ec00ff047b82 */ /* 0x000e620000000a00 */
[----:B------:R-:W-:Y:S01]  /*0350*/  MOV R3, 0x400 ;  /* 0x0000040000037802 */ /* 0x000fe20000000f00 */
[----:B------:R-:W2:Y:S01]  /*0360*/  LDCU.64 UR8, c[0x0][0x358] ;  /* 0x00006b00ff0877ac */ /* 0x000ea20008000a00 */
[----:B------:R-:W3:Y:S02]  /*0370*/  S2R R212, SR_TID.X ;  /* 0x0000000000d47919 */ /* 0x000ee40000002100 */
[----:B------:R-:W-:Y:S01]  /*0380*/  R2UR UR4, R3 ;  /* 0x00000000030472ca */ /* 0x000fe200000e0000 */
[----:B------:R-:W1:Y:S02]  /*0390*/  S2R R216, SR_CTAID.Y ;  /* 0x0000000000d87919 */ /* 0x000e640000002600 */
[----:B------:R-:W4:Y:S08]  /*03a0*/  LDC.64 R8, c[0x0][0x380] ;  /* 0x0000e000ff087b82 */ /* 0x000f300000000a00 */
[----:B------:R-:W5:Y:S08]  /*03b0*/  S2UR UR5, SR_CgaCtaId ;  /* 0x00000000000579c3 */ /* 0x000f700000008800 */
[----:B------:R-:W2:Y:S01]  /*03c0*/  LDC R2, c[0x0][0x3b8] ;  /* 0x0000ee00ff027b82 */ /* 0x000ea20000000800 */
[----:B0-----:R-:W-:-:S07]  /*03d0*/  IMAD.SHL.U32 R214, R0, 0x40, RZ ;  /* 0x0000004000d67824 */ /* 0x001fce00078e00ff */
[----:B------:R-:W-:Y:S01]  /*03e0*/  BAR.SYNC.DEFER_BLOCKING 0x0 ;  /* 0x0000000000007b1d */ /* 0x000fe20000010000 */
[----:B---3--:R-:W-:Y:S02]  /*03f0*/  ISETP.GE.U32.AND P2, PT, R212, 0x20, PT ;  /* 0x00000020d400780c */ /* 0x008fe40003f46070 */
[--C-:B------:R-:W-:Y:S01]  /*0400*/  LOP3.LUT R7, R214, 0x3f, R212.reuse, 0xf8, !PT ;  /* 0x0000003fd6077812 */ /* 0x100fe200078ef8d4 */
[----:B-1----:R-:W-:Y:S01]  /*0410*/  IMAD R3, R216, R4, RZ ;  /* 0x00000004d8037224 */ /* 0x002fe200078e02ff */
[----:B------:R-:W-:Y:S01]  /*0420*/  SHF.R.U32.HI R6, RZ, 0x6, R212 ;  /* 0x00000006ff067819 */ /* 0x000fe200000116d4 */
[----:B-----5:R-:W-:Y:S02]  /*0430*/  ULEA UR4, UR5, UR4, 0x18 ;  /* 0x0000000405047291 */ /* 0x020fe4000f8ec0ff */
[----:B------:R-:W-:Y:S01]  /*0440*/  IMAD R0, R7, R5, RZ ;  /* 0x0000000507007224 */ /* 0x000fe200078e02ff */
[----:B------:R-:W-:Y:S02]  /*0450*/  LEA.HI R7, R212, 0x1fc, RZ, 0x1a ;  /* 0x000001fcd4077811 */ /* 0x000fe400078fd0ff */
[----:B------:R-:W-:-:S02]  /*0460*/  SHF.R.S32.HI R44, RZ, 0x1f, R3 ;  /* 0x0000001fff2c7819 */ /* 0x000fc40000011403 */
[----:B----4-:R-:W-:Y:S01]  /*0470*/  IADD3 R37, P0, P1, R0, R8, R3 ;  /* 0x0000000800257210 */ /* 0x010fe2000791e003 */
[----:B--2---:R-:W-:Y:S01]  /*0480*/  IMAD R7, R7, R2, RZ ;  /* 0x0000000207077224 */ /* 0x004fe200078e02ff */
[----:B------:R-:W0:Y:S01]  /*0490*/  S2R R3, SR_CgaCtaId ;  /* 0x0000000000037919 */ /* 0x000e220000008800 */
[----:B------:R-:W-:Y:S02]  /*04a0*/  SGXT.U32 R5, R6, 0x2 ;  /* 0x000000020605781a */ /* 0x000fe40000000000 */
[----:B------:R-:W-:-:S03]  /*04b0*/  SHF.R.S32.HI R0, RZ, 0x1f, R0 ;  /* 0x0000001fff007819 */ /* 0x000fc60000011400 */
[----:B------:R-:W-:Y:S01]  /*04c0*/  IMAD R5, R5, R2, RZ ;  /* 0x0000000205057224 */ /* 0x000fe200078e02ff */
[----:B------:R-:W-:Y:S01]  /*04d0*/  IADD3.X R44, PT, PT, R0, R9, R44, P0, P1 ;  /* 0x00000009002c7210 */ /* 0x000fe200007e242c */
[----:B------:R-:W1:Y:S01]  /*04e0*/  LDS R126, [UR4] ;  /* 0x00000004ff7e7984 */ /* 0x000e620008000800 */
[----:B------:R-:W-:Y:S01]  /*04f0*/  BAR.SYNC.DEFER_BLOCKING 0x0 ;  /* 0x0000000000007b1d */ /* 0x000fe20000010000 */
[----:B------:R-:W-:Y:S01]  /*0500*/  IADD3 R10, P0, PT, R7, R37, RZ ;  /* 0x00000025070a7210 */ /* 0x000fe20007f1e0ff */
[----:B------:R-:W-:-:S03]  /*0510*/  IMAD R13, R2, 0x4, R5 ;  /* 0x00000004020d7824 */ /* 0x000fc600078e0205 */
[----:B------:R-:W-:Y:S01]  /*0520*/  LEA.HI.X.SX32 R11, R7, R44, 0x1, P0 ;  /* 0x0000002c070b7211 */ /* 0x000fe200000f0eff */
[----:B------:R-:W-:Y:S08]  /*0530*/  @P2 BRA `(.L_x_5) ;  /* 0x0000000000182947 */ /* 0x000ff00003800000 */
[----:B------:R-:W-:Y:S01]  /*0540*/  ELECT P0, URZ, PT ;  /* 0x0000000000ff782f */ /* 0x000fe20003800000 */
[----:B------:R-:W-:Y:S01]  /*0550*/  IMAD.MOV.U32 R0, RZ, RZ, 0x1 ;  /* 0x00000001ff007424 */ /* 0x000fe200078e00ff */
[----:B------:R-:W-:Y:S11]  /*0560*/  UVIRTCOUNT.DEALLOC.SMPOOL 0x80 ;  /* 0x000000800000784c */ /* 0x000ff60000000000 */
[----:B------:R-:W-:-:S04]  /*0570*/  @P0 MOV R4, 0x40 ;  /* 0x0000004000040802 */ /* 0x000fc80000000f00 */
[----:B0-----:R-:W-:-:S05]  /*0580*/  @P0 LEA R3, R3, R4, 0x18 ;  /* 0x0000000403030211 */ /* 0x001fca00078ec0ff */
[----:B------:R2:W-:Y:S02]  /*0590*/  @P0 STS.U8 [R3], R0 ;  /* 0x0000000003000388 */ /* 0x0005e40000000000 */
.L_x_5:
[----:B0-2---:R-:W-:Y:S01]  /*05a0*/  LEA.HI R3, R212, 0xc, RZ, 0x1a ;  /* 0x0000000cd4037811 */ /* 0x005fe200078fd0ff */
[----:B------:R-:W-:Y:S01]  /*05b0*/  IMAD R15, R2, 0x4, R13 ;  /* 0x00000004020f7824 */ /* 0x000fe200078e020d */
[-C--:B------:R-:W-:Y:S01]  /*05c0*/  IADD3 R4, P0, PT, R5, R37.reuse, RZ ;  /* 0x0000002505047210 */ /* 0x080fe20007f1e0ff */
[----:B------:R0:W2:Y:S01]  /*05d0*/  LDG.E.U8 R0, desc[UR8][R10.64] ;  /* 0x000000080a007981 */ /* 0x0000a2000c1e1100 */
[C---:B------:R-:W-:Y:S01]  /*05e0*/  LEA.HI R7, R212.reuse, 0x1c, RZ, 0x1a ;  /* 0x0000001cd4077811 */ /* 0x040fe200078fd0ff */
[----:B------:R-:W-:Y:S01]  /*05f0*/  IMAD R3, R3, R2, RZ ;  /* 0x0000000203037224 */ /* 0x000fe200078e02ff */
[----:B------:R-:W-:Y:S02]  /*0600*/  IADD3 R8, P1, PT, R15, R37, RZ ;  /* 0x000000250f087210 */ /* 0x000fe40007f3e0ff */
[C---:B------:R-:W-:Y:S02]  /*0610*/  LEA.HI R21, R212.reuse, 0x11c, RZ, 0x1a ;  /* 0x0000011cd4157811 */ /* 0x040fe400078fd0ff */
[----:B------:R-:W-:-:S02]  /*0620*/  LEA.HI R23, R212, 0x13c, RZ, 0x1a ;  /* 0x0000013cd4177811 */ /* 0x000fc400078fd0ff */
[C---:B------:R-:W-:Y:S02]  /*0630*/  LEA.HI R25, R212.reuse, 0x17c, RZ, 0x1a ;  /* 0x0000017cd4197811 */ /* 0x040fe400078fd0ff */
[C---:B------:R-:W-:Y:S02]  /*0640*/  LEA.HI R27, R212.reuse, 0x18c, RZ, 0x1a ;  /* 0x0000018cd41b7811 */ /* 0x040fe400078fd0ff */
[C---:B------:R-:W-:Y:S02]  /*0650*/  LEA.HI R29, R212.reuse, 0x19c, RZ, 0x1a ;  /* 0x0000019cd41d7811 */ /* 0x040fe400078fd0ff */
[C---:B------:R-:W-:Y:S02]  /*0660*/  LEA.HI R31, R212.reuse, 0x1ac, RZ, 0x1a ;  /* 0x000001acd41f7811 */ /* 0x040fe400078fd0ff */
[C---:B------:R-:W-:Y:S02]  /*0670*/  LEA.HI R33, R212.reuse, 0x1bc, RZ, 0x1a ;  /* 0x000001bcd4217811 */ /* 0x040fe400078fd0ff */
[----:B------:R-:W-:-:S02]  /*0680*/  LEA.HI R35, R212, 0x1cc, RZ, 0x1a ;  /* 0x000001ccd4237811 */ /* 0x000fc400078fd0ff */
[C---:B------:R-:W-:Y:S02]  /*0690*/  LEA.HI R39, R212.reuse, 0x1dc, RZ, 0x1a ;  /* 0x000001dcd4277811 */ /* 0x040fe400078fd0ff */
[----:B------:R-:W-:Y:S02]  /*06a0*/  LEA.HI R41, R212, 0x1ec, RZ, 0x1a ;  /* 0x000001ecd4297811 */ /* 0x000fe400078fd0ff */
[--C-:B------:R-:W-:Y:S02]  /*06b0*/  SHF.R.U32.HI R215, RZ, 0x5, R212.reuse ;  /* 0x00000005ffd77819 */ /* 0x100fe400000116d4 */
[----:B-1----:R-:W-:Y:S02]  /*06c0*/  R2UR UR5, R126 ;  /* 0x000000007e0572ca */ /* 0x002fe400000e0000 */
[----:B------:R-:W-:Y:S01]  /*06d0*/  SHF.R.S32.HI R132, RZ, 0x7, R212 ;  /* 0x00000007ff847819 */ /* 0x000fe200000114d4 */
[----:B------:R-:W-:Y:S01]  /*06e0*/  IMAD.U32 R213, RZ, RZ, UR4 ;  /* 0x00000004ffd57e24 */ /* 0x000fe2000f8e00ff */
[-C--:B------:R-:W-:Y:S01]  /*06f0*/  LEA.HI.X.SX32 R9, R15, R44.reuse, 0x1, P1 ;  /* 0x0000002c0f097211 */ /* 0x080fe200008f0eff */
[----:B------:R-:W-:Y:S01]  /*0700*/  UMOV UR10, 0x1 ;  /* 0x00000001000a7882 */ /* 0x000fe20000000000 */
[-C--:B------:R-:W-:Y:S01]  /*0710*/  IADD3 R48, P1, PT, R3, R37.reuse, RZ ;  /* 0x0000002503307210 */ /* 0x080fe20007f3e0ff */
[----:B------:R-:W-:Y:S01]  /*0720*/  VIADD R134, R214, 0x40 ;  /* 0x00000040d6867836 */ /* 0x000fe20000000000 */
[----:B------:R-:W-:Y:S01]  /*0730*/  LEA.HI.X.SX32 R5, R5, R44, 0x1, P0 ;  /* 0x0000002c05057211 */ /* 0x000fe200000f0eff */
[----:B------:R-:W-:Y:S01]  /*0740*/  IMAD R12, R7, R2, RZ ;  /* 0x00000002070c7224 */ /* 0x000fe200078e02ff */
[----:B------:R-:W-:Y:S01]  /*0750*/  LEA.HI.X.SX32 R49, R3, R44, 0x1, P1 ;  /* 0x0000002c03317211 */ /* 0x000fe200008f0eff */
[----:B------:R-:W1:Y:S01]  /*0760*/  LDC R199, c[0x0][0x3c4] ;  /* 0x0000f100ffc77b82 */ /* 0x000e620000000800 */
[----:B------:R-:W-:Y:S01]  /*0770*/  LEA.HI R3, R212, 0x2c, RZ, 0x1a ;  /* 0x0000002cd4037811 */ /* 0x000fe200078fd0ff */
[----:B------:R3:W4:Y:S01]  /*0780*/  LDG.E.U8 R45, desc[UR8][R4.64] ;  /* 0x00000008042d7981 */ /* 0x000722000c1e1100 */
[----:B------:R-:W-:-:S02]  /*0790*/  IADD3 R6, P0, PT, R13, R37, RZ ;  /* 0x000000250d067210 */ /* 0x000fc40007f1e0ff */
[----:B0-----:R-:W-:Y:S01]  /*07a0*/  LEA.HI R11, R212, 0x3c, RZ, 0x1a ;  /* 0x0000003cd40b7811 */ /* 0x001fe200078fd0ff */
[----:B------:R-:W-:Y:S01]  /*07b0*/  IMAD R15, R2, 0x8, R15 ;  /* 0x00000008020f7824 */ /* 0x000fe200078e020f */
[----:B------:R-:W-:Y:S01]  /*07c0*/  LEA.HI.X.SX32 R7, R13, R44, 0x1, P0 ;  /* 0x0000002c0d077211 */ /* 0x000fe200000f0eff */
[----:B------:R-:W5:Y:S01]  /*07d0*/  LDG.E.U8 R47, desc[UR8][R8.64] ;  /* 0x00000008082f7981 */ /* 0x000f62000c1e1100 */
[-C--:B------:R-:W-:Y:S01]  /*07e0*/  IADD3 R50, P0, PT, R12, R37.reuse, RZ ;  /* 0x000000250c327210 */ /* 0x080fe20007f1e0ff */
[----:B------:R-:W0:Y:S01]  /*07f0*/  LDC R202, c[0x0][0x3c4] ;  /* 0x0000f100ffca7b82 */ /* 0x000e220000000800 */
[----:B---3--:R-:W-:Y:S01]  /*0800*/  IMAD R4, R3, R2, RZ ;  /* 0x0000000203047224 */ /* 0x008fe200078e02ff */
[----:B------:R-:W-:Y:S01]  /*0810*/  LEA.HI R3, R212, 0x4c, RZ, 0x1a ;  /* 0x0000004cd4037811 */ /* 0x000fe200078fd0ff */
[----:B------:R3:W2:Y:S01]  /*0820*/  LDG.E.U8 R46, desc[UR8][R6.64] ;  /* 0x00000008062e7981 */ /* 0x0006a2000c1e1100 */
[----:B------:R-:W-:Y:S02]  /*0830*/  LEA.HI.X.SX32 R51, R12, R44, 0x1, P0 ;  /* 0x0000002c0c337211 */ /* 0x000fe400000f0eff */
[----:B------:R-:W-:Y:S01]  /*0840*/  IADD3 R52, P0, PT, R4, R37, RZ ;  /* 0x0000002504347210 */ /* 0x000fe20007f1e0ff */
[-C--:B------:R-:W-:Y:S01]  /*0850*/  IMAD R11, R11, R2.reuse, RZ ;  /* 0x000000020b0b7224 */ /* 0x080fe200078e02ff */
[C---:B------:R-:W-:Y:S01]  /*0860*/  LEA.HI R5, R212.reuse, 0x5c, RZ, 0x1a ;  /* 0x0000005cd4057811 */ /* 0x040fe200078fd0ff */
[----:B------:R-:W2:Y:S01]  /*0870*/  LDG.E.U8 R48, desc[UR8][R48.64] ;  /* 0x0000000830307981 */ /* 0x000ea2000c1e1100 */
[----:B------:R-:W-:Y:S01]  /*0880*/  PRMT R186, RZ, 0x7610, R186 ;  /* 0x00007610ffba7816 */ /* 0x000fe200000000ba */
[----:B------:R-:W0:Y:S01]  /*0890*/  LDC R205, c[0x0][0x3c4] ;  /* 0x0000f100ffcd7b82 */ /* 0x000e220000000800 */
[----:B---3--:R-:W-:Y:S01]  /*08a0*/  IMAD R6, R3, R2, RZ ;  /* 0x0000000203067224 */ /* 0x008fe200078e02ff */
[----:B------:R-:W-:Y:S01]  /*08b0*/  LEA.HI R3, R212, 0x6c, RZ, 0x1a ;  /* 0x0000006cd4037811 */ /* 0x000fe200078fd0ff */
[----:B------:R-:W3:Y:S01]  /*08c0*/  LDG.E.U8 R50, desc[UR8][R50.64] ;  /* 0x0000000832327981 */ /* 0x000ee2000c1e1100 */
[----:B------:R-:W-:-:S02]  /*08d0*/  LEA.HI.X.SX32 R53, R4, R44, 0x1, P0 ;  /* 0x0000002c04357211 */ /* 0x000fc400000f0eff */
[-C--:B------:R-:W-:Y:S01]  /*08e0*/  IADD3 R56, P0, PT, R6, R37.reuse, RZ ;  /* 0x0000002506387210 */ /* 0x080fe20007f1e0ff */
[-C--:B------:R-:W-:Y:S01]  /*08f0*/  IMAD R4, R3, R2.reuse, RZ ;  /* 0x0000000203047224 */ /* 0x080fe200078e02ff */
[----:B------:R-:W-:Y:S01]  /*0900*/  LEA.HI R3, R212, 0x7c, RZ, 0x1a ;  /* 0x0000007cd4037811 */ /* 0x000fe200078fd0ff */
[----:B------:R-:W-:Y:S01]  /*0910*/  IMAD R5, R5, R2, RZ ;  /* 0x0000000205057224 */ /* 0x000fe200078e02ff */
[-C--:B------:R-:W-:Y:S01]  /*0920*/  LEA.HI.X.SX32 R57, R6, R44.reuse, 0x1, P0 ;  /* 0x0000002c06397211 */ /* 0x080fe200000f0eff */
[----:B------:R-:W2:Y:S01]  /*0930*/  LDG.E.U8 R52, desc[UR8][R52.64] ;  /* 0x0000000834347981 */ /* 0x000ea2000c1e1100 */
[CC--:B------:R-:W-:Y:S02]  /*0940*/  IADD3 R58, P0, PT, R4.reuse, R37.reuse, RZ ;  /* 0x00000025043a7210 */ /* 0x0c0fe40007f1e0ff */
[----:B------:R-:W-:Y:S01]  /*0950*/  IADD3 R54, P1, PT, R11, R37, RZ ;  /* 0x000000250b367210 */ /* 0x000fe20007f3e0ff */
[----:B------:R-:W2:Y:S01]  /*0960*/  LDG.E.U8 R56, desc[UR8][R56.64] ;  /* 0x0000000838387981 */ /* 0x000ea2000c1e1100 */
[----:B------:R-:W-:Y:S01]  /*0970*/  LEA.HI.X.SX32 R59, R4, R44, 0x1, P0 ;  /* 0x0000002c043b7211 */ /* 0x000fe200000f0eff */
[----:B------:R-:W-:Y:S01]  /*0980*/  IMAD R4, R3, R2, RZ ;  /* 0x0000000203047224 */ /* 0x000fe200078e02ff */
[----:B------:R-:W-:-:S02]  /*0990*/  LEA.HI R3, R212, 0x9c, RZ, 0x1a ;  /* 0x0000009cd4037811 */ /* 0x000fc400078fd0ff */
[----:B------:R-:W-:Y:S01]  /*09a0*/  LEA.HI.X.SX32 R55, R11, R44, 0x1, P1 ;  /* 0x0000002c0b377211 */ /* 0x000fe200008f0eff */
[----:B------:R-:W2:Y:S01]  /*09b0*/  LDG.E.U8 R58, desc[UR8][R58.64] ;  /* 0x000000083a3a7981 */ /* 0x000ea2000c1e1100 */
[-C--:B------:R-:W-:Y:S01]  /*09c0*/  IADD3 R60, P1, PT, R5, R37.reuse, RZ ;  /* 0x00000025053c7210 */ /* 0x080fe20007f3e0ff */
[----:B------:R-:W-:Y:S01]  /*09d0*/  IMAD R7, R3, R2, RZ ;  /* 0x0000000203077224 */ /* 0x000fe200078e02ff */
[-C--:B------:R-:W-:Y:S01]  /*09e0*/  IADD3 R62, P0, PT, R4, R37.reuse, RZ ;  /* 0x00000025043e7210 */ /* 0x080fe20007f1e0ff */
[----:B------:R-:W2:Y:S01]  /*09f0*/  LDG.E.U8 R54, desc[UR8][R54.64] ;  /* 0x0000000836367981 */ /* 0x000ea2000c1e1100 */
[-C--:B------:R-:W-:Y:S02]  /*0a00*/  LEA.HI.X.SX32 R61, R5, R44.reuse, 0x1, P1 ;  /* 0x0000002c053d7211 */ /* 0x080fe400008f0eff */
[C---:B------:R-:W-:Y:S02]  /*0a10*/  LEA.HI R3, R212.reuse, 0xbc, RZ, 0x1a ;  /* 0x000000bcd4037811 */ /* 0x040fe400078fd0ff */
[----:B------:R-:W-:Y:S01]  /*0a20*/  LEA.HI R5, R212, 0x8c, RZ, 0x1a ;  /* 0x0000008cd4057811 */ /* 0x000fe200078fd0ff */
[----:B------:R-:W2:Y:S01]  /*0a30*/  LDG.E.U8 R60, desc[UR8][R60.64] ;  /* 0x000000083c3c7981 */ /* 0x000ea2000c1e1100 */
[----:B------:R-:W-:Y:S01]  /*0a40*/  LEA.HI.X.SX32 R63, R4, R44, 0x1, P0 ;  /* 0x0000002c043f7211 */ /* 0x000fe200000f0eff */
[-C--:B------:R-:W-:Y:S01]  /*0a50*/  IMAD R3, R3, R2.reuse, RZ ;  /* 0x0000000203037224 */ /* 0x080fe200078e02ff */
[----:B------:R-:W-:Y:S01]  /*0a60*/  IADD3 R66, P0, PT, R7, R37, RZ ;  /* 0x0000002507427210 */ /* 0x000fe20007f1e0ff */
[----:B------:R-:W-:Y:S01]  /*0a70*/  IMAD R6, R5, R2, RZ ;  /* 0x0000000205067224 */ /* 0x000fe200078e02ff */
[----:B------:R-:W-:Y:S01]  /*0a80*/  LEA.HI R5, R212, 0xac, RZ, 0x1a ;  /* 0x000000acd4057811 */ /* 0x000fe200078fd0ff */
[----:B------:R-:W2:Y:S01]  /*0a90*/  LDG.E.U8 R62, desc[UR8][R62.64] ;  /* 0x000000083e3e7981 */ /* 0x000ea2000c1e1100 */
[----:B------:R-:W-:-:S02]  /*0aa0*/  LEA.HI.X.SX32 R67, R7, R44, 0x1, P0 ;  /* 0x0000002c07437211 */ /* 0x000fc400000f0eff */
[-C--:B------:R-:W-:Y:S01]  /*0ab0*/  IADD3 R70, P0, PT, R3, R37.reuse, RZ ;  /* 0x0000002503467210 */ /* 0x080fe20007f1e0ff */
[----:B------:R-:W-:Y:S01]  /*0ac0*/  IMAD R5, R5, R2, RZ ;  /* 0x0000000205057224 */ /* 0x000fe200078e02ff */
[-C--:B------:R-:W-:Y:S01]  /*0ad0*/  IADD3 R64, P1, PT, R6, R37.reuse, RZ ;  /* 0x0000002506407210 */ /* 0x080fe20007f3e0ff */
[----:B------:R-:W2:Y:S01]  /*0ae0*/  LDG.E.U8 R66, desc[UR8][R66.64] ;  /* 0x0000000842427981 */ /* 0x000ea2000c1e1100 */
[-C--:B------:R-:W-:Y:S01]  /*0af0*/  LEA.HI.X.SX32 R71, R3, R44.reuse, 0x1, P0 ;  /* 0x0000002c03477211 */ /* 0x080fe200000f0eff */
[----:B------:R-:W-:Y:S01]  /*0b00*/  IMAD R3, R2, 0x4, R15 ;  /* 0x0000000402037824 */ /* 0x000fe200078e020f */
[-C--:B------:R-:W-:Y:S02]  /*0b10*/  LEA.HI.X.SX32 R65, R6, R44.reuse, 0x1, P1 ;  /* 0x0000002c06417211 */ /* 0x080fe400008f0eff */
[-C--:B------:R-:W-:Y:S01]  /*0b20*/  IADD3 R68, P1, PT, R5, R37.reuse, RZ ;  /* 0x0000002505447210 */ /* 0x080fe20007f3e0ff */
[C---:B------:R-:W-:Y:S01]  /*0b30*/  IMAD R7, R2.reuse, 0x4, R3 ;  /* 0x0000000402077824 */ /* 0x040fe200078e0203 */
[-C--:B------:R-:W-:Y:S01]  /*0b40*/  IADD3 R4, P0, PT, R15, R37.reuse, RZ ;  /* 0x000000250f047210 */ /* 0x080fe20007f1e0ff */
[----:B------:R-:W2:Y:S01]  /*0b50*/  LDG.E.U8 R64, desc[UR8][R64.64] ;  /* 0x0000000840407981 */ /* 0x000ea2000c1e1100 */
[-C--:B------:R-:W-:Y:S01]  /*0b60*/  LEA.HI.X.SX32 R69, R5, R44.reuse, 0x1, P1 ;  /* 0x0000002c05457211 */ /* 0x080fe200008f0eff */
[----:B------:R-:W-:Y:S01]  /*0b70*/  IMAD R9, R2, 0x8, R7 ;  /* 0x0000000802097824 */ /* 0x000fe200078e0207 */
[----:B------:R-:W-:Y:S01]  /*0b80*/  LEA.HI.X.SX32 R5, R15, R44, 0x1, P0 ;  /* 0x0000002c0f057211 */ /* 0x000fe200000f0eff */
[----:B------:R-:W2:Y:S01]  /*0b90*/  LDG.E.U8 R70, desc[UR8][R70.64] ;  /* 0x0000000846467981 */ /* 0x000ea2000c1e1100 */
[----:B------:R-:W-:-:S02]  /*0ba0*/  IADD3 R72, P0, PT, R3, R37, RZ ;  /* 0x0000002503487210 */ /* 0x000fc40007f1e0ff */
[-C--:B------:R-:W-:Y:S01]  /*0bb0*/  IADD3 R6, P1, PT, R7, R37.reuse, RZ ;  /* 0x0000002507067210 */ /* 0x080fe20007f3e0ff */
[----:B------:R0:W2:Y:S01]  /*0bc0*/  LDG.E.U8 R49, desc[UR8][R4.64] ;  /* 0x0000000804317981 */ /* 0x0000a2000c1e1100 */
[-C--:B------:R-:W-:Y:S01]  /*0bd0*/  LEA.HI.X.SX32 R73, R3, R44.reuse, 0x1, P0 ;  /* 0x0000002c03497211 */ /* 0x080fe200000f0eff */
[C---:B------:R-:W-:Y:S01]  /*0be0*/  IMAD R3, R2.reuse, 0x4, R9 ;  /* 0x0000000402037824 */ /* 0x040fe200078e0209 */
[CC--:B------:R-:W-:Y:S01]  /*0bf0*/  IADD3 R8, P0, PT, R9.reuse, R37.reuse, RZ ;  /* 0x0000002509087210 */ /* 0x0c0fe20007f1e0ff */
[----:B------:R-:W2:Y:S03]  /*0c00*/  LDG.E.U8 R68, desc[UR8][R68.64] ;  /* 0x0000000844447981 */ /* 0x000ea6000c1e1100 */
[-C--:B------:R-:W-:Y:S01]  /*0c10*/  LEA.HI.X.SX32 R9, R9, R44.reuse, 0x1, P0 ;  /* 0x0000002c09097211 */ /* 0x080fe200000f0eff */
[C---:B------:R-:W-:Y:S01]  /*0c20*/  IMAD R11, R2.reuse, 0x4, R3 ;  /* 0x00000004020b7824 */ /* 0x040fe200078e0203 */
[CC--:B------:R-:W-:Y:S01]  /*0c30*/  IADD3 R74, P0, PT, R3.reuse, R37.reuse, RZ ;  /* 0x00000025034a7210 */ /* 0x0c0fe20007f1e0ff */
[----:B------:R-:W2:Y:S03]  /*0c40*/  LDG.E.U8 R72, desc[UR8][R72.64] ;  /* 0x0000000848487981 */ /* 0x000ea6000c1e1100 */
[-C--:B------:R-:W-:Y:S01]  /*0c50*/  LEA.HI.X.SX32 R75, R3, R44.reuse, 0x1, P0 ;  /* 0x0000002c034b7211 */ /* 0x080fe200000f0eff */
[C---:B------:R-:W-:Y:S01]  /*0c60*/  IMAD R3, R2.reuse, 0x8, R11 ;  /* 0x0000000802037824 */ /* 0x040fe200078e020b */
[-C--:B------:R-:W-:Y:S01]  /*0c70*/  IADD3 R10, P0, PT, R11, R37.reuse, RZ ;  /* 0x000000250b0a7210 */ /* 0x080fe20007f1e0ff */
[----:B------:R-:W2:Y:S02]  /*0c80*/  LDG.E.U8 R53, desc[UR8][R8.64] ;  /* 0x0000000808357981 */ /* 0x000ea4000c1e1100 */
[C---:B------:R-:W-:Y:S01]  /*0c90*/  IMAD R13, R2.reuse, 0x4, R3 ;  /* 0x00000004020d7824 */ /* 0x040fe200078e0203 */
[-C--:B------:R-:W-:Y:S01]  /*0ca0*/  LEA.HI.X.SX32 R7, R7, R44.reuse, 0x1, P1 ;  /* 0x0000002c07077211 */ /* 0x080fe200008f0eff */
[----:B------:R-:W2:Y:S01]  /*0cb0*/  LDG.E.U8 R74, desc[UR8][R74.64] ;  /* 0x000000084a4a7981 */ /* 0x000ea2000c1e1100 */
[----:B------:R-:W-:Y:S01]  /*0cc0*/  LEA.HI.X.SX32 R11, R11, R44, 0x1, P0 ;  /* 0x0000002c0b0b7211 */ /* 0x000fe200000f0eff */
[----:B------:R-:W-:Y:S01]  /*0cd0*/  IMAD R15, R2, 0x4, R13 ;  /* 0x00000004020f7824 */ /* 0x000fe200078e020d */
[-C--:B0-----:R-:W-:Y:S01]  /*0ce0*/  IADD3 R4, P0, PT, R3, R37.reuse, RZ ;  /* 0x0000002503047210 */ /* 0x081fe20007f1e0ff */
[----:B------:R0:W2:Y:S01]  /*0cf0*/  LDG.E.U8 R51, desc[UR8][R6.64] ;  /* 0x0000000806337981 */ /* 0x0000a2000c1e1100 */
[----:B------:R-:W-:-:S02]  /*0d00*/  IADD3 R76, P1, PT, R13, R37, RZ ;  /* 0x000000250d4c7210 */ /* 0x000fc40007f3e0ff */
[-C--:B------:R-:W-:Y:S01]  /*0d10*/  LEA.HI.X.SX32 R5, R3, R44.reuse, 0x1, P0 ;  /* 0x0000002c03057211 */ /* 0x080fe200000f0eff */
[C---:B------:R-:W-:Y:S01]  /*0d20*/  IMAD R3, R2.reuse, 0x8, R15 ;  /* 0x0000000802037824 */ /* 0x040fe200078e020f */
[-C--:B------:R-:W-:Y:S01]  /*0d30*/  LEA.HI.X.SX32 R77, R13, R44.reuse, 0x1, P1 ;  /* 0x0000002c0d4d7211 */ /* 0x080fe200008f0eff */
[----:B------:R1:W2:Y:S01]  /*0d40*/  LDG.E.U8 R55, desc[UR8][R10.64] ;  /* 0x000000080a377981 */ /* 0x0002a2000c1e1100 */
[CC--:B0-----:R-:W-:Y:S01]  /*0d50*/  IADD3 R6, P0, PT, R15.reuse, R37.reuse, RZ ;  /* 0x000000250f067210 */ /* 0x0c1fe20007f1e0ff */
[C---:B------:R-:W-:Y:S02]  /*0d60*/  IMAD R13, R2.reuse, 0x4, R3 ;  /* 0x00000004020d7824 */ /* 0x040fe400078e0203 */
[----:B------:R0:W2:Y:S01]  /*0d70*/  LDG.E.U8 R57, desc[UR8][R4.64] ;  /* 0x0000000804397981 */ /* 0x0000a2000c1e1100 */
[-C--:B------:R-:W-:Y:S02]  /*0d80*/  LEA.HI.X.SX32 R7, R15, R44.reuse, 0x1, P0 ;  /* 0x0000002c0f077211 */ /* 0x080fe400000f0eff */
[CC--:B------:R-:W-:Y:S01]  /*0d90*/  IADD3 R8, P0, PT, R3.reuse, R37.reuse, RZ ;  /* 0x0000002503087210 */ /* 0x0c0fe20007f1e0ff */
[----:B------:R-:W2:Y:S03]  /*0da0*/  LDG.E.U8 R76, desc[UR8][R76.64] ;  /* 0x000000084c4c7981 */ /* 0x000ea6000c1e1100 */
[-C--:B------:R-:W-:Y:S01]  /*0db0*/  LEA.HI.X.SX32 R9, R3, R44.reuse, 0x1, P0 ;  /* 0x0000002c03097211 */ /* 0x080fe200000f0eff */
[C---:B------:R-:W-:Y:S01]  /*0dc0*/  IMAD R3, R2.reuse, 0x4, R13 ;  /* 0x0000000402037824 */ /* 0x040fe200078e020d */
[-C--:B------:R-:W-:Y:S01]  /*0dd0*/  IADD3 R78, P0, PT, R13, R37.reuse, RZ ;  /* 0x000000250d4e7210 */ /* 0x080fe20007f1e0ff */
[----:B------:R0:W2:Y:S02]  /*0de0*/  LDG.E.U8 R59, desc[UR8][R6.64] ;  /* 0x00000008063b7981 */ /* 0x0000a4000c1e1100 */
[----:B------:R-:W-:Y:S01]  /*0df0*/  IMAD R15, R2, 0x8, R3 ;  /* 0x00000008020f7824 */ /* 0x000fe200078e0203 */
[----:B-1----:R-:W-:Y:S01]  /*0e00*/  IADD3 R10, P1, PT, R3, R37, RZ ;  /* 0x00000025030a7210 */ /* 0x002fe20007f3e0ff */
[----:B------:R1:W2:Y:S01]  /*0e10*/  LDG.E.U8 R61, desc[UR8][R8.64] ;  /* 0x00000008083d7981 */ /* 0x0002a2000c1e1100 */
[----:B------:R-:W-:-:S02]  /*0e20*/  LEA.HI.X.SX32 R79, R13, R44, 0x1, P0 ;  /* 0x0000002c0d4f7211 */ /* 0x000fc400000f0eff */
[-C--:B------:R-:W-:Y:S01]  /*0e30*/  LEA.HI.X.SX32 R11, R3, R44.reuse, 0x1, P1 ;  /* 0x0000002c030b7211 */ /* 0x080fe200008f0eff */
[C---:B------:R-:W-:Y:S01]  /*0e40*/  IMAD R3, R2.reuse, 0x4, R15 ;  /* 0x0000000402037824 */ /* 0x040fe200078e020f */
[CC--:B0-----:R-:W-:Y:S01]  /*0e50*/  IADD3 R4, P0, PT, R15.reuse, R37.reuse, RZ ;  /* 0x000000250f047210 */ /* 0x0c1fe20007f1e0ff */
[----:B------:R-:W2:Y:S03]  /*0e60*/  LDG.E.U8 R78, desc[UR8][R78.64] ;  /* 0x000000084e4e7981 */ /* 0x000ea6000c1e1100 */
[-C--:B------:R-:W-:Y:S01]  /*0e70*/  LEA.HI.X.SX32 R5, R15, R44.reuse, 0x1, P0 ;  /* 0x0000002c0f057211 */ /* 0x080fe200000f0eff */
[C---:B------:R-:W-:Y:S01]  /*0e80*/  IMAD R7, R2.reuse, 0x4, R3 ;  /* 0x0000000402077824 */ /* 0x040fe200078e0203 */
[CC--:B------:R-:W-:Y:S01]  /*0e90*/  IADD3 R80, P0, PT, R3.reuse, R37.reuse, RZ ;  /* 0x0000002503507210 */ /* 0x0c0fe20007f1e0ff */
[----:B------:R0:W2:Y:S03]  /*0ea0*/  LDG.E.U8 R63, desc[UR8][R10.64] ;  /* 0x000000080a3f7981 */ /* 0x0000a6000c1e1100 */
[-C--:B------:R-:W-:Y:S01]  /*0eb0*/  LEA.HI.X.SX32 R81, R3, R44.reuse, 0x1, P0 ;  /* 0x0000002c03517211 */ /* 0x080fe200000f0eff */
[C---:B------:R-:W-:Y:S01]  /*0ec0*/  IMAD R3, R2.reuse, 0x8, R7 ;  /* 0x0000000802037824 */ /* 0x040fe200078e0207 */
[CC--:B------:R-:W-:Y:S01]  /*0ed0*/  IADD3 R6, P0, PT, R7.reuse, R37.reuse, RZ ;  /* 0x0000002507067210 */ /* 0x0c0fe20007f1e0ff */
[----:B------:R0:W2:Y:S02]  /*0ee0*/  LDG.E.U8 R65, desc[UR8][R4.64] ;  /* 0x0000000804417981 */ /* 0x0000a4000c1e1100 */
[C---:B------:R-:W-:Y:S01]  /*0ef0*/  IMAD R13, R2.reuse, 0x4, R3 ;  /* 0x00000004020d7824 */ /* 0x040fe200078e0203 */
[-C--:B------:R-:W-:Y:S01]  /*0f00*/  LEA.HI.X.SX32 R7, R7, R44.reuse, 0x1, P0 ;  /* 0x0000002c07077211 */ /* 0x080fe200000f0eff */
[----:B------:R-:W2:Y:S01]  /*0f10*/  LDG.E.U8 R80, desc[UR8][R80.64] ;  /* 0x0000000850507981 */ /* 0x000ea2000c1e1100 */
[-C--:B-1----:R-:W-:Y:S01]  /*0f20*/  IADD3 R8, P0, PT, R3, R37.reuse, RZ ;  /* 0x0000002503087210 */ /* 0x082fe20007f1e0ff */
[C---:B------:R-:W-:Y:S01]  /*0f30*/  IMAD R15, R2.reuse, 0x4, R13 ;  /* 0x00000004020f7824 */ /* 0x040fe200078e020d */
[-C--:B------:R-:W-:Y:S01]  /*0f40*/  IADD3 R82, P1, PT, R13, R37.reuse, RZ ;  /* 0x000000250d527210 */ /* 0x080fe20007f3e0ff */
[----:B------:R1:W2:Y:S01]  /*0f50*/  LDG.E.U8 R67, desc[UR8][R6.64] ;  /* 0x0000000806437981 */ /* 0x0002a2000c1e1100 */
[----:B------:R-:W-:Y:S01]  /*0f60*/  LEA.HI.X.SX32 R9, R3, R44, 0x1, P0 ;  /* 0x0000002c03097211 */ /* 0x000fe200000f0eff */
[----:B------:R-:W-:Y:S01]  /*0f70*/  IMAD R3, R2, 0x8, R15 ;  /* 0x0000000802037824 */ /* 0x000fe200078e020f */
[----:B0-----:R-:W-:-:S02]  /*0f80*/  IADD3 R10, P0, PT, R15, R37, RZ ;  /* 0x000000250f0a7210 */ /* 0x001fc40007f1e0ff */
[-C--:B------:R-:W-:Y:S01]  /*0f90*/  LEA.HI.X.SX32 R83, R13, R44.reuse, 0x1, P1 ;  /* 0x0000002c0d537211 */ /* 0x080fe200008f0eff */
[----:B------:R0:W2:Y:S01]  /*0fa0*/  LDG.E.U8 R69, desc[UR8][R8.64] ;  /* 0x0000000808457981 */ /* 0x0000a2000c1e1100 */
[-C--:B------:R-:W-:Y:S01]  /*0fb0*/  LEA.HI.X.SX32 R11, R15, R44.reuse, 0x1, P0 ;  /* 0x0000002c0f0b7211 */ /* 0x080fe200000f0eff */
[C---:B------:R-:W-:Y:S01]  /*0fc0*/  IMAD R13, R2.reuse, 0x4, R3 ;  /* 0x00000004020d7824 */ /* 0x040fe200078e0203 */
        /* <DEDUP_REMOVED lines=57> */
[----:B------:R-:W2:Y:S02]  /*1360*/  LDG.E.U8 R89, desc[UR8][R4.64] ;  /* 0x0000000804597981 */ /* 0x000ea4000c1e1100 */
[C---:B------:R-:W-:Y:S01]  /*1370*/  IMAD R15, R2.reuse, 0x4, R3 ;  /* 0x00000004020f7824 */ /* 0x040fe200078e0203 */
[-C--:B------:R-:W-:Y:S01]  /*1380*/  LEA.HI.X.SX32 R13, R13, R44.reuse, 0x1, P0 ;  /* 0x0000002c0d0d7211 */ /* 0x080fe200000f0eff */
[----:B------:R0:W2:Y:S01]  /*1390*/  LDG.E.U8 R92, desc[UR8][R6.64] ;  /* 0x00000008065c7981 */ /* 0x0000a2000c1e1100 */
        /* <DEDUP_REMOVED lines=12> */
[----:B------:R0:W2:Y:S03]  /*1460*/  LDG.E.U8 R94, desc[UR8][R14.64] ;  /* 0x000000080e5e7981 */ /* 0x0000a6000c1e1100 */
        /* <DEDUP_REMOVED lines=11> */
[----:B------:R0:W2:Y:S03]  /*1520*/  LDG.E.U8 R96, desc[UR8][R6.64] ;  /* 0x0000000806607981 */ /* 0x0000a6000c1e1100 */
        /* <DEDUP_REMOVED lines=13> */
[-C--:B0-----:R-:W-:Y:S01]  /*1600*/  IADD3 R6, P1, PT, R17, R37.reuse, RZ ;  /* 0x0000002511067210 */ /* 0x081fe20007f3e0ff */
[----:B------:R0:W2:Y:S01]  /*1610*/  LDG.E.U8 R103, desc[UR8][R14.64] ;  /* 0x000000080e677981 */ /* 0x0000a2000c1e1100 */
[----:B------:R-:W-:Y:S01]  /*1620*/  LEA.HI.X.SX32 R5, R3, R44, 0x1, P0 ;  /* 0x0000002c03057211 */ /* 0x000fe200000f0eff */
[----:B------:R-:W-:Y:S01]  /*1630*/  IMAD R3, R2, 0x8, R19 ;  /* 0x0000000802037824 */ /* 0x000fe200078e0213 */
[----:B------:R-:W-:-:S02]  /*1640*/  IADD3 R12, P0, PT, R19, R37, RZ ;  /* 0x00000025130c7210 */ /* 0x000fc40007f1e0ff */
[-C--:B------:R-:W-:Y:S01]  /*1650*/  LEA.HI.X.SX32 R7, R17, R44.reuse, 0x1, P1 ;  /* 0x0000002c11077211 */ /* 0x080fe200008f0eff */
[----:B------:R1:W2:Y:S01]  /*1660*/  LDG.E.U8 R105, desc[UR8][R4.64] ;  /* 0x0000000804697981 */ /* 0x0002a2000c1e1100 */
[-C--:B------:R-:W-:Y:S01]  /*1670*/  LEA.HI.X.SX32 R13, R19, R44.reuse, 0x1, P0 ;  /* 0x0000002c130d7211 */ /* 0x080fe200000f0eff */
[C---:B----4-:R-:W-:Y:S01]  /*1680*/  IMAD R11, R2.reuse, 0x4, R3 ;  /* 0x00000004020b7824 */ /* 0x050fe200078e0203 */
[CC--:B------:R-:W-:Y:S01]  /*1690*/  IADD3 R8, P0, PT, R3.reuse, R37.reuse, RZ ;  /* 0x0000002503087210 */ /* 0x0c0fe20007f1e0ff */
[----:B------:R-:W4:Y:S03]  /*16a0*/  LDG.E.U8 R100, desc[UR8][R6.64] ;  /* 0x0000000806647981 */ /* 0x000f26000c1e1100 */
[-C--:B------:R-:W-:Y:S01]  /*16b0*/  LEA.HI.X.SX32 R9, R3, R44.reuse, 0x1, P0 ;  /* 0x0000002c03097211 */ /* 0x080fe200000f0eff */
[C---:B------:R-:W-:Y:S01]  /*16c0*/  IMAD R3, R2.reuse, 0x4, R11 ;  /* 0x0000000402037824 */ /* 0x040fe200078e020b */
[-C--:B------:R-:W-:Y:S01]  /*16d0*/  IADD3 R10, P0, PT, R11, R37.reuse, RZ ;  /* 0x000000250b0a7210 */ /* 0x080fe20007f1e0ff */
[----:B------:R3:W2:Y:S02]  /*16e0*/  LDG.E.U8 R107, desc[UR8][R12.64] ;  /* 0x000000080c6b7981 */ /* 0x0006a4000c1e1100 */
[----:B------:R-:W-:Y:S01]  /*16f0*/  IMAD R17, R2, 0x8, R3 ;  /* 0x0000000802117824 */ /* 0x000fe200078e0203 */
[----:B0-----:R-:W-:Y:S01]  /*1700*/  IADD3 R14, P1, PT, R3, R37, RZ ;  /* 0x00000025030e7210 */ /* 0x001fe20007f3e0ff */
[----:B------:R0:W2:Y:S01]  /*1710*/  LDG.E.U8 R109, desc[UR8][R8.64] ;  /* 0x00000008086d7981 */ /* 0x0000a2000c1e1100 */
[----:B------:R-:W-:-:S02]  /*1720*/  LEA.HI.X.SX32 R11, R11, R44, 0x1, P0 ;  /* 0x0000002c0b0b7211 */ /* 0x000fc400000f0eff */
[-C--:B------:R-:W-:Y:S01]  /*1730*/  LEA.HI.X.SX32 R15, R3, R44.reuse, 0x1, P1 ;  /* 0x0000002c030f7211 */ /* 0x080fe200008f0eff */
[C---:B------:R-:W-:Y:S01]  /*1740*/  IMAD R3, R2.reuse, 0x4, R17 ;  /* 0x0000000402037824 */ /* 0x040fe200078e0211 */
[CC--:B-1----:R-:W-:Y:S01]  /*1750*/  IADD3 R4, P0, PT, R17.reuse, R37.reuse, RZ ;  /* 0x0000002511047210 */ /* 0x0c2fe20007f1e0ff */
[----:B------:R1:W2:Y:S03]  /*1760*/  LDG.E.U8 R102, desc[UR8][R10.64] ;  /* 0x000000080a667981 */ /* 0x0002a6000c1e1100 */
[-C--:B------:R-:W-:Y:S01]  /*1770*/  LEA.HI.X.SX32 R5, R17, R44.reuse, 0x1, P0 ;  /* 0x0000002c11057211 */ /* 0x080fe200000f0eff */
[C---:B---3--:R-:W-:Y:S01]  /*1780*/  IMAD R13, R2.reuse, 0x4, R3 ;  /* 0x00000004020d7824 */ /* 0x048fe200078e0203 */
        /* <DEDUP_REMOVED lines=9> */
[-C--:B0-----:R-:W-:Y:S01]  /*1820*/  IADD3 R8, P0, PT, R3, R37.reuse, RZ ;  /* 0x0000002503087210 */ /* 0x081fe20007f1e0ff */
[C---:B------:R-:W-:Y:S01]  /*1830*/  IMAD R19, R2.reuse, 0x4, R17 ;  /* 0x0000000402137824 */ /* 0x040fe200078e0211 */
[-C--:B-1----:R-:W-:Y:S01]  /*1840*/  IADD3 R10, P1, PT, R17, R37.reuse, RZ ;  /* 0x00000025110a7210 */ /* 0x082fe20007f3e0ff */
[----:B------:R0:W2:Y:S01]  /*1850*/  LDG.E.U8 R115, desc[UR8][R12.64] ;  /* 0x000000080c737981 */ /* 0x0000a2000c1e1100 */
[----:B------:R-:W-:Y:S01]  /*1860*/  LEA.HI.X.SX32 R9, R3, R44, 0x1, P0 ;  /* 0x0000002c03097211 */ /* 0x000fe200000f0eff */
[----:B------:R-:W-:Y:S01]  /*1870*/  IMAD R3, R2, 0x8, R19 ;  /* 0x0000000802037824 */ /* 0x000fe200078e0213 */
[----:B---3--:R-:W-:-:S02]  /*1880*/  IADD3 R14, P0, PT, R19, R37, RZ ;  /* 0x00000025130e7210 */ /* 0x008fc40007f1e0ff */
[-C--:B------:R-:W-:Y:S01]  /*1890*/  LEA.HI.X.SX32 R11, R17, R44.reuse, 0x1, P1 ;  /* 0x0000002c110b7211 */ /* 0x080fe200008f0eff */
[----:B------:R1:W3:Y:S01]  /*18a0*/  LDG.E.U8 R117, desc[UR8][R8.64] ;  /* 0x0000000808757981 */ /* 0x0002e2000c1e1100 */
[-C--:B------:R-:W-:Y:S01]  /*18b0*/  LEA.HI.X.SX32 R15, R19, R44.reuse, 0x1, P0 ;  /* 0x0000002c130f7211 */ /* 0x080fe200000f0eff */
[C---:B-----5:R-:W-:Y:S01]  /*18c0*/  IMAD R7, R2.reuse, 0x4, R3 ;  /* 0x0000000402077824 */ /* 0x060fe200078e0203 */
[CC--:B------:R-:W-:Y:S01]  /*18d0*/  IADD3 R4, P0, PT, R3.reuse, R37.reuse, RZ ;  /* 0x0000002503047210 */ /* 0x0c0fe20007f1e0ff */
[----:B------:R-:W5:Y:S03]  /*18e0*/  LDG.E.U8 R106, desc[UR8][R10.64] ;  /* 0x000000080a6a7981 */ /* 0x000f66000c1e1100 */
        /* <DEDUP_REMOVED lines=29> */
[----:B------:R-:W-:-:S02]  /*1ac0*/  IADD3 R12, P0, PT, R19, R37, RZ ;  /* 0x00000025130c7210 */ /* 0x000fc40007f1e0ff */
        /* <DEDUP_REMOVED lines=25> */
[----:B------:R-:W3:Y:S02]  /*1c60*/  LDG.E.U8 R137, desc[UR8][R4.64] ;  /* 0x0000000804897981 */ /* 0x000ee4000c1e1100 */
[C---:B------:R-:W-:Y:S01]  /*1c70*/  IMAD R17, R2.reuse, 0x4, R3 ;  /* 0x0000000402117824 */ /* 0x040fe200078e0203 */
[-C--:B------:R-:W-:Y:S01]  /*1c80*/  LEA.HI.X.SX32 R13, R13, R44.reuse, 0x1, P0 ;  /* 0x0000002c0d0d7211 */ /* 0x080fe200000f0eff */
[----:B------:R1:W3:Y:S01]  /*1c90*/  LDG.E.U8 R116, desc[UR8][R6.64] ;  /* 0x0000000806747981 */ /* 0x0002e2000c1e1100 */
[-C--:B0-----:R-:W-:Y:S01]  /*1ca0*/  IADD3 R8, P0, PT, R3, R37.reuse, RZ ;  /* 0x0000002503087210 */ /* 0x081fe20007f1e0ff */
[C---:B------:R-:W-:Y:S01]  /*1cb0*/  IMAD R19, R2.reuse, 0x4, R17 ;  /* 0x0000000402137824 */ /* 0x040fe200078e0211 */
[-C--:B-1----:R-:W-:Y:S01]  /*1cc0*/  IADD3 R10, P1, PT, R17, R37.reuse, RZ ;  /* 0x00000025110a7210 */ /* 0x082fe20007f3e0ff */
[----:B------:R0:W3:Y:S01]  /*1cd0*/  LDG.E.U8 R141, desc[UR8][R12.64] ;  /* 0x000000080c8d7981 */ /* 0x0000e2000c1e1100 */
[----:B------:R-:W-:Y:S01]  /*1ce0*/  LEA.HI.X.SX32 R9, R3, R44, 0x1, P0 ;  /* 0x0000002c03097211 */ /* 0x000fe200000f0eff */
[----:B------:R-:W-:Y:S01]  /*1cf0*/  IMAD R3, R2, 0x8, R19 ;  /* 0x0000000802037824 */ /* 0x000fe200078e0213 */
[----:B------:R-:W-:-:S02]  /*1d00*/  IADD3 R14, P0, PT, R19, R37, RZ ;  /* 0x00000025130e7210 */ /* 0x000fc40007f1e0ff */
[-C--:B------:R-:W-:Y:S01]  /*1d10*/  LEA.HI.X.SX32 R11, R17, R44.reuse, 0x1, P1 ;  /* 0x0000002c110b7211 */ /* 0x080fe200008f0eff */
[----:B------:R1:W4:Y:S01]  /*1d20*/  LDG.E.U8 R143, desc[UR8][R8.64] ;  /* 0x00000008088f7981 */ /* 0x000322000c1e1100 */
[-C--:B------:R-:W-:Y:S01]  /*1d30*/  LEA.HI.X.SX32 R15, R19, R44.reuse, 0x1, P0 ;  /* 0x0000002c130f7211 */ /* 0x080fe200000f0eff */
[C---:B------:R-:W-:Y:S01]  /*1d40*/  IMAD R7, R2.reuse, 0x4, R3 ;  /* 0x0000000402077824 */ /* 0x040fe200078e0203 */
[CC--:B------:R-:W-:Y:S01]  /*1d50*/  IADD3 R4, P0, PT, R3.reuse, R37.reuse, RZ ;  /* 0x0000002503047210 */ /* 0x0c0fe20007f1e0ff */
[----:B------:R-:W4:Y:S03]  /*1d60*/  LDG.E.U8 R118, desc[UR8][R10.64] ;  /* 0x000000080a767981 */ /* 0x000f26000c1e1100 */
[-C--:B------:R-:W-:Y:S01]  /*1d70*/  LEA.HI.X.SX32 R5, R3, R44.reuse, 0x1, P0 ;  /* 0x0000002c03057211 */ /* 0x080fe200000f0eff */
[C---:B------:R-:W-:Y:S01]  /*1d80*/  IMAD R3, R2.reuse, 0x4, R7 ;  /* 0x0000000402037824 */ /* 0x040fe200078e0207 */
[-C--:B------:R-:W-:Y:S01]  /*1d90*/  IADD3 R6, P0, PT, R7, R37.reuse, RZ ;  /* 0x0000002507067210 */ /* 0x080fe20007f1e0ff */
[----:B------:R1:W4:Y:S02]  /*1da0*/  LDG.E.U8 R145, desc[UR8][R14.64] ;  /* 0x000000080e917981 */ /* 0x000324000c1e1100 */
[----:B------:R-:W-:Y:S01]  /*1db0*/  IMAD R17, R2, 0x8, R3 ;  /* 0x0000000802117824 */ /* 0x000fe200078e0203 */
[----:B0-----:R-:W-:Y:S01]  /*1dc0*/  IADD3 R12, P1, PT, R3, R37, RZ ;  /* 0x00000025030c7210 */ /* 0x001fe20007f3e0ff */
[----:B------:R0:W4:Y:S01]  /*1dd0*/  LDG.E.U8 R147, desc[UR8][R4.64] ;  /* 0x0000000804937981 */ /* 0x000122000c1e1100 */
[----:B------:R-:W-:-:S02]  /*1de0*/  LEA.HI.X.SX32 R7, R7, R44, 0x1, P0 ;  /* 0x0000002c07077211 */ /* 0x000fc400000f0eff */
[-C--:B------:R-:W-:Y:S01]  /*1df0*/  LEA.HI.X.SX32 R13, R3, R44.reuse, 0x1, P1 ;  /* 0x0000002c030d7211 */ /* 0x080fe200008f0eff */
[C---:B------:R-:W-:Y:S01]  /*1e00*/  IMAD R3, R2.reuse, 0x4, R17 ;  /* 0x0000000402037824 */ /* 0x040fe200078e0211 */
[CC--:B-1----:R-:W-:Y:S01]  /*1e10*/  IADD3 R8, P0, PT, R17.reuse, R37.reuse, RZ ;  /* 0x0000002511087210 */ /* 0x0c2fe20007f1e0ff */
[----:B------:R1:W4:Y:S03]  /*1e20*/  LDG.E.U8 R120, desc[UR8][R6.64] ;  /* 0x0000000806787981 */ /* 0x000326000c1e1100 */
[-C--:B------:R-:W-:Y:S01]  /*1e30*/  LEA.HI.X.SX32 R9, R17, R44.reuse, 0x1, P0 ;  /* 0x0000002c11097211 */ /* 0x080fe200000f0eff */
[C---:B------:R-:W-:Y:S01]  /*1e40*/  IMAD R15, R2.reuse, 0x4, R3 ;  /* 0x00000004020f7824 */ /* 0x040fe200078e0203 */
[CC--:B------:R-:W-:Y:S01]  /*1e50*/  IADD3 R10, P0, PT, R3.reuse, R37.reuse, RZ ;  /* 0x00000025030a7210 */ /* 0x0c0fe20007f1e0ff */
[----:B------:R0:W4:Y:S03]  /*1e60*/  LDG.E.U8 R149, desc[UR8][R12.64] ;  /* 0x000000080c957981 */ /* 0x000126000c1e1100 */
[-C--:B------:R-:W-:Y:S01]  /*1e70*/  LEA.HI.X.SX32 R11, R3, R44.reuse, 0x1, P0 ;  /* 0x0000002c030b7211 */ /* 0x080fe200000f0eff */
[C---:B------:R-:W-:Y:S01]  /*1e80*/  IMAD R3, R2.reuse, 0x8, R15 ;  /* 0x0000000802037824 */ /* 0x040fe200078e020f */
[CC--:B------:R-:W-:Y:S01]  /*1e90*/  IADD3 R14, P0, PT, R15.reuse, R37.reuse, RZ ;  /* 0x000000250f0e7210 */ /* 0x0c0fe20007f1e0ff */
[----:B------:R-:W4:Y:S02]  /*1ea0*/  LDG.E.U8 R151, desc[UR8][R8.64] ;  /* 0x0000000808977981 */ /* 0x000f24000c1e1100 */
[C---:B------:R-:W-:Y:S01]  /*1eb0*/  IMAD R17, R2.reuse, 0x4, R3 ;  /* 0x0000000402117824 */ /* 0x040fe200078e0203 */
[-C--:B------:R-:W-:Y:S01]  /*1ec0*/  LEA.HI.X.SX32 R15, R15, R44.reuse, 0x1, P0 ;  /* 0x0000002c0f0f7211 */ /* 0x080fe200000f0eff */
[----:B------:R1:W4:Y:S01]  /*1ed0*/  LDG.E.U8 R122, desc[UR8][R10.64] ;  /* 0x000000080a7a7981 */ /* 0x000322000c1e1100 */
[-C--:B0-----:R-:W-:Y:S01]  /*1ee0*/  IADD3 R4, P0, PT, R3, R37.reuse, RZ ;  /* 0x0000002503047210 */ /* 0x081fe20007f1e0ff */
[C---:B------:R-:W-:Y:S01]  /*1ef0*/  IMAD R19, R2.reuse, 0x4, R17 ;  /* 0x0000000402137824 */ /* 0x040fe200078e0211 */
[-C--:B-1----:R-:W-:Y:S01]  /*1f00*/  IADD3 R6, P1, PT, R17, R37.reuse, RZ ;  /* 0x0000002511067210 */ /* 0x082fe20007f3e0ff */
[----:B------:R-:W4:Y:S01]  /*1f10*/  LDG.E.U8 R153, desc[UR8][R14.64] ;  /* 0x000000080e997981 */ /* 0x000f22000c1e1100 */
[----:B------:R-:W-:Y:S01]  /*1f20*/  LEA.HI.X.SX32 R5, R3, R44, 0x1, P0 ;  /* 0x0000002c03057211 */ /* 0x000fe200000f0eff */
[----:B------:R-:W-:Y:S01]  /*1f30*/  IMAD R3, R2, 0x8, R19 ;  /* 0x0000000802037824 */ /* 0x000fe200078e0213 */
[----:B------:R-:W-:-:S03]  /*1f40*/  IADD3 R12, P0, PT, R19, R37, RZ ;  /* 0x00000025130c7210 */ /* 0x000fc60007f1e0ff */
[C---:B------:R-:W-:Y:S01]  /*1f50*/  IMAD R11, R2.reuse, 0x4, R3 ;  /* 0x00000004020b7824 */ /* 0x040fe200078e0203 */
[-C--:B------:R-:W-:Y:S01]  /*1f60*/  LEA.HI.X.SX32 R13, R19, R44.reuse, 0x1, P0 ;  /* 0x0000002c130d7211 */ /* 0x080fe200000f0eff */
[----:B------:R0:W4:Y:S01]  /*1f70*/  LDG.E.U8 R155, desc[UR8][R4.64] ;  /* 0x00000008049b7981 */ /* 0x000122000c1e1100 */
[-C--:B------:R-:W-:Y:S01]  /*1f80*/  LEA.HI.X.SX32 R7, R17, R44.reuse, 0x1, P1 ;  /* 0x0000002c11077211 */ /* 0x080fe200008f0eff */
[C---:B------:R-:W-:Y:S01]  /*1f90*/  IMAD R17, R2.reuse, 0x4, R11 ;  /* 0x0000000402117824 */ /* 0x040fe200078e020b */
[CC--:B------:R-:W-:Y:S01]  /*1fa0*/  IADD3 R8, P0, PT, R3.reuse, R37.reuse, RZ ;  /* 0x0000002503087210 */ /* 0x0c0fe20007f1e0ff */
[----:B------:R-:W4:Y:S02]  /*1fb0*/  LDG.E.U8 R157, desc[UR8][R12.64] ;  /* 0x000000080c9d7981 */ /* 0x000f24000c1e1100 */
[----:B------:R-:W-:Y:S01]  /*1fc0*/  IMAD R43, R2, 0x8, R17 ;  /* 0x00000008022b7824 */ /* 0x000fe200078e0211 */
[----:B------:R-:W-:Y:S01]  /*1fd0*/  LEA.HI.X.SX32 R9, R3, R44, 0x1, P0 ;  /* 0x0000002c03097211 */ /* 0x000fe200000f0eff */
[----:B------:R-:W4:Y:S01]  /*1fe0*/  LDG.E.U8 R124, desc[UR8][R6.64] ;  /* 0x00000008067c7981 */ /* 0x000f22000c1e1100 */
[----:B------:R-:W-:-:S03]  /*1ff0*/  IADD3 R10, P0, PT, R11, R37, RZ ;  /* 0x000000250b0a7210 */ /* 0x000fc60007f1e0ff */
[----:B------:R1:W4:Y:S01]  /*2000*/  LDG.E.U8 R161, desc[UR8][R8.64] ;  /* 0x0000000808a17981 */ /* 0x000322000c1e1100 */
[----:B------:R-:W-:Y:S02]  /*2010*/  LEA.HI.X.SX32 R11, R11, R44, 0x1, P0 ;  /* 0x0000002c0b0b7211 */ /* 0x000fe400000f0eff */
[----:B0-----:R-:W-:-:S03]  /*2020*/  IADD3 R4, P0, PT, R43, R37, RZ ;  /* 0x000000252b047210 */ /* 0x001fc60007f1e0ff */
[----:B------:R0:W4:Y:S01]  /*2030*/  LDG.E.U8 R130, desc[UR8][R10.64] ;  /* 0x000000080a827981 */ /* 0x000122000c1e1100 */
[----:B------:R-:W-:Y:S01]  /*2040*/  LEA.HI.X.SX32 R5, R43, R44, 0x1, P0 ;  /* 0x0000002c2b057211 */ /* 0x000fe200000f0eff */
[----:B------:R-:W-:Y:S01]  /*2050*/  IMAD R43, R2, 0x4, R43 ;  /* 0x00000004022b7824 */ /* 0x000fe200078e022b */
[C---:B-1----:R-:W-:Y:S02]  /*2060*/  LEA.HI R9, R212.reuse, 0x12c, RZ, 0x1a ;  /* 0x0000012cd4097811 */ /* 0x042fe400078fd0ff */
[----:B------:R-:W-:Y:S01]  /*2070*/  IADD3 R14, P1, PT, R17, R37, RZ ;  /* 0x00000025110e7210 */ /* 0x000fe20007f3e0ff */
[----:B------:R1:W4:Y:S02]  /*2080*/  LDG.E.U8 R165, desc[UR8][R4.64] ;  /* 0x0000000804a57981 */ /* 0x000324000c1e1100 */
[----:B------:R-:W-:Y:S01]  /*2090*/  IMAD R28, R9, R2, RZ ;  /* 0x00000002091c7224 */ /* 0x000fe200078e02ff */
[----:B0-----:R-:W-:Y:S01]  /*20a0*/  LEA.HI R11, R212, 0x14c, RZ, 0x1a ;  /* 0x0000014cd40b7811 */ /* 0x001fe200078fd0ff */
[----:B------:R-:W-:Y:S01]  /*20b0*/  IMAD R9, R2, 0x4, R43 ;  /* 0x0000000402097824 */ /* 0x000fe200078e022b */
[----:B------:R-:W-:-:S03]  /*20c0*/  LEA.HI.X.SX32 R15, R17, R44, 0x1, P1 ;  /* 0x0000002c110f7211 */ /* 0x000fc600008f0eff */
[-C--:B------:R-:W-:Y:S02]  /*20d0*/  IMAD R30, R11, R2.reuse, RZ ;  /* 0x000000020b1e7224 */ /* 0x080fe400078e02ff */
[----:B------:R-:W-:Y:S01]  /*20e0*/  IMAD R11, R2, 0x8, R9 ;  /* 0x00000008020b7824 */ /* 0x000fe200078e0209 */
[C---:B------:R-:W-:Y:S01]  /*20f0*/  LEA.HI R17, R212.reuse, 0xfc, RZ, 0x1a ;  /* 0x000000fcd4117811 */ /* 0x040fe200078fd0ff */
[----:B------:R0:W4:Y:S01]  /*2100*/  LDG.E.U8 R163, desc[UR8][R14.64] ;  /* 0x000000080ea37981 */ /* 0x000122000c1e1100 */
[----:B-1----:R-:W-:Y:S01]  /*2110*/  LEA.HI R5, R212, 0x16c, RZ, 0x1a ;  /* 0x0000016cd4057811 */ /* 0x002fe200078fd0ff */
[C---:B------:R-:W-:Y:S01]  /*2120*/  IMAD R139, R2.reuse, 0x4, R11 ;  /* 0x00000004028b7824 */ /* 0x040fe200078e020b */
[----:B------:R-:W-:Y:S01]  /*2130*/  IADD3 R4, P0, PT, R9, R37, RZ ;  /* 0x0000002509047210 */ /* 0x000fe20007f1e0ff */
[----:B------:R-:W-:Y:S02]  /*2140*/  IMAD R22, R17, R2, RZ ;  /* 0x0000000211167224 */ /* 0x000fe400078e02ff */
[----:B------:R-:W-:-:S02]  /*2150*/  IMAD R17, R2, 0x4, R139 ;  /* 0x0000000402117824 */ /* 0x000fc400078e028b */
[----:B------:R-:W-:Y:S01]  /*2160*/  IMAD R34, R5, R2, RZ ;  /* 0x0000000205227224 */ /* 0x000fe200078e02ff */
[----:B------:R-:W-:Y:S01]  /*2170*/  LEA.HI.X.SX32 R5, R9, R44, 0x1, P0 ;  /* 0x0000002c09057211 */ /* 0x000fe200000f0eff */
[----:B------:R-:W-:Y:S01]  /*2180*/  IMAD R9, R2, 0x8, R17 ;  /* 0x0000000802097824 */ /* 0x000fe200078e0211 */
[C---:B0-----:R-:W-:Y:S02]  /*2190*/  LEA.HI R15, R212.reuse, 0x15c, RZ, 0x1a ;  /* 0x0000015cd40f7811 */ /* 0x041fe400078fd0ff */
[C---:B------:R-:W-:Y:S02]  /*21a0*/  LEA.HI R3, R212.reuse, 0xcc, RZ, 0x1a ;  /* 0x000000ccd4037811 */ /* 0x040fe400078fd0ff */
[C---:B------:R-:W-:Y:S02]  /*21b0*/  LEA.HI R7, R212.reuse, 0xdc, RZ, 0x1a ;  /* 0x000000dcd4077811 */ /* 0x040fe400078fd0ff */
[C---:B------:R-:W-:Y:S02]  /*21c0*/  LEA.HI R13, R212.reuse, 0xec, RZ, 0x1a ;  /* 0x000000ecd40d7811 */ /* 0x040fe400078fd0ff */
[----:B------:R-:W-:Y:S01]  /*21d0*/  LEA.HI R19, R212, 0x10c, RZ, 0x1a ;  /* 0x0000010cd4137811 */ /* 0x000fe200078fd0ff */
[----:B------:R-:W-:Y:S01]  /*21e0*/  IMAD R159, R2, 0x4, R9 ;  /* 0x00000004029f7824 */ /* 0x000fe200078e0209 */
[-C--:B------:R-:W-:Y:S01]  /*21f0*/  IADD3 R14, P0, PT, R11, R37.reuse, RZ ;  /* 0x000000250b0e7210 */ /* 0x080fe20007f1e0ff */
[-C--:B------:R-:W-:Y:S01]  /*2200*/  IMAD R32, R15, R2.reuse, RZ ;  /* 0x000000020f207224 */ /* 0x080fe200078e02ff */
[----:B------:R0:W4:Y:S01]  /*2210*/  LDG.E.U8 R167, desc[UR8][R4.64] ;  /* 0x0000000804a77981 */ /* 0x000122000c1e1100 */
[----:B------:R-:W-:Y:S01]  /*2220*/  IMAD R3, R3, R2, RZ ;  /* 0x0000000203037224 */ /* 0x000fe200078e02ff */
[----:B------:R-:W-:Y:S01]  /*2230*/  LEA.HI.X.SX32 R15, R11, R44, 0x1, P0 ;  /* 0x0000002c0b0f7211 */ /* 0x000fe200000f0eff */
[-C--:B------:R-:W-:Y:S01]  /*2240*/  IMAD R7, R7, R2.reuse, RZ ;  /* 0x0000000207077224 */ /* 0x080fe200078e02ff */
[----:B------:R-:W-:Y:S01]  /*2250*/  IADD3 R16, P0, PT, R17, R37, RZ ;  /* 0x0000002511107210 */ /* 0x000fe20007f1e0ff */
[----:B------:R-:W-:-:S02]  /*2260*/  IMAD R13, R13, R2, RZ ;  /* 0x000000020d0d7224 */ /* 0x000fc400078e02ff */
[-C--:B------:R-:W-:Y:S02]  /*2270*/  IMAD R24, R19, R2.reuse, RZ ;  /* 0x0000000213187224 */ /* 0x080fe400078e02ff */
[-C--:B------:R-:W-:Y:S02]  /*2280*/  IMAD R26, R21, R2.reuse, RZ ;  /* 0x00000002151a7224 */ /* 0x080fe400078e02ff */
[-C--:B------:R-:W-:Y:S02]  /*2290*/  IMAD R23, R23, R2.reuse, RZ ;  /* 0x0000000217177224 */ /* 0x080fe400078e02ff */
[-C--:B------:R-:W-:Y:S02]  /*22a0*/  IMAD R25, R25, R2.reuse, RZ ;  /* 0x0000000219197224 */ /* 0x080fe400078e02ff */
[-C--:B------:R-:W-:Y:S02]  /*22b0*/  IMAD R27, R27, R2.reuse, RZ ;  /* 0x000000021b1b7224 */ /* 0x080fe400078e02ff */
[----:B------:R-:W-:-:S02]  /*22c0*/  IMAD R29, R29, R2, RZ ;  /* 0x000000021d1d7224 */ /* 0x000fc400078e02ff */
[-C--:B------:R-:W-:Y:S02]  /*22d0*/  IMAD R31, R31, R2.reuse, RZ ;  /* 0x000000021f1f7224 */ /* 0x080fe400078e02ff */
[-C--:B------:R-:W-:Y:S02]  /*22e0*/  IMAD R33, R33, R2.reuse, RZ ;  /* 0x0000000221217224 */ /* 0x080fe400078e02ff */
[-C--:B------:R-:W-:Y:S02]  /*22f0*/  IMAD R35, R35, R2.reuse, RZ ;  /* 0x0000000223237224 */ /* 0x080fe400078e02ff */
[-C--:B------:R-:W-:Y:S02]  /*2300*/  IMAD R39, R39, R2.reuse, RZ ;  /* 0x0000000227277224 */ /* 0x080fe400078e02ff */
[----:B------:R-:W-:Y:S01]  /*2310*/  IMAD R128, R41, R2, RZ ;  /* 0x0000000229807224 */ /* 0x000fe200078e02ff */
[----:B------:R1:W4:Y:S01]  /*2320*/  LDG.E.U8 R169, desc[UR8][R14.64] ;  /* 0x000000080ea97981 */ /* 0x000322000c1e1100 */
[----:B------:R-:W-:Y:S01]  /*2330*/  IMAD R2, R2, 0x4, R159 ;  /* 0x0000000402027824 */ /* 0x000fe200078e029f */
[----:B------:R-:W-:-:S04]  /*2340*/  LEA.HI.X.SX32 R17, R17, R44, 0x1, P0 ;  /* 0x0000002c11117211 */ /* 0x000fc800000f0eff */
[CC--:B------:R-:W-:Y:S01]  /*2350*/  IADD3 R20, P0, PT, R2.reuse, R37.reuse, RZ ;  /* 0x0000002502147210 */ /* 0x0c0fe20007f1e0ff */
[----:B------:R1:W4:Y:S03]  /*2360*/  LDG.E.U8 R171, desc[UR8][R16.64] ;  /* 0x0000000810ab7981 */ /* 0x000326000c1e1100 */
[-C--:B------:R-:W-:Y:S02]  /*2370*/  LEA.HI.X.SX32 R21, R2, R44.reuse, 0x1, P0 ;  /* 0x0000002c02157211 */ /* 0x080fe400000f0eff */
[-C--:B------:R-:W-:Y:S02]  /*2380*/  IADD3 R2, P5, PT, R3, R37.reuse, RZ ;  /* 0x0000002503027210 */ /* 0x080fe40007fbe0ff */
[----:B0-----:R-:W-:Y:S01]  /*2390*/  IADD3 R4, P0, PT, R7, R37, RZ ;  /* 0x0000002507047210 */ /* 0x001fe20007f1e0ff */
[----:B------:R-:W4:Y:S01]  /*23a0*/  LDG.E.U8 R175, desc[UR8][R20.64] ;  /* 0x0000000814af7981 */ /* 0x000f22000c1e1100 */
[----:B------:R-:W-:-:S02]  /*23b0*/  LEA.HI.X.SX32 R3, R3, R44, 0x1, P5 ;  /* 0x0000002c03037211 */ /* 0x000fc400028f0eff */
[-C--:B------:R-:W-:Y:S02]  /*23c0*/  LEA.HI.X.SX32 R5, R7, R44.reuse, 0x1, P0 ;  /* 0x0000002c07057211 */ /* 0x080fe400000f0eff */
[CC--:B-1----:R-:W-:Y:S02]  /*23d0*/  IADD3 R14, P5, PT, R28.reuse, R37.reuse, RZ ;  /* 0x000000251c0e7210 */ /* 0x0c2fe40007fbe0ff */
[CC--:B------:R-:W-:Y:S01]  /*23e0*/  IADD3 R16, P0, PT, R23.reuse, R37.reuse, RZ ;  /* 0x0000002517107210 */ /* 0x0c0fe20007f1e0ff */
[----:B------:R-:W4:Y:S01]  /*23f0*/  LDG.E.U8 R4, desc[UR8][R4.64] ;  /* 0x0000000804047981 */ /* 0x000f22000c1e1100 */
[-C--:B------:R-:W-:Y:S02]  /*2400*/  LEA.HI.X.SX32 R15, R28, R44.reuse, 0x1, P5 ;  /* 0x0000002c1c0f7211 */ /* 0x080fe400028f0eff */
[----:B------:R-:W-:Y:S02]  /*2410*/  LEA.HI.X.SX32 R17, R23, R44, 0x1, P0 ;  /* 0x0000002c17117211 */ /* 0x000fe400000f0eff */
[-C--:B------:R-:W-:Y:S01]  /*2420*/  IADD3 R28, P0, PT, R29, R37.reuse, RZ ;  /* 0x000000251d1c7210 */ /* 0x080fe20007f1e0ff */
[----:B------:R-:W4:Y:S01]  /*2430*/  LDG.E.U8 R14, desc[UR8][R14.64] ;  /* 0x000000080e0e7981 */ /* 0x000f22000c1e1100 */
[----:B------:R-:W-:-:S02]  /*2440*/  IADD3 R18, P1, PT, R9, R37, RZ ;  /* 0x0000002509127210 */ /* 0x000fc40007f3e0ff */
[-C--:B------:R-:W-:Y:S01]  /*2450*/  LEA.HI.X.SX32 R29, R29, R44.reuse, 0x1, P0 ;  /* 0x0000002c1d1d7211 */ /* 0x080fe200000f0eff */
[----:B------:R-:W4:Y:S01]  /*2460*/  LDG.E.U8 R16, desc[UR8][R16.64] ;  /* 0x0000000810107981 */ /* 0x000f22000c1e1100 */
[-C--:B------:R-:W-:Y:S02]  /*2470*/  IADD3 R40, P0, PT, R43, R37.reuse, RZ ;  /* 0x000000252b287210 */ /* 0x080fe40007f1e0ff */
[-C--:B------:R-:W-:Y:S01]  /*2480*/  LEA.HI.X.SX32 R19, R9, R44.reuse, 0x1, P1 ;  /* 0x0000002c09137211 */ /* 0x080fe200008f0eff */
[----:B------:R-:W4:Y:S01]  /*2490*/  LDG.E.U8 R28, desc[UR8][R28.64] ;  /* 0x000000081c1c7981 */ /* 0x000f22000c1e1100 */
[-C--:B------:R-:W-:Y:S02]  /*24a0*/  IADD3 R6, P1, PT, R13, R37.reuse, RZ ;  /* 0x000000250d067210 */ /* 0x080fe40007f3e0ff */
[-C--:B------:R-:W-:Y:S01]  /*24b0*/  LEA.HI.X.SX32 R41, R43, R44.reuse, 0x1, P0 ;  /* 0x0000002c2b297211 */ /* 0x080fe200000f0eff */
[----:B------:R0:W5:Y:S01]  /*24c0*/  LDG.E.U8 R173, desc[UR8][R18.64] ;  /* 0x0000000812ad7981 */ /* 0x000162000c1e1100 */
[----:B------:R-:W-:Y:S01]  /*24d0*/  LEA.HI.X.SX32 R7, R13, R44, 0x1, P1 ;  /* 0x0000002c0d077211 */ /* 0x000fe200008f0eff */
[----:B------:R-:W-:Y:S01]  /*24e0*/  IMAD.SHL.U32 R177, R215, 0x200000, RZ ;  /* 0x00200000d7b17824 */ /* 0x000fe200078e00ff */
[-C--:B------:R-:W-:Y:S01]  /*24f0*/  IADD3 R10, P3, PT, R24, R37.reuse, RZ ;  /* 0x00000025180a7210 */ /* 0x080fe20007f7e0ff */
[----:B------:R-:W5:Y:S01]  /*2500*/  LDG.E.U8 R40, desc[UR8][R40.64] ;  /* 0x0000000828287981 */ /* 0x000f62000c1e1100 */
[----:B------:R-:W-:-:S02]  /*2510*/  IADD3 R12, P4, PT, R26, R37, RZ ;  /* 0x000000251a0c7210 */ /* 0x000fc40007f9e0ff */
[----:B------:R-:W-:Y:S01]  /*2520*/  SGXT R132, R132, 0x1 ;  /* 0x000000018484781a */ /* 0x000fe20000000200 */
[----:B------:R1:W5:Y:S01]  /*2530*/  LDG.E.U8 R6, desc[UR8][R6.64] ;  /* 0x0000000806067981 */ /* 0x000362000c1e1100 */
[-C--:B------:R-:W-:Y:S01]  /*2540*/  IADD3 R8, P2, PT, R22, R37.reuse, RZ ;  /* 0x0000002516087210 */ /* 0x080fe20007f5e0ff */
[----:B------:R-:W-:Y:S01]  /*2550*/  VIADD R176, R213, 0x3a000 ;  /* 0x0003a000d5b07836 */ /* 0x000fe20000000000 */
[----:B0-----:R-:W-:Y:S02]  /*2560*/  IADD3 R18, P1, PT, R30, R37, RZ ;  /* 0x000000251e127210 */ /* 0x001fe40007f3e0ff */
[----:B------:R-:W-:Y:S01]  /*2570*/  PRMT R185, RZ, 0x7610, R185 ;  /* 0x00007610ffb97816 */ /* 0x000fe200000000b9 */
[----:B------:R-:W-:Y:S01]  /*2580*/  STL [R1+0x10d8], R213 ;  /* 0x0010d8d501007387 */ /* 0x000fe20000100800 */
[-C--:B------:R-:W-:Y:S01]  /*2590*/  LEA.HI.X.SX32 R11, R24, R44.reuse, 0x1, P3 ;  /* 0x0000002c180b7211 */ /* 0x080fe200018f0eff */
[----:B------:R-:W0:Y:S01]  /*25a0*/  LDC R17, c[0x0][0x3c4] ;  /* 0x0000f100ff117b82 */ /* 0x000e220000000800 */
[----:B------:R-:W-:-:S02]  /*25b0*/  LEA.HI.X.SX32 R13, R26, R44, 0x1, P4 ;  /* 0x0000002c1a0d7211 */ /* 0x000fc400020f0eff */
[-C--:B------:R-:W-:Y:S01]  /*25c0*/  LEA.HI.X.SX32 R19, R30, R44.reuse, 0x1, P1 ;  /* 0x0000002c1e137211 */ /* 0x080fe200008f0eff */
[----:B------:R-:W5:Y:S01]  /*25d0*/  LDG.E.U8 R10, desc[UR8][R10.64] ;  /* 0x000000080a0a7981 */ /* 0x000f62000c1e1100 */
[----:B------:R-:W-:Y:S02]  /*25e0*/  LEA.HI.X.SX32 R9, R22, R44, 0x1, P2 ;  /* 0x0000002c16097211 */ /* 0x000fe400010f0eff */
[-C--:B------:R-:W-:Y:S01]  /*25f0*/  IADD3 R24, P4, PT, R25, R37.reuse, RZ ;  /* 0x0000002519187210 */ /* 0x080fe20007f9e0ff */
[----:B------:R-:W5:Y:S01]  /*2600*/  LDG.E.U8 R12, desc[UR8][R12.64] ;  /* 0x000000080c0c7981 */ /* 0x000f62000c1e1100 */
[-C--:B------:R-:W-:Y:S01]  /*2610*/  IADD3 R30, P1, PT, R31, R37.reuse, RZ ;  /* 0x000000251f1e7210 */ /* 0x080fe20007f3e0ff */
[----:B-1----:R-:W1:Y:S01]  /*2620*/  LDC R7, c[0x0][0x3c8] ;  /* 0x0000f200ff077b82 */ /* 0x002e620000000800 */
[-C--:B------:R-:W-:Y:S01]  /*2630*/  IADD3 R20, P2, PT, R32, R37.reuse, RZ ;  /* 0x0000002520147210 */ /* 0x080fe20007f5e0ff */
[----:B------:R0:W5:Y:S01]  /*2640*/  LDG.E.U8 R8, desc[UR8][R8.64] ;  /* 0x0000000808087981 */ /* 0x000162000c1e1100 */
[----:B------:R-:W-:-:S02]  /*2650*/  IADD3 R22, P3, PT, R34, R37, RZ ;  /* 0x0000002522167210 */ /* 0x000fc40007f7e0ff */
[-C--:B------:R-:W-:Y:S01]  /*2660*/  IADD3 R26, P5, PT, R27, R37.reuse, RZ ;  /* 0x000000251b1a7210 */ /* 0x080fe20007fbe0ff */
[----:B------:R0:W5:Y:S01]  /*2670*/  LDG.E.U8 R18, desc[UR8][R18.64] ;  /* 0x0000000812127981 */ /* 0x000162000c1e1100 */
[-C--:B------:R-:W-:Y:S02]  /*2680*/  LEA.HI.X.SX32 R25, R25, R44.reuse, 0x1, P4 ;  /* 0x0000002c19197211 */ /* 0x080fe400020f0eff */
[-C--:B------:R-:W-:Y:S02]  /*2690*/  LEA.HI.X.SX32 R31, R31, R44.reuse, 0x1, P1 ;  /* 0x0000002c1f1f7211 */ /* 0x080fe400008f0eff */
[-C--:B------:R-:W-:Y:S01]  /*26a0*/  LEA.HI.X.SX32 R21, R32, R44.reuse, 0x1, P2 ;  /* 0x0000002c20157211 */ /* 0x080fe200010f0eff */
[----:B------:R-:W5:Y:S01]  /*26b0*/  LDG.E.U8 R24, desc[UR8][R24.64] ;  /* 0x0000000818187981 */ /* 0x000f62000c1e1100 */
[-C--:B------:R-:W-:Y:S01]  /*26c0*/  LEA.HI.X.SX32 R23, R34, R44.reuse, 0x1, P3 ;  /* 0x0000002c22177211 */ /* 0x080fe200018f0eff */
[----:B0-----:R-:W0:Y:S01]  /*26d0*/  LDC R9, c[0x0][0x3c8] ;  /* 0x0000f200ff097b82 */ /* 0x001e220000000800 */
[----:B------:R-:W-:Y:S01]  /*26e0*/  IADD3 R36, P4, PT, R39, R37, RZ ;  /* 0x0000002527247210 */ /* 0x000fe20007f9e0ff */
[----:B------:R-:W5:Y:S01]  /*26f0*/  LDG.E.U8 R20, desc[UR8][R20.64] ;  /* 0x0000000814147981 */ /* 0x000f62000c1e1100 */
[----:B------:R-:W-:-:S02]  /*2700*/  LEA.HI.X.SX32 R27, R27, R44, 0x1, P5 ;  /* 0x0000002c1b1b7211 */ /* 0x000fc400028f0eff */
[-C--:B------:R-:W-:Y:S01]  /*2710*/  IADD3 R42, P1, PT, R139, R37.reuse, RZ ;  /* 0x000000258b2a7210 */ /* 0x080fe20007f3e0ff */
[----:B------:R-:W5:Y:S01]  /*2720*/  LDG.E.U8 R22, desc[UR8][R22.64] ;  /* 0x0000000816167981 */ /* 0x000f62000c1e1100 */
[-C--:B------:R-:W-:Y:S01]  /*2730*/  IADD3 R32, P2, PT, R33, R37.reuse, RZ ;  /* 0x0000002521207210 */ /* 0x080fe20007f5e0ff */
[----:B------:R-:W0:Y:S01]  /*2740*/  LDC R19, c[0x0][0x3c4] ;  /* 0x0000f100ff137b82 */ /* 0x000e220000000800 */
[-C--:B------:R-:W-:Y:S01]  /*2750*/  IADD3 R34, P3, PT, R35, R37.reuse, RZ ;  /* 0x0000002523227210 */ /* 0x080fe20007f7e0ff */
[----:B------:R-:W5:Y:S01]  /*2760*/  LDG.E.U8 R26, desc[UR8][R26.64] ;  /* 0x000000081a1a7981 */ /* 0x000f62000c1e1100 */
[-C--:B------:R-:W-:Y:S02]  /*2770*/  IADD3 R38, P5, PT, R128, R37.reuse, RZ ;  /* 0x0000002580267210 */ /* 0x080fe40007fbe0ff */
[----:B------:R-:W-:Y:S01]  /*2780*/  IADD3 R138, P0, PT, R159, R37, RZ ;  /* 0x000000259f8a7210 */ /* 0x000fe20007f1e0ff */
[----:B------:R-:W5:Y:S01]  /*2790*/  LDG.E.U8 R30, desc[UR8][R30.64] ;  /* 0x000000081e1e7981 */ /* 0x000f62000c1e1100 */
[----:B------:R-:W-:-:S02]  /*27a0*/  LEA.HI.X.SX32 R37, R39, R44, 0x1, P4 ;  /* 0x0000002c27257211 */ /* 0x000fc400020f0eff */
[-C--:B------:R-:W-:Y:S02]  /*27b0*/  LEA.HI.X.SX32 R43, R139, R44.reuse, 0x1, P1 ;  /* 0x0000002c8b2b7211 */ /* 0x080fe400008f0eff */
[-C--:B------:R-:W-:Y:S01]  /*27c0*/  LEA.HI.X.SX32 R33, R33, R44.reuse, 0x1, P2 ;  /* 0x0000002c21217211 */ /* 0x080fe200010f0eff */
[----:B------:R-:W5:Y:S01]  /*27d0*/  LDG.E.U8 R36, desc[UR8][R36.64] ;  /* 0x0000000824247981 */ /* 0x000f62000c1e1100 */
[-C--:B------:R-:W-:Y:S02]  /*27e0*/  LEA.HI.X.SX32 R35, R35, R44.reuse, 0x1, P3 ;  /* 0x0000002c23237211 */ /* 0x080fe400018f0eff */
[-C--:B------:R-:W-:Y:S01]  /*27f0*/  LEA.HI.X.SX32 R39, R128, R44.reuse, 0x1, P5 ;  /* 0x0000002c80277211 */ /* 0x080fe200028f0eff */
[----:B------:R-:W5:Y:S01]  /*2800*/  LDG.E.U8 R42, desc[UR8][R42.64] ;  /* 0x000000082a2a7981 */ /* 0x000f62000c1e1100 */
[----:B------:R-:W-:-:S03]  /*2810*/  LEA.HI.X.SX32 R139, R159, R44, 0x1, P0 ;  /* 0x0000002c9f8b7211 */ /* 0x000fc600000f0eff */
[----:B------:R1:W5:Y:S04]  /*2820*/  LDG.E.U8 R44, desc[UR8][R2.64] ;  /* 0x00000008022c7981 */ /* 0x000368000c1e1100 */
[----:B------:R-:W5:Y:S04]  /*2830*/  LDG.E.U8 R138, desc[UR8][R138.64] ;  /* 0x000000088a8a7981 */ /* 0x000f68000c1e1100 */
[----:B------:R0:W5:Y:S04]  /*2840*/  LDG.E.U8 R32, desc[UR8][R32.64] ;  /* 0x0000000820207981 */ /* 0x000168000c1e1100 */
[----:B------:R-:W5:Y:S04]  /*2850*/  LDG.E.U8 R34, desc[UR8][R34.64] ;  /* 0x0000000822227981 */ /* 0x000f68000c1e1100 */
[----:B------:R-:W5:Y:S01]  /*2860*/  LDG.E.U8 R38, desc[UR8][R38.64] ;  /* 0x0000000826267981 */ /* 0x000f62000c1e1100 */
[----:B------:R-:W-:-:S02]  /*2870*/  LOP3.LUT R132, R132, 0x90, RZ, 0xc0, !PT ;  /* 0x0000009084847812 */ /* 0x000fc400078ec0ff */
[----:B------:R-:W-:Y:S02]  /*2880*/  LOP3.LUT R177, R177, 0x600000, RZ, 0xc0, !PT ;  /* 0x00600000b1b17812 */ /* 0x000fe400078ec0ff */
[----:B------:R-:W-:Y:S02]  /*2890*/  LOP3.LUT R132, R132, 0x7f, R212, 0x78, !PT ;  /* 0x0000007f84847812 */ /* 0x000fe400078e78d4 */
[----:B-1----:R-:W-:Y:S01]  /*28a0*/  LOP3.LUT R3, R215, 0x4, RZ, 0xc0, !PT ;  /* 0x00000004d7037812 */ /* 0x002fe200078ec0ff */
[----:B------:R-:W-:-:S03]  /*28b0*/  VIADD R2, R177, UR5 ;  /* 0x00000005b1027c36 */ /* 0x000fc60008000000 */
[----:B------:R-:W-:Y:S02]  /*28c0*/  R2UR UR75, R3 ;  /* 0x00000000034b72ca */ /* 0x000fe400000e0000 */
[----:B------:R-:W-:Y:S02]  /*28d0*/  R2UR UR7, R2 ;  /* 0x00000000020772ca */ /* 0x000fe400000e0000 */
[----:B------:R-:W1:Y:S01]  /*28e0*/  LDC.64 R2, c[0x0][0x3c0] ;  /* 0x0000f000ff027b82 */ /* 0x000e620000000a00 */
[----:B------:R-:W-:Y:S04]  /*28f0*/  STS.U8 [R132+UR4+0x30000], R45 ;  /* 0x0300002d84007988 */ /* 0x000fe80008000004 */
[----:B------:R-:W-:Y:S04]  /*2900*/  STS.U8 [R132+UR4+0x30200], R47 ;  /* 0x0302002f84007988 */ /* 0x000fe80008000004 */
[----:B--2---:R-:W-:Y:S04]  /*2910*/  STS.U8 [R132+UR4+0x30400], R49 ;  /* 0x0304003184007988 */ /* 0x004fe80008000004 */
[----:B------:R-:W-:Y:S04]  /*2920*/  STS.U8 [R132+UR4+0x30600], R51 ;  /* 0x0306003384007988 */ /* 0x000fe80008000004 */
[----:B---3--:R2:W-:Y:S04]  /*2930*/  STS.U8 [R132+UR4+0x35e00], R141 ;  /* 0x035e008d84007988 */ /* 0x0085e80008000004 */
[----:B------:R-:W-:Y:S01]  /*2940*/  STS.U8 [R132+UR4+0x30800], R53 ;  /* 0x0308003584007988 */ /* 0x000fe20008000004 */
[----:B--2---:R-:W-:-:S03]  /*2950*/  LOP3.LUT R141, R132, 0x20, RZ, 0x3c, !PT ;  /* 0x00000020848d7812 */ /* 0x004fc600078e3cff */
[----:B------:R-:W-:Y:S04]  /*2960*/  STS.U8 [R132+UR4+0x30a00], R55 ;  /* 0x030a003784007988 */ /* 0x000fe80008000004 */
        /* <DEDUP_REMOVED lines=41> */
[----:B----4-:R-:W-:Y:S04]  /*2c00*/  STS.U8 [R132+UR4+0x36000], R143 ;  /* 0x0360008f84007988 */ /* 0x010fe80008000004 */
        /* <DEDUP_REMOVED lines=13> */
[----:B-----5:R-:W-:Y:S04]  /*2ce0*/  STS.U8 [R132+UR4+0x37c00], R173 ;  /* 0x037c00ad84007988 */ /* 0x020fe80008000004 */
[----:B------:R-:W-:Y:S01]  /*2cf0*/  STS.U8 [R132+UR4+0x37e00], R175 ;  /* 0x037e00af84007988 */ /* 0x000fe20008000004 */
[----:B------:R-:W-:Y:S01]  /*2d00*/  ULEA UR7, UR75, UR7, 0x5 ;  /* 0x000000074b077291 */ /* 0x000fe2000f8e28ff */
[----:B------:R-:W-:Y:S01]  /*2d10*/  LOP3.LUT P0, RZ, R212, 0xff, RZ, 0xc0, !PT ;  /* 0x000000ffd4ff7812 */ /* 0x000fe2000780c0ff */
[----:B-1----:R-:W-:Y:S01]  /*2d20*/  IMAD R2, R216, R2, RZ ;  /* 0x00000002d8027224 */ /* 0x002fe200078e02ff */
[----:B------:R1:W-:Y:S01]  /*2d30*/  STS.U8 [R141+UR4+0x37500], R40 ;  /* 0x037500288d007988 */ /* 0x0003e20008000004 */
[----:B------:R-:W-:-:S02]  /*2d40*/  R2UR UR6, R176 ;  /* 0x00000000b00672ca */ /* 0x000fc400000e0000 */
[----:B------:R-:W-:Y:S02]  /*2d50*/  ISETP.GT.AND P4, PT, R134, RZ, PT ;  /* 0x000000ff8600720c */ /* 0x000fe40003f84270 */
[----:B------:R-:W-:Y:S02]  /*2d60*/  PRMT R172, RZ, 0x7610, R172 ;  /* 0x00007610ffac7816 */ /* 0x000fe400000000ac */
[----:B------:R-:W-:Y:S02]  /*2d70*/  PRMT R148, RZ, 0x7610, R148 ;  /* 0x00007610ff947816 */ /* 0x000fe40000000094 */
[----:B------:R-:W-:Y:S01]  /*2d80*/  PRMT R128, RZ, 0x7610, R128 ;  /* 0x00007610ff807816 */ /* 0x000fe20000000080 */
[----:B-1----:R-:W1:Y:S01]  /*2d90*/  LDC.64 R40, c[0x0][0x388] ;  /* 0x0000e200ff287b82 */ /* 0x002e620000000a00 */
[----:B------:R2:W-:Y:S04]  /*2da0*/  STS.U8 [R141+UR4+0x33700], R4 ;  /* 0x033700048d007988 */ /* 0x0005e80008000004 */
[----:B------:R3:W-:Y:S01]  /*2db0*/  STS.U8 [R141+UR4+0x37f00], R0 ;  /* 0x037f00008d007988 */ /* 0x0007e20008000004 */
[----:B------:R-:W-:-:S02]  /*2dc0*/  PRMT R129, RZ, 0x7610, R129 ;  /* 0x00007610ff817816 */ /* 0x000fc40000000081 */
[----:B------:R-:W-:Y:S01]  /*2dd0*/  PRMT R160, RZ, 0x7610, R160 ;  /* 0x00007610ffa07816 */ /* 0x000fe200000000a0 */
[----:B------:R-:W-:Y:S01]  /*2de0*/  STS.U8 [R141+UR4+0x30100], R46 ;  /* 0x0301002e8d007988 */ /* 0x000fe20008000004 */
[----:B------:R-:W-:Y:S01]  /*2df0*/  PRMT R117, RZ, 0x7610, R117 ;  /* 0x00007610ff757816 */ /* 0x000fe20000000075 */
[----:B--2---:R-:W2:Y:S02]  /*2e00*/  LDC R4, c[0x0][0x3c4] ;  /* 0x0000f100ff047b82 */ /* 0x004ea40000000800 */
[----:B------:R-:W-:Y:S01]  /*2e10*/  STS.U8 [R141+UR4+0x30500], R72 ;  /* 0x030500488d007988 */ /* 0x000fe20008000004 */
[----:B---3--:R-:W-:-:S03]  /*2e20*/  LOP3.LUT R0, R212, 0xff, RZ, 0xc0, !PT ;  /* 0x000000ffd4007812 */ /* 0x008fc600078ec0ff */
[----:B------:R-:W-:Y:S01]  /*2e30*/  STS.U8 [R141+UR4+0x30900], R74 ;  /* 0x0309004a8d007988 */ /* 0x000fe20008000004 */
[----:B------:R-:W-:Y:S02]  /*2e40*/  PRMT R159, RZ, 0x7610, R159 ;  /* 0x00007610ff9f7816 */ /* 0x000fe4000000009f */
[----:B0-----:R-:W-:Y:S01]  /*2e50*/  PRMT R33, RZ, 0x7610, R33 ;  /* 0x00007610ff217816 */ /* 0x001fe20000000021 */
[----:B------:R-:W-:Y:S01]  /*2e60*/  STS.U8 [R141+UR4+0x30d00], R76 ;  /* 0x030d004c8d007988 */ /* 0x000fe20008000004 */
[----:B------:R-:W-:Y:S02]  /*2e70*/  PRMT R93, RZ, 0x7610, R93 ;  /* 0x00007610ff5d7816 */ /* 0x000fe4000000005d */
[----:B------:R-:W-:Y:S01]  /*2e80*/  PRMT R195, RZ, 0x7610, R195 ;  /* 0x00007610ffc37816 */ /* 0x000fe200000000c3 */
[----:B------:R-:W-:Y:S01]  /*2e90*/  STS.U8 [R141+UR4+0x31100], R78 ;  /* 0x0311004e8d007988 */ /* 0x000fe20008000004 */
[----:B------:R-:W-:Y:S02]  /*2ea0*/  PRMT R81, RZ, 0x7610, R81 ;  /* 0x00007610ff517816 */ /* 0x000fe40000000051 */
[----:B------:R-:W-:Y:S01]  /*2eb0*/  PRMT R184, RZ, 0x7610, R184 ;  /* 0x00007610ffb87816 */ /* 0x000fe200000000b8 */
[----:B------:R-:W-:Y:S01]  /*2ec0*/  STS.U8 [R141+UR4+0x31500], R80 ;  /* 0x031500508d007988 */ /* 0x000fe20008000004 */
[----:B------:R-:W-:-:S02]  /*2ed0*/  PRMT R105, RZ, 0x7610, R105 ;  /* 0x00007610ff697816 */ /* 0x000fc40000000069 */
[----:B------:R-:W-:Y:S01]  /*2ee0*/  PRMT R183, RZ, 0x7610, R183 ;  /* 0x00007610ffb77816 */ /* 0x000fe200000000b7 */
[----:B------:R-:W-:Y:S01]  /*2ef0*/  STS.U8 [R141+UR4+0x31900], R82 ;  /* 0x031900528d007988 */ /* 0x000fe20008000004 */
[----:B------:R-:W-:Y:S01]  /*2f00*/  PRMT R69, RZ, 0x7610, R69 ;  /* 0x00007610ff457816 */ /* 0x000fe20000000045 */
[----:B------:R-:W-:Y:S01]  /*2f10*/  IMAD.SHL.U32 R3, R3, 0x2, RZ ;  /* 0x0000000203037824 */ /* 0x000fe200078e00ff */
[----:B------:R-:W-:Y:S01]  /*2f20*/  PRMT R45, RZ, 0x7610, R45 ;  /* 0x00007610ff2d7816 */ /* 0x000fe2000000002d */
[----:B------:R-:W-:Y:S01]  /*2f30*/  STS.U8 [R141+UR4+0x31d00], R84 ;  /* 0x031d00548d007988 */ /* 0x000fe20008000004 */
[----:B------:R-:W-:Y:S01]  /*2f40*/  PRMT R57, RZ, 0x7610, R57 ;  /* 0x00007610ff397816 */ /* 0x000fe20000000039 */
[----:B------:R-:W0:Y:S02]  /*2f50*/  LDC R133, c[0x0][0x3c4] ;  /* 0x0000f100ff857b82 */ /* 0x000e240000000800 */
        /* <DEDUP_REMOVED lines=36> */
[----:B------:R3:W-:Y:S04]  /*31a0*/  STS.U8 [R141+UR4+0x33b00], R6 ;  /* 0x033b00068d007988 */ /* 0x0007e80008000004 */
[----:B------:R4:W-:Y:S04]  /*31b0*/  STS.U8 [R141+UR4+0x33f00], R8 ;  /* 0x033f00088d007988 */ /* 0x0009e80008000004 */
[----:B------:R-:W-:Y:S04]  /*31c0*/  STS.U8 [R141+UR4+0x34300], R10 ;  /* 0x0343000a8d007988 */ /* 0x000fe80008000004 */
[----:B------:R-:W-:Y:S04]  /*31d0*/  STS.U8 [R141+UR4+0x34700], R12 ;  /* 0x0347000c8d007988 */ /* 0x000fe80008000004 */
[----:B------:R5:W-:Y:S04]  /*31e0*/  STS.U8 [R141+UR4+0x34b00], R14 ;  /* 0x034b000e8d007988 */ /* 0x000be80008000004 */
        /* <DEDUP_REMOVED lines=11> */
[----:B------:R-:W-:Y:S01]  /*32a0*/  STS.U8 [R141+UR4+0x37b00], R38 ;  /* 0x037b00268d007988 */ /* 0x000fe20008000004 */
[----:B------:R-:W-:Y:S01]  /*32b0*/  STTM.x128 tmem[UR7], RZ ;  /* 0x000000ff000079ed */ /* 0x000fe200083c0007 */
[----:B------:R-:W0:Y:S01]  /*32c0*/  FENCE.VIEW.ASYNC.T ;  /* 0x00000000000073c6 */ /* 0x000e220000000200 */
[----:B-1----:R-:W-:Y:S01]  /*32d0*/  IADD3 R135, P1, PT, R2, R40, RZ ;  /* 0x0000002802877210 */ /* 0x002fe20007f3e0ff */
[----:B------:R-:W-:Y:S01]  /*32e0*/  IMAD R0, R0, R7, RZ ;  /* 0x0000000700007224 */ /* 0x000fe200078e02ff */
[----:B0-----:R-:W-:Y:S01]  /*32f0*/  VOTEU.ALL UP0, P0 ;  /* 0x0000000000ff7886 */ /* 0x001fe20000000000 */
[----:B---3--:R-:W0:Y:S01]  /*3300*/  LDC R6, c[0x0][0x3c4] ;  /* 0x0000f100ff067b82 */ /* 0x008e220000000800 */
[----:B------:R-:W-:-:S02]  /*3310*/  LEA.HI.X.SX32 R5, R2, R41, 0x1, P1 ;  /* 0x0000002902057211 */ /* 0x000fc400008f0eff */
[----:B------:R-:W-:Y:S01]  /*3320*/  IADD3 R136, P1, PT, R0, R135, RZ ;  /* 0x0000008700887210 */ /* 0x000fe20007f3e0ff */
[----:B------:R-:W-:Y:S01]  /*3330*/  IMAD R2, R9, 0x100, R0 ;  /* 0x0000010009027824 */ /* 0x000fe200078e0200 */
[----:B------:R-:W-:-:S04]  /*3340*/  @!UP0 UIADD3 UR12, UPT, UPT, -UR10, 0x100000, URZ ;  /* 0x001000000a0c8890 */ /* 0x000fc8000fffe1ff */
[----:B------:R-:W-:Y:S02]  /*3350*/  @!UP0 USHF.L.U32 UR13, UR12, 0xb, URZ ;  /* 0x0000000b0c0d8899 */ /* 0x000fe400080006ff */
[----:B------:R-:W-:Y:S01]  /*3360*/  @!UP0 USHF.L.U32 UR12, UR12, 0x1, URZ ;  /* 0x000000010c0c8899 */ /* 0x000fe200080006ff */
[----:B------:R-:W-:Y:S01]  /*3370*/  LEA.HI.X.SX32 R137, R0, R5, 0x1, P1 ;  /* 0x0000000500897211 */ /* 0x000fe200008f0eff */
[----:B------:R-:W-:Y:S01]  /*3380*/  VOTEU.ALL UP1, P0 ;  /* 0x0000000000ff7886 */ /* 0x000fe20000020000 */
[----:B------:R-:W-:Y:S01]  /*3390*/  BAR.SYNC.DEFER_BLOCKING 0x0 ;  /* 0x0000000000007b1d */ /* 0x000fe20000010000 */
[----:B------:R-:W-:-:S07]  /*33a0*/  IADD3 R134, P2, PT, R2, R135, RZ ;  /* 0x0000008702867210 */ /* 0x000fce0007f5e0ff */
[----:B------:R-:W1:Y:S01]  /*33b0*/  LDC R0, c[0x0][0x3c4] ;  /* 0x0000f100ff007b82 */ /* 0x000e620000000800 */
[----:B------:R-:W-:Y:S01]  /*33c0*/  LEA.HI.X.SX32 R135, R2, R5, 0x1, P2 ;  /* 0x0000000502877211 */ /* 0x000fe200010f0eff */
[----:B--2---:R-:W-:-:S05]  /*33d0*/  IMAD.SHL.U32 R5, R4, 0x8, RZ ;  /* 0x0000000804057824 */ /* 0x004fca00078e00ff */
[----:B------:R-:W-:Y:S01]  /*33e0*/  SHF.R.S32.HI R7, RZ, 0x1f, R5 ;  /* 0x0000001fff077819 */ /* 0x000fe20000011405 */
[----:B----4-:R-:W2:Y:S01]  /*33f0*/  LDC R8, c[0x0][0x3c4] ;  /* 0x0000f100ff087b82 */ /* 0x010ea20000000800 */
[C---:B------:R-:W-:Y:S02]  /*3400*/  IADD3 RZ, P1, PT, R5.reuse, R136, RZ ;  /* 0x0000008805ff7210 */ /* 0x040fe40007f3e0ff */
[----:B------:R-:W-:-:S05]  /*3410*/  IADD3 RZ, P2, PT, R5, R134, RZ ;  /* 0x0000008605ff7210 */ /* 0x000fca0007f5e0ff */
[----:B------:R-:W3:Y:S01]  /*3420*/  LDC R2, c[0x0][0x3c4] ;  /* 0x0000f100ff027b82 */ /* 0x000ee20000000800 */
[----:B------:R-:W4:Y:S02]  /*3430*/  FENCE.VIEW.ASYNC.S ;  /* 0x00000000000073c6 */ /* 0x000f240000000000 */
[----:B----4-:R4:W1:Y:S01]  /*3440*/  @!UP1 SYNCS.EXCH.64 URZ, [UR6], UR12 ;  /* 0x0000000c06ff95b2 */ /* 0x0108620008000100 */
[C---:B------:R-:W-:Y:S02]  /*3450*/  IMAD.X R15, R7.reuse, 0x1, R137, P1 ;  /* 0x00000001070f7824 */ /* 0x040fe400008e0689 */
[----:B------:R-:W-:Y:S02]  /*3460*/  IMAD.X R13, R7, 0x1, R135, P2 ;  /* 0x00000001070d7824 */ /* 0x000fe400010e0687 */
[----:B0-----:R-:W-:Y:S02]  /*3470*/  IMAD.SHL.U32 R9, R6, 0x8, RZ ;  /* 0x0000000806097824 */ /* 0x001fe400078e00ff */
[----:B-1----:R-:W-:Y:S01]  /*3480*/  IMAD.SHL.U32 R5, R0, 0x10, RZ ;  /* 0x0000001000057824 */ /* 0x002fe200078e00ff */
[----:B------:R-:W0:Y:S01]  /*3490*/  LDC R7, c[0x0][0x3c4] ;  /* 0x0000f100ff077b82 */ /* 0x000e220000000800 */
[----:B-----5:R-:W-:-:S07]  /*34a0*/  IMAD.IADD R14, R9, 0x1, R136 ;  /* 0x00000001090e7824 */ /* 0x020fce00078e0288 */
[----:B------:R-:W-:Y:S01]  /*34b0*/  BAR.SYNC.DEFER_BLOCKING 0x0 ;  /* 0x0000000000007b1d */ /* 0x000fe20000010000 */
[----:B------:R-:W-:Y:S01]  /*34c0*/  IMAD.IADD R12, R9, 0x1, R134 ;  /* 0x00000001090c7824 */ /* 0x000fe200078e0286 */
[C---:B------:R-:W-:Y:S02]  /*34d0*/  IADD3 RZ, P1, PT, R5.reuse, R136, RZ ;  /* 0x0000008805ff7210 */ /* 0x040fe40007f3e0ff */
[----:B------:R-:W-:Y:S02]  /*34e0*/  IADD3 RZ, P2, PT, R5, R134, RZ ;  /* 0x0000008605ff7210 */ /* 0x000fe40007f5e0ff */
[----:B------:R-:W-:Y:S02]  /*34f0*/  SHF.R.S32.HI R5, RZ, 0x1f, R5 ;  /* 0x0000001fff057819 */ /* 0x000fe40000011405 */
[----:B------:R-:W1:Y:S01]  /*3500*/  LDC R0, c[0x0][0x3c4] ;  /* 0x0000f100ff007b82 */ /* 0x000e620000000800 */
[----:B------:R5:W-:Y:S01]  /*3510*/  STL.64 [R1+0xe08], R14 ;  /* 0x000e080e01007387 */ /* 0x000be20000100a00 */
[----:B--2---:R-:W-:-:S03]  /*3520*/  IMAD.SHL.U32 R9, R8, 0x10, RZ ;  /* 0x0000001008097824 */ /* 0x004fc600078e00ff */
[----:B------:R2:W-:Y:S01]  /*3530*/  STL.64 [R1+0xe00], R12 ;  /* 0x000e000c01007387 */ /* 0x0005e20000100a00 */
[----:B------:R-:W-:Y:S02]  /*3540*/  PRMT R171, RZ, 0x7610, R171 ;  /* 0x00007610ffab7816 */ /* 0x000fe400000000ab */
[----:B------:R-:W-:Y:S01]  /*3550*/  PRMT R147, RZ, 0x7610, R147 ;  /* 0x00007610ff937816 */ /* 0x000fe20000000093 */
[----:B------:R-:W1:Y:S01]  /*3560*/  LDC R4, c[0x0][0x3c4] ;  /* 0x0000f100ff047b82 */ /* 0x000e620000000800 */
[----:B------:R5:W4:Y:S01]  /*3570*/  @P4 LDG.E.U8 R186, desc[UR8][R14.64] ;  /* 0x000000080eba4981 */ /* 0x000b22000c1e1100 */
[----:B------:R-:W-:-:S06]  /*3580*/  PRMT R116, RZ, 0x7610, R116 ;  /* 0x00007610ff747816 */ /* 0x000fcc0000000074 */
[----:B------:R-:W4:Y:S01]  /*3590*/  LDC R6, c[0x0][0x3c4] ;  /* 0x0000f100ff067b82 */ /* 0x000f220000000800 */
[----:B------:R2:W4:Y:S01]  /*35a0*/  @P4 LDG.E.U8 R185, desc[UR8][R12.64] ;  /* 0x000000080cb94981 */ /* 0x000522000c1e1100 */
[----:B-----5:R-:W-:Y:S01]  /*35b0*/  IMAD.X R15, R5, 0x1, R137, P1 ;  /* 0x00000001050f7824 */ /* 0x020fe200008e0689 */
[----:B------:R-:W-:-:S05]  /*35c0*/  PRMT R92, RZ, 0x7610, R92 ;  /* 0x00007610ff5c7816 */ /* 0x000fca000000005c */
[----:B------:R-:W5:Y:S01]  /*35d0*/  LDC R24, c[0x0][0x3c4] ;  /* 0x0000f100ff187b82 */ /* 0x000f620000000800 */
[----:B--2---:R-:W-:Y:S02]  /*35e0*/  IMAD.X R13, R5, 0x1, R135, P2 ;  /* 0x00000001050d7824 */ /* 0x004fe400010e0687 */
[----:B---3--:R-:W-:Y:S02]  /*35f0*/  IMAD R5, R2, 0x18, RZ ;  /* 0x0000001802057824 */ /* 0x008fe400078e02ff */
[C---:B------:R-:W-:Y:S02]  /*3600*/  IMAD.IADD R14, R9.reuse, 0x1, R136 ;  /* 0x00000001090e7824 */ /* 0x040fe400078e0288 */
[----:B------:R-:W-:Y:S01]  /*3610*/  IMAD.IADD R12, R9, 0x1, R134 ;  /* 0x00000001090c7824 */ /* 0x000fe200078e0286 */
[----:B------:R-:W-:Y:S01]  /*3620*/  SHF.R.S32.HI R9, RZ, 0x1f, R5 ;  /* 0x0000001fff097819 */ /* 0x000fe20000011405 */
[----:B0-----:R-:W-:Y:S01]  /*3630*/  IMAD.SHL.U32 R7, R7, 0x20, RZ ;  /* 0x0000002007077824 */ /* 0x001fe200078e00ff */
[----:B------:R-:W-:Y:S01]  /*3640*/  IADD3 R22, P1, PT, R5, R136, RZ ;  /* 0x0000008805167210 */ /* 0x000fe20007f3e0ff */
[----:B------:R-:W-:Y:S01]  /*3650*/  STL.64 [R1+0xd88], R14 ;  /* 0x000d880e01007387 */ /* 0x000fe20000100a00 */
[----:B------:R-:W0:Y:S02]  /*3660*/  LDC R2, c[0x0][0x3c4] ;  /* 0x0000f100ff027b82 */ /* 0x000e240000000800 */
[----:B------:R-:W-:Y:S01]  /*3670*/  SHF.R.S32.HI R11, RZ, 0x1f, R7 ;  /* 0x0000001fff0b7819 */ /* 0x000fe20000011407 */
[----:B------:R2:W-:Y:S01]  /*3680*/  STL.64 [R1+0xd80], R12 ;  /* 0x000d800c01007387 */ /* 0x0005e20000100a00 */
[----:B------:R-:W-:-:S03]  /*3690*/  IMAD.X R23, R9, 0x1, R137, P1 ;  /* 0x0000000109177824 */ /* 0x000fc600008e0689 */
[----:B------:R2:W3:Y:S01]  /*36a0*/  @P4 LDG.E.U8 R171, desc[UR8][R12.64] ;  /* 0x000000080cab4981 */ /* 0x0004e2000c1e1100 */
[----:B------:R-:W-:Y:S01]  /*36b0*/  PRMT R80, RZ, 0x7610, R80 ;  /* 0x00007610ff507816 */ /* 0x000fe20000000050 */
[----:B------:R-:W0:Y:S02]  /*36c0*/  LDC R58, c[0x0][0x3c4] ;  /* 0x0000f100ff3a7b82 */ /* 0x000e240000000800 */
[----:B------:R1:W3:Y:S04]  /*36d0*/  @P4 LDG.E.U8 R172, desc[UR8][R14.64] ;  /* 0x000000080eac4981 */ /* 0x0002e8000c1e1100 */
[----:B------:R-:W3:Y:S01]  /*36e0*/  @P4 LDG.E.U8 R160, desc[UR8][R22.64] ;  /* 0x0000000816a04981 */ /* 0x000ee2000c1e1100 */
[----:B--2---:R-:W-:Y:S02]  /*36f0*/  IADD3 R12, P1, PT, R7, R136, RZ ;  /* 0x00000088070c7210 */ /* 0x004fe40007f3e0ff */
[----:B-1----:R-:W-:-:S03]  /*3700*/  IADD3 R14, P2, PT, R5, R134, RZ ;  /* 0x00000086050e7210 */ /* 0x002fc60007f5e0ff */
[----:B------:R-:W-:Y:S01]  /*3710*/  IMAD.X R13, R11, 0x1, R137, P1 ;  /* 0x000000010b0d7824 */ /* 0x000fe200008e0689 */
[----:B------:R-:W-:Y:S01]  /*3720*/  IADD3 R8, P1, PT, R7, R134, RZ ;  /* 0x0000008607087210 */ /* 0x000fe20007f3e0ff */
[----:B------:R-:W-:Y:S02]  /*3730*/  IMAD R5, R0, 0x28, RZ ;  /* 0x0000002800057824 */ /* 0x000fe400078e02ff */
[--C-:B------:R-:W-:Y:S01]  /*3740*/  IMAD.X R15, R9, 0x1, R135.reuse, P2 ;  /* 0x00000001090f7824 */ /* 0x100fe200010e0687 */
[----:B------:R-:W1:Y:S01]  /*3750*/  LDC R0, c[0x0][0x3c4] ;  /* 0x0000f100ff007b82 */ /* 0x000e620000000800 */
[----:B------:R-:W-:Y:S01]  /*3760*/  IMAD.X R9, R11, 0x1, R135, P1 ;  /* 0x000000010b097824 */ /* 0x000fe200008e0687 */
[----:B------:R-:W-:Y:S01]  /*3770*/  STL.64 [R1+0xce8], R22 ;  /* 0x000ce81601007387 */ /* 0x000fe20000100a00 */
[----:B------:R-:W-:-:S03]  /*3780*/  SHF.R.S32.HI R7, RZ, 0x1f, R5 ;  /* 0x0000001fff077819 */ /* 0x000fc60000011405 */
[----:B------:R-:W-:Y:S04]  /*3790*/  STL.64 [R1+0xce0], R14 ;  /* 0x000ce00e01007387 */ /* 0x000fe80000100a00 */
[----:B------:R2:W-:Y:S04]  /*37a0*/  STL.64 [R1+0xc68], R12 ;  /* 0x000c680c01007387 */ /* 0x0005e80000100a00 */
[----:B------:R2:W3:Y:S04]  /*37b0*/  @P4 LDG.E.U8 R148, desc[UR8][R12.64] ;  /* 0x000000080c944981 */ /* 0x0004e8000c1e1100 */
[----:B------:R0:W-:Y:S04]  /*37c0*/  STL.64 [R1+0xc60], R8 ;  /* 0x000c600801007387 */ /* 0x0001e80000100a00 */
[----:B------:R0:W3:Y:S01]  /*37d0*/  @P4 LDG.E.U8 R147, desc[UR8][R8.64] ;  /* 0x0000000808934981 */ /* 0x0000e2000c1e1100 */
[----:B--2---:R-:W-:-:S03]  /*37e0*/  IADD3 R12, P1, PT, R5, R136, RZ ;  /* 0x00000088050c7210 */ /* 0x004fc60007f3e0ff */
[----:B------:R-:W2:Y:S01]  /*37f0*/  @P4 LDG.E.U8 R159, desc[UR8][R14.64] ;  /* 0x000000080e9f4981 */ /* 0x000ea2000c1e1100 */
[----:B0-----:R-:W-:Y:S01]  /*3800*/  IADD3 R8, P2, PT, R5, R134, RZ ;  /* 0x0000008605087210 */ /* 0x001fe20007f5e0ff */
[C---:B------:R-:W-:Y:S02]  /*3810*/  IMAD.X R13, R7.reuse, 0x1, R137, P1 ;  /* 0x00000001070d7824 */ /* 0x040fe400008e0689 */
[----:B------:R-:W-:Y:S02]  /*3820*/  IMAD R5, R2, 0x30, RZ ;  /* 0x0000003002057824 */ /* 0x000fe400078e02ff */
[----:B------:R-:W-:Y:S01]  /*3830*/  IMAD.X R9, R7, 0x1, R135, P2 ;  /* 0x0000000107097824 */ /* 0x000fe200010e0687 */
[----:B------:R0:W-:Y:S01]  /*3840*/  STL.64 [R1+0xbe8], R12 ;  /* 0x000be80c01007387 */ /* 0x0001e20000100a00 */
[----:B------:R-:W5:Y:S01]  /*3850*/  LDC R2, c[0x0][0x3c4] ;  /* 0x0000f100ff027b82 */ /* 0x000f620000000800 */
[----:B------:R-:W-:Y:S02]  /*3860*/  SHF.R.S32.HI R7, RZ, 0x1f, R5 ;  /* 0x0000001fff077819 */ /* 0x000fe40000011405 */
[----:B------:R0:W2:Y:S04]  /*3870*/  @P4 LDG.E.U8 R129, desc[UR8][R12.64] ;  /* 0x000000080c814981 */ /* 0x0000a8000c1e1100 */
[----:B------:R1:W-:Y:S04]  /*3880*/  STL.64 [R1+0xbe0], R8 ;  /* 0x000be00801007387 */ /* 0x0003e80000100a00 */
[----:B------:R1:W2:Y:S01]  /*3890*/  @P4 LDG.E.U8 R128, desc[UR8][R8.64] ;  /* 0x0000000808804981 */ /* 0x0002a2000c1e1100 */
[----:B0-----:R-:W-:-:S02]  /*38a0*/  IADD3 R12, P1, PT, R5, R136, RZ ;  /* 0x00000088050c7210 */ /* 0x001fc40007f3e0ff */
[----:B-1----:R-:W-:-:S03]  /*38b0*/  IADD3 R8, P2, PT, R5, R134, RZ ;  /* 0x0000008605087210 */ /* 0x002fc60007f5e0ff */
[C---:B------:R-:W-:Y:S02]  /*38c0*/  IMAD.X R13, R7.reuse, 0x1, R137, P1 ;  /* 0x00000001070d7824 */ /* 0x040fe400008e0689 */
[----:B------:R-:W-:Y:S02]  /*38d0*/  IMAD R5, R0, 0x38, RZ ;  /* 0x0000003800057824 */ /* 0x000fe400078e02ff */
[----:B------:R-:W-:Y:S01]  /*38e0*/  IMAD.X R9, R7, 0x1, R135, P2 ;  /* 0x0000000107097824 */ /* 0x000fe200010e0687 */
[----:B------:R-:W-:Y:S01]  /*38f0*/  STL.64 [R1+0xb68], R12 ;  /* 0x000b680c01007387 */ /* 0x000fe20000100a00 */
[----:B------:R-:W-:Y:S01]  /*3900*/  IMAD.SHL.U32 R7, R4, 0x40, RZ ;  /* 0x0000004004077824 */ /* 0x000fe200078e00ff */
[----:B------:R-:W-:Y:S01]  /*3910*/  IADD3 R22, P1, PT, R5, R136, RZ ;  /* 0x0000008805167210 */ /* 0x000fe20007f3e0ff */
[----:B------:R-:W0:Y:S01]  /*3920*/  LDC R0, c[0x0][0x3c4] ;  /* 0x0000f100ff007b82 */ /* 0x000e220000000800 */
[----:B------:R1:W-:Y:S04]  /*3930*/  STL.64 [R1+0xb60], R8 ;  /* 0x000b600801007387 */ /* 0x0003e80000100a00 */
[----:B------:R1:W2:Y:S01]  /*3940*/  @P4 LDG.E.U8 R116, desc[UR8][R8.64] ;  /* 0x0000000808744981 */ /* 0x0002a2000c1e1100 */
[----:B------:R-:W-:-:S03]  /*3950*/  SHF.R.S32.HI R11, RZ, 0x1f, R7 ;  /* 0x0000001fff0b7819 */ /* 0x000fc60000011407 */
[----:B------:R5:W2:Y:S01]  /*3960*/  @P4 LDG.E.U8 R117, desc[UR8][R12.64] ;  /* 0x000000080c754981 */ /* 0x000aa2000c1e1100 */
[----:B------:R-:W-:Y:S01]  /*3970*/  IADD3 R14, P2, PT, R5, R134, RZ ;  /* 0x00000086050e7210 */ /* 0x000fe20007f5e0ff */
[----:B------:R-:W0:Y:S01]  /*3980*/  LDC R4, c[0x0][0x3c4] ;  /* 0x0000f100ff047b82 */ /* 0x000e220000000800 */
[----:B-1----:R-:W-:-:S05]  /*3990*/  SHF.R.S32.HI R9, RZ, 0x1f, R5 ;  /* 0x0000001fff097819 */ /* 0x002fca0000011405 */
[----:B------:R-:W-:Y:S01]  /*39a0*/  IMAD.X R23, R9, 0x1, R137, P1 ;  /* 0x0000000109177824 */ /* 0x000fe200008e0689 */
[----:B-----5:R-:W-:Y:S01]  /*39b0*/  IADD3 R12, P1, PT, R7, R136, RZ ;  /* 0x00000088070c7210 */ /* 0x020fe20007f3e0ff */
[----:B------:R-:W-:Y:S02]  /*39c0*/  IMAD.X R15, R9, 0x1, R135, P2 ;  /* 0x00000001090f7824 */ /* 0x000fe400010e0687 */
[----:B------:R-:W-:Y:S01]  /*39d0*/  IMAD R5, R2, 0x48, RZ ;  /* 0x0000004802057824 */ /* 0x000fe200078e02ff */
[----:B------:R-:W-:Y:S01]  /*39e0*/  PRMT R68, RZ, 0x7610, R68 ;  /* 0x00007610ff447816 */ /* 0x000fe20000000044 */
[----:B------:R-:W-:Y:S01]  /*39f0*/  IMAD.X R13, R11, 0x1, R137, P1 ;  /* 0x000000010b0d7824 */ /* 0x000fe200008e0689 */
[----:B------:R-:W-:Y:S01]  /*3a00*/  IADD3 R8, P1, PT, R7, R134, RZ ;  /* 0x0000008607087210 */ /* 0x000fe20007f3e0ff */
[----:B------:R-:W1:Y:S01]  /*3a10*/  LDC R2, c[0x0][0x3c4] ;  /* 0x0000f100ff027b82 */ /* 0x000e620000000800 */
[----:B------:R-:W-:Y:S03]  /*3a20*/  STL.64 [R1+0xae8], R22 ;  /* 0x000ae81601007387 */ /* 0x000fe60000100a00 */
[----:B------:R-:W-:Y:S01]  /*3a30*/  IMAD.X R9, R11, 0x1, R135, P1 ;  /* 0x000000010b097824 */ /* 0x000fe200008e0687 */
[----:B------:R-:W-:Y:S01]  /*3a40*/  STL.64 [R1+0xae0], R14 ;  /* 0x000ae00e01007387 */ /* 0x000fe20000100a00 */
[----:B------:R-:W-:-:S03]  /*3a50*/  SHF.R.S32.HI R7, RZ, 0x1f, R5 ;  /* 0x0000001fff077819 */ /* 0x000fc60000011405 */
[----:B------:R5:W-:Y:S04]  /*3a60*/  STL.64 [R1+0xa68], R12 ;  /* 0x000a680c01007387 */ /* 0x000be80000100a00 */
[----:B------:R5:W2:Y:S04]  /*3a70*/  @P4 LDG.E.U8 R93, desc[UR8][R12.64] ;  /* 0x000000080c5d4981 */ /* 0x000aa8000c1e1100 */
[----:B------:R0:W-:Y:S04]  /*3a80*/  STL.64 [R1+0xa60], R8 ;  /* 0x000a600801007387 */ /* 0x0001e80000100a00 */
[----:B------:R0:W2:Y:S01]  /*3a90*/  @P4 LDG.E.U8 R92, desc[UR8][R8.64] ;  /* 0x00000008085c4981 */ /* 0x0000a2000c1e1100 */
[----:B-----5:R-:W-:-:S02]  /*3aa0*/  IADD3 R12, P1, PT, R5, R136, RZ ;  /* 0x00000088050c7210 */ /* 0x020fc40007f3e0ff */
[----:B------:R-:W-:Y:S01]  /*3ab0*/  PRMT R104, RZ, 0x7610, R104 ;  /* 0x00007610ff687816 */ /* 0x000fe20000000068 */
[----:B------:R-:W5:Y:S01]  /*3ac0*/  @P4 LDG.E.U8 R105, desc[UR8][R22.64] ;  /* 0x0000000816694981 */ /* 0x000f62000c1e1100 */
[----:B0-----:R-:W-:Y:S01]  /*3ad0*/  IADD3 R8, P2, PT, R5, R134, RZ ;  /* 0x0000008605087210 */ /* 0x001fe20007f5e0ff */
[----:B------:R-:W-:-:S03]  /*3ae0*/  IMAD.X R13, R7, 0x1, R137, P1 ;  /* 0x00000001070d7824 */ /* 0x000fc600008e0689 */
[----:B------:R-:W2:Y:S01]  /*3af0*/  @P4 LDG.E.U8 R104, desc[UR8][R14.64] ;  /* 0x000000080e684981 */ /* 0x000ea2000c1e1100 */
[----:B------:R-:W-:Y:S02]  /*3b00*/  IMAD R5, R0, 0x50, RZ ;  /* 0x0000005000057824 */ /* 0x000fe400078e02ff */
[----:B------:R-:W-:Y:S01]  /*3b10*/  IMAD.X R9, R7, 0x1, R135, P2 ;  /* 0x0000000107097824 */ /* 0x000fe200010e0687 */
[----:B------:R-:W0:Y:S01]  /*3b20*/  LDC R0, c[0x0][0x3c4] ;  /* 0x0000f100ff007b82 */ /* 0x000e220000000800 */
[----:B------:R1:W-:Y:S01]  /*3b30*/  STL.64 [R1+0x9e8], R12 ;  /* 0x0009e80c01007387 */ /* 0x0003e20000100a00 */
[----:B------:R-:W-:-:S03]  /*3b40*/  SHF.R.S32.HI R7, RZ, 0x1f, R5 ;  /* 0x0000001fff077819 */ /* 0x000fc60000011405 */
[----:B------:R1:W2:Y:S04]  /*3b50*/  @P4 LDG.E.U8 R81, desc[UR8][R12.64] ;  /* 0x000000080c514981 */ /* 0x0002a8000c1e1100 */
[----:B------:R1:W-:Y:S04]  /*3b60*/  STL.64 [R1+0x9e0], R8 ;  /* 0x0009e00801007387 */ /* 0x0003e80000100a00 */
[----:B------:R1:W2:Y:S02]  /*3b70*/  @P4 LDG.E.U8 R80, desc[UR8][R8.64] ;  /* 0x0000000808504981 */ /* 0x0002a4000c1e1100 */
[----:B-1----:R-:W-:-:S02]  /*3b80*/  IADD3 R12, P1, PT, R5, R136, RZ ;  /* 0x00000088050c7210 */ /* 0x002fc40007f3e0ff */
[----:B------:R-:W-:-:S03]  /*3b90*/  IADD3 R8, P2, PT, R5, R134, RZ ;  /* 0x0000008605087210 */ /* 0x000fc60007f5e0ff */
[C---:B------:R-:W-:Y:S02]  /*3ba0*/  IMAD.X R13, R7.reuse, 0x1, R137, P1 ;  /* 0x00000001070d7824 */ /* 0x040fe400008e0689 */
[----:B------:R-:W-:Y:S02]  /*3bb0*/  IMAD R5, R2, 0x58, RZ ;  /* 0x0000005802057824 */ /* 0x000fe400078e02ff */
[----:B------:R-:W-:Y:S01]  /*3bc0*/  IMAD.X R9, R7, 0x1, R135, P2 ;  /* 0x0000000107097824 */ /* 0x000fe200010e0687 */
[----:B------:R-:W-:Y:S01]  /*3bd0*/  STL.64 [R1+0x968], R12 ;  /* 0x0009680c01007387 */ /* 0x000fe20000100a00 */
[----:B------:R-:W-:Y:S01]  /*3be0*/  IMAD R7, R4, 0x60, RZ ;  /* 0x0000006004077824 */ /* 0x000fe200078e02ff */
[C---:B------:R-:W-:Y:S01]  /*3bf0*/  IADD3 R22, P1, PT, R5.reuse, R136, RZ ;  /* 0x0000008805167210 */ /* 0x040fe20007f3e0ff */
[----:B------:R-:W1:Y:S01]  /*3c00*/  LDC R2, c[0x0][0x3c4] ;  /* 0x0000f100ff027b82 */ /* 0x000e620000000800 */
[----:B------:R0:W-:Y:S04]  /*3c10*/  STL.64 [R1+0x960], R8 ;  /* 0x0009600801007387 */ /* 0x0001e80000100a00 */
[----:B------:R0:W2:Y:S01]  /*3c20*/  @P4 LDG.E.U8 R68, desc[UR8][R8.64] ;  /* 0x0000000808444981 */ /* 0x0000a2000c1e1100 */
[----:B------:R-:W-:-:S02]  /*3c30*/  IADD3 R14, P2, PT, R5, R134, RZ ;  /* 0x00000086050e7210 */ /* 0x000fc40007f5e0ff */
[----:B------:R-:W-:Y:S01]  /*3c40*/  SHF.R.S32.HI R11, RZ, 0x1f, R7 ;  /* 0x0000001fff0b7819 */ /* 0x000fe20000011407 */
[----:B------:R0:W2:Y:S01]  /*3c50*/  @P4 LDG.E.U8 R69, desc[UR8][R12.64] ;  /* 0x000000080c454981 */ /* 0x0000a2000c1e1100 */
[----:B------:R-:W-:Y:S01]  /*3c60*/  PRMT R56, RZ, 0x7610, R56 ;  /* 0x00007610ff387816 */ /* 0x000fe20000000038 */
[----:B------:R-:W1:Y:S01]  /*3c70*/  LDC R4, c[0x0][0x3c4] ;  /* 0x0000f100ff047b82 */ /* 0x000e620000000800 */
[----:B0-----:R-:W-:Y:S01]  /*3c80*/  SHF.R.S32.HI R9, RZ, 0x1f, R5 ;  /* 0x0000001fff097819 */ /* 0x001fe20000011405 */
[----:B------:R-:W-:-:S06]  /*3c90*/  IMAD R5, R0, 0x68, RZ ;  /* 0x0000006800057824 */ /* 0x000fcc00078e02ff */
[----:B------:R-:W0:Y:S01]  /*3ca0*/  LDC R0, c[0x0][0x3c4] ;  /* 0x0000f100ff007b82 */ /* 0x000e220000000800 */
[----:B------:R-:W-:Y:S01]  /*3cb0*/  IMAD.X R23, R9, 0x1, R137, P1 ;  /* 0x0000000109177824 */ /* 0x000fe200008e0689 */
[----:B------:R-:W-:Y:S01]  /*3cc0*/  IADD3 R12, P1, PT, R7, R136, RZ ;  /* 0x00000088070c7210 */ /* 0x000fe20007f3e0ff */
[----:B------:R-:W-:Y:S01]  /*3cd0*/  IMAD.X R15, R9, 0x1, R135, P2 ;  /* 0x00000001090f7824 */ /* 0x000fe200010e0687 */
[----:B------:R-:W-:Y:S02]  /*3ce0*/  PRMT R44, RZ, 0x7610, R44 ;  /* 0x00007610ff2c7816 */ /* 0x000fe4000000002c */
[-C--:B------:R-:W-:Y:S01]  /*3cf0*/  IADD3 R8, P3, PT, R5, R134.reuse, RZ ;  /* 0x0000008605087210 */ /* 0x080fe20007f7e0ff */
[----:B------:R-:W-:Y:S01]  /*3d00*/  IMAD.X R13, R11, 0x1, R137, P1 ;  /* 0x000000010b0d7824 */ /* 0x000fe200008e0689 */
[----:B------:R-:W-:Y:S04]  /*3d10*/  STL.64 [R1+0x8e8], R22 ;  /* 0x0008e81601007387 */ /* 0x000fe80000100a00 */
[----:B------:R1:W-:Y:S04]  /*3d20*/  STL.64 [R1+0x8e0], R14 ;  /* 0x0008e00e01007387 */ /* 0x0003e80000100a00 */
[----:B------:R1:W2:Y:S04]  /*3d30*/  @P4 LDG.E.U8 R56, desc[UR8][R14.64] ;  /* 0x000000080e384981 */ /* 0x0002a8000c1e1100 */
[----:B------:R1:W-:Y:S04]  /*3d40*/  STL.64 [R1+0x868], R12 ;  /* 0x0008680c01007387 */ /* 0x0003e80000100a00 */
[----:B------:R1:W2:Y:S02]  /*3d50*/  @P4 LDG.E.U8 R45, desc[UR8][R12.64] ;  /* 0x000000080c2d4981 */ /* 0x0002a4000c1e1100 */
[----:B-1----:R-:W-:-:S02]  /*3d60*/  IADD3 R14, P1, PT, R7, R134, RZ ;  /* 0x00000086070e7210 */ /* 0x002fc40007f3e0ff */
[----:B------:R-:W-:Y:S01]  /*3d70*/  SHF.R.S32.HI R7, RZ, 0x1f, R5 ;  /* 0x0000001fff077819 */ /* 0x000fe20000011405 */
[----:B------:R-:W2:Y:S01]  /*3d80*/  @P4 LDG.E.U8 R57, desc[UR8][R22.64] ;  /* 0x0000000816394981 */ /* 0x000ea2000c1e1100 */
[----:B------:R-:W-:Y:S01]  /*3d90*/  IADD3 R12, P2, PT, R5, R136, RZ ;  /* 0x00000088050c7210 */ /* 0x000fe20007f5e0ff */
[----:B------:R-:W-:-:S04]  /*3da0*/  IMAD.X R15, R11, 0x1, R135, P1 ;  /* 0x000000010b0f7824 */ /* 0x000fc800008e0687 */
[C---:B------:R-:W-:Y:S01]  /*3db0*/  IMAD.X R13, R7.reuse, 0x1, R137, P2 ;  /* 0x00000001070d7824 */ /* 0x040fe200010e0689 */
[----:B------:R-:W-:Y:S04]  /*3dc0*/  STL.64 [R1+0x860], R14 ;  /* 0x0008600e01007387 */ /* 0x000fe80000100a00 */
[----:B------:R1:W-:Y:S04]  /*3dd0*/  STL.64 [R1+0x7e8], R12 ;  /* 0x0007e80c01007387 */ /* 0x0003e80000100a00 */
[----:B------:R1:W2:Y:S01]  /*3de0*/  @P4 LDG.E.U8 R33, desc[UR8][R12.64] ;  /* 0x000000080c214981 */ /* 0x0002a2000c1e1100 */
[----:B------:R-:W-:Y:S01]  /*3df0*/  PRMT R32, RZ, 0x7610, R32 ;  /* 0x00007610ff207816 */ /* 0x000fe20000000020 */
[----:B------:R-:W-:-:S02]  /*3e00*/  IMAD.X R9, R7, 0x1, R135, P3 ;  /* 0x0000000107097824 */ /* 0x000fc400018e0687 */
[----:B------:R4:W2:Y:S01]  /*3e10*/  @P4 LDG.E.U8 R44, desc[UR8][R14.64] ;  /* 0x000000080e2c4981 */ /* 0x0008a2000c1e1100 */
[----:B------:R-:W-:Y:S01]  /*3e20*/  IMAD R5, R2, 0x70, RZ ;  /* 0x0000007002057824 */ /* 0x000fe200078e02ff */
[----:B-1----:R-:W1:Y:S01]  /*3e30*/  LDC R13, c[0x0][0x3c4] ;  /* 0x0000f100ff0d7b82 */ /* 0x002e620000000800 */
[----:B0-----:R-:W-:Y:S01]  /*3e40*/  IMAD R7, R0, 0x78, RZ ;  /* 0x0000007800077824 */ /* 0x001fe200078e02ff */
[----:B------:R0:W-:Y:S02]  /*3e50*/  STL.64 [R1+0x7e0], R8 ;  /* 0x0007e00801007387 */ /* 0x0001e40000100a00 */
[C---:B------:R-:W-:Y:S02]  /*3e60*/  IADD3 R46, P1, PT, R5.reuse, R136, RZ ;  /* 0x00000088052e7210 */ /* 0x040fe40007f3e0ff */
[----:B------:R0:W2:Y:S02]  /*3e70*/  @P4 LDG.E.U8 R32, desc[UR8][R8.64] ;  /* 0x0000000808204981 */ /* 0x0000a4000c1e1100 */
[----:B----4-:R-:W4:Y:S01]  /*3e80*/  LDC R15, c[0x0][0x3c4] ;  /* 0x0000f100ff0f7b82 */ /* 0x010f220000000800 */
[----:B------:R-:W-:-:S07]  /*3e90*/  IADD3 R34, P2, PT, R5, R134, RZ ;  /* 0x0000008605227210 */ /* 0x000fce0007f5e0ff */
[----:B------:R-:W4:Y:S01]  /*3ea0*/  LDC R0, c[0x0][0x3c4] ;  /* 0x0000f100ff007b82 */ /* 0x000f220000000800 */
[----:B0-----:R-:W-:Y:S02]  /*3eb0*/  SHF.R.S32.HI R9, RZ, 0x1f, R5 ;  /* 0x0000001fff097819 */ /* 0x001fe40000011405 */
[----:B------:R-:W-:-:S03]  /*3ec0*/  PRMT R20, RZ, 0x7610, R20 ;  /* 0x00007610ff147816 */ /* 0x000fc60000000014 */
[C---:B------:R-:W-:Y:S02]  /*3ed0*/  IMAD.X R47, R9.reuse, 0x1, R137, P1 ;  /* 0x00000001092f7824 */ /* 0x040fe400008e0689 */
[----:B------:R-:W0:Y:S01]  /*3ee0*/  LDC R2, c[0x0][0x3c4] ;  /* 0x0000f100ff027b82 */ /* 0x000e220000000800 */
[----:B------:R-:W-:Y:S01]  /*3ef0*/  IMAD.X R35, R9, 0x1, R135, P2 ;  /* 0x0000000109237824 */ /* 0x000fe200010e0687 */
[----:B------:R-:W-:Y:S02]  /*3f00*/  SHF.R.S32.HI R11, RZ, 0x1f, R7 ;  /* 0x0000001fff0b7819 */ /* 0x000fe40000011407 */
[----:B------:R-:W-:Y:S01]  /*3f10*/  IADD3 R22, P3, PT, R7, R136, RZ ;  /* 0x0000008807167210 */ /* 0x000fe20007f7e0ff */
[----:B------:R-:W-:Y:S03]  /*3f20*/  STL.64 [R1+0x768], R46 ;  /* 0x0007682e01007387 */ /* 0x000fe60000100a00 */
[----:B------:R-:W0:Y:S01]  /*3f30*/  LDC R8, c[0x0][0x3c4] ;  /* 0x0000f100ff087b82 */ /* 0x000e220000000800 */
[----:B------:R1:W-:Y:S01]  /*3f40*/  STL.64 [R1+0x760], R34 ;  /* 0x0007602201007387 */ /* 0x0003e20000100a00 */
[----:B------:R-:W-:Y:S01]  /*3f50*/  PRMT R10, RZ, 0x7610, R10 ;  /* 0x00007610ff0a7816 */ /* 0x000fe2000000000a */
[----:B------:R-:W-:-:S02]  /*3f60*/  IMAD.X R23, R11, 0x1, R137, P3 ;  /* 0x000000010b177824 */ /* 0x000fc400018e0689 */
[----:B------:R1:W2:Y:S02]  /*3f70*/  @P4 LDG.E.U8 R20, desc[UR8][R34.64] ;  /* 0x0000000822144981 */ /* 0x0002a4000c1e1100 */
[----:B-1----:R-:W-:Y:S02]  /*3f80*/  IADD3 RZ, P1, PT, R136, R13, RZ ;  /* 0x0000000d88ff7210 */ /* 0x002fe40007f3e0ff */
[----:B------:R-:W-:Y:S01]  /*3f90*/  PRMT R9, RZ, 0x7610, R9 ;  /* 0x00007610ff097816 */ /* 0x000fe20000000009 */
[----:B------:R1:W-:Y:S01]  /*3fa0*/  STL.64 [R1+0x6e8], R22 ;  /* 0x0006e81601007387 */ /* 0x0003e20000100a00 */
[----:B----4-:R-:W-:Y:S01]  /*3fb0*/  IMAD R5, R0, 0x9, RZ ;  /* 0x0000000900057824 */ /* 0x010fe200078e02ff */
[----:B------:R-:W-:Y:S01]  /*3fc0*/  PRMT R169, RZ, 0x7610, R169 ;  /* 0x00007610ffa97816 */ /* 0x000fe200000000a9 */
[----:B------:R-:W4:Y:S01]  /*3fd0*/  LDC R0, c[0x0][0x3c4] ;  /* 0x0000f100ff007b82 */ /* 0x000f220000000800 */
[----:B------:R1:W2:Y:S01]  /*3fe0*/  @P4 LDG.E.U8 R10, desc[UR8][R22.64] ;  /* 0x00000008160a4981 */ /* 0x0002a2000c1e1100 */
[----:B------:R-:W-:-:S02]  /*3ff0*/  IADD3 R34, P2, PT, R7, R134, RZ ;  /* 0x0000008607227210 */ /* 0x000fc40007f5e0ff */
[----:B------:R-:W-:-:S04]  /*4000*/  SHF.R.S32.HI R7, RZ, 0x1f, R4 ;  /* 0x0000001fff077819 */ /* 0x000fc80000011404 */
[----:B------:R-:W3:Y:S01]  /*4010*/  LDC R4, c[0x0][0x3c4] ;  /* 0x0000f100ff047b82 */ /* 0x000ee20000000800 */
[----:B------:R-:W-:Y:S02]  /*4020*/  IMAD.X R35, R11, 0x1, R135, P2 ;  /* 0x000000010b237824 */ /* 0x000fe400010e0687 */
[----:B-1----:R-:W-:Y:S01]  /*4030*/  IMAD.X R23, R7, 0x1, R137, P1 ;  /* 0x0000000107177824 */ /* 0x002fe200008e0689 */
[----:B------:R-:W-:Y:S01]  /*4040*/  IADD3 RZ, P1, PT, R134, R15, RZ ;  /* 0x0000000f86ff7210 */ /* 0x000fe20007f3e0ff */
[----:B------:R-:W-:Y:S01]  /*4050*/  IMAD.IADD R22, R136, 0x1, R17 ;  /* 0x0000000188167824 */ /* 0x000fe200078e0211 */
[----:B------:R1:W-:Y:S01]  /*4060*/  STL.64 [R1+0x6e0], R34 ;  /* 0x0006e02201007387 */ /* 0x0003e20000100a00 */
[----:B------:R-:W-:Y:S01]  /*4070*/  SHF.R.S32.HI R11, RZ, 0x1f, R5 ;  /* 0x0000001fff0b7819 */ /* 0x000fe20000011405 */
[----:B------:R-:W-:Y:S01]  /*4080*/  IMAD R13, R6, 0x9, RZ ;  /* 0x00000009060d7824 */ /* 0x000fe200078e02ff */
[----:B------:R-:W-:Y:S01]  /*4090*/  IADD3 RZ, P2, PT, R5, R136, RZ ;  /* 0x0000008805ff7210 */ /* 0x000fe20007f5e0ff */
[----:B------:R1:W2:Y:S01]  /*40a0*/  @P4 LDG.E.U8 R9, desc[UR8][R34.64] ;  /* 0x0000000822094981 */ /* 0x0002a2000c1e1100 */
[----:B------:R-:W-:Y:S01]  /*40b0*/  PRMT R170, RZ, 0x7610, R170 ;  /* 0x00007610ffaa7816 */ /* 0x000fe200000000aa */
[----:B------:R-:W-:Y:S01]  /*40c0*/  IMAD.IADD R12, R13, 0x1, R134 ;  /* 0x000000010d0c7824 */ /* 0x000fe200078e0286 */
[----:B------:R-:W-:Y:S01]  /*40d0*/  PRMT R193, RZ, 0x7610, R193 ;  /* 0x00007610ffc17816 */ /* 0x000fe200000000c1 */
[----:B------:R0:W-:Y:S01]  /*40e0*/  STL.64 [R1+0xe78], R22 ;  /* 0x000e781601007387 */ /* 0x0001e20000100a00 */
[----:B------:R-:W-:Y:S01]  /*40f0*/  PRMT R194, RZ, 0x7610, R194 ;  /* 0x00007610ffc27816 */ /* 0x000fe200000000c2 */
[----:B------:R-:W2:Y:S02]  /*4100*/  LDC R14, c[0x0][0x3c4] ;  /* 0x0000f100ff0e7b82 */ /* 0x000ea40000000800 */
[----:B------:R0:W2:Y:S01]  /*4110*/  @P4 LDG.E.U8 R195, desc[UR8][R22.64] ;  /* 0x0000000816c34981 */ /* 0x0000a2000c1e1100 */
[----:B-1----:R-:W-:Y:S01]  /*4120*/  IMAD.X R35, R7, 0x1, R135, P1 ;  /* 0x0000000107237824 */ /* 0x002fe200008e0687 */
[----:B------:R-:W-:Y:S01]  /*4130*/  IADD3 RZ, P1, PT, R5, R134, RZ ;  /* 0x0000008605ff7210 */ /* 0x000fe20007f3e0ff */
[----:B0-----:R-:W-:-:S02]  /*4140*/  IMAD R5, R2, 0x11, RZ ;  /* 0x0000001102057824 */ /* 0x001fc400078e02ff */
[----:B------:R-:W-:Y:S01]  /*4150*/  IMAD.IADD R34, R134, 0x1, R19 ;  /* 0x0000000186227824 */ /* 0x000fe200078e0213 */
[----:B------:R-:W0:Y:S01]  /*4160*/  LDC R2, c[0x0][0x3c4] ;  /* 0x0000f100ff027b82 */ /* 0x000e220000000800 */
[----:B------:R-:W-:Y:S02]  /*4170*/  IMAD.IADD R22, R13, 0x1, R136 ;  /* 0x000000010d167824 */ /* 0x000fe400078e0288 */
[C---:B------:R-:W-:Y:S01]  /*4180*/  IMAD.X R23, R11.reuse, 0x1, R137, P2 ;  /* 0x000000010b177824 */ /* 0x040fe200010e0689 */
[----:B------:R-:W-:Y:S01]  /*4190*/  SHF.R.S32.HI R7, RZ, 0x1f, R5 ;  /* 0x0000001fff077819 */ /* 0x000fe20000011405 */
[----:B------:R-:W-:Y:S01]  /*41a0*/  IMAD.X R13, R11, 0x1, R135, P1 ;  /* 0x000000010b0d7824 */ /* 0x000fe200008e0687 */
[C---:B------:R-:W-:Y:S01]  /*41b0*/  IADD3 RZ, P1, PT, R5.reuse, R136, RZ ;  /* 0x0000008805ff7210 */ /* 0x040fe20007f3e0ff */
[----:B------:R-:W-:Y:S01]  /*41c0*/  IMAD R11, R8, 0x11, RZ ;  /* 0x00000011080b7824 */ /* 0x000fe200078e02ff */
[----:B------:R-:W-:Y:S01]  /*41d0*/  IADD3 RZ, P2, PT, R5, R134, RZ ;  /* 0x0000008605ff7210 */ /* 0x000fe20007f5e0ff */
[----:B------:R-:W-:Y:S04]  /*41e0*/  STL.64 [R1+0xe70], R34 ;  /* 0x000e702201007387 */ /* 0x000fe80000100a00 */
[----:B------:R1:W-:Y:S01]  /*41f0*/  STL.64 [R1+0xdf8], R22 ;  /* 0x000df81601007387 */ /* 0x0003e20000100a00 */
[----:B------:R-:W-:-:S03]  /*4200*/  SHF.R.S32.HI R5, RZ, 0x1f, R3 ;  /* 0x0000001fff057819 */ /* 0x000fc60000011403 */
[----:B------:R1:W2:Y:S04]  /*4210*/  @P4 LDG.E.U8 R184, desc[UR8][R22.64] ;  /* 0x0000000816b84981 */ /* 0x0002a8000c1e1100 */
[----:B------:R3:W-:Y:S04]  /*4220*/  STL.64 [R1+0xdf0], R12 ;  /* 0x000df00c01007387 */ /* 0x0007e80000100a00 */
[----:B------:R3:W2:Y:S01]  /*4230*/  @P4 LDG.E.U8 R183, desc[UR8][R12.64] ;  /* 0x000000080cb74981 */ /* 0x0006a2000c1e1100 */
[----:B-1----:R-:W-:Y:S02]  /*4240*/  IMAD.IADD R22, R11, 0x1, R136 ;  /* 0x000000010b167824 */ /* 0x002fe400078e0288 */
[----:B------:R-:W-:Y:S01]  /*4250*/  IMAD.X R23, R7, 0x1, R137, P1 ;  /* 0x0000000107177824 */ /* 0x000fe200008e0689 */
[----:B------:R-:W-:Y:S01]  /*4260*/  IADD3 RZ, P1, PT, R3, R136, RZ ;  /* 0x0000008803ff7210 */ /* 0x000fe20007f3e0ff */
[----:B------:R-:W2:Y:S01]  /*4270*/  @P4 LDG.E.U8 R194, desc[UR8][R34.64] ;  /* 0x0000000822c24981 */ /* 0x000ea2000c1e1100 */
[----:B---3--:R-:W-:-:S03]  /*4280*/  IMAD.X R13, R7, 0x1, R135, P2 ;  /* 0x00000001070d7824 */ /* 0x008fc600010e0687 */
[----:B------:R1:W3:Y:S01]  /*4290*/  @P4 LDG.E.U8 R170, desc[UR8][R22.64] ;  /* 0x0000000816aa4981 */ /* 0x0002e2000c1e1100 */
[----:B------:R-:W-:Y:S02]  /*42a0*/  IMAD.IADD R12, R11, 0x1, R134 ;  /* 0x000000010b0c7824 */ /* 0x000fe400078e0286 */
[----:B------:R-:W-:Y:S02]  /*42b0*/  IMAD.SHL.U32 R7, R4, 0x2, RZ ;  /* 0x0000000204077824 */ /* 0x000fe400078e00ff */
[----:B------:R-:W5:Y:S01]  /*42c0*/  LDC R4, c[0x0][0x3c4] ;  /* 0x0000f100ff047b82 */ /* 0x000f620000000800 */
[----:B------:R1:W-:Y:S01]  /*42d0*/  STL.64 [R1+0xd78], R22 ;  /* 0x000d781601007387 */ /* 0x0003e20000100a00 */
[----:B------:R-:W-:Y:S01]  /*42e0*/  IADD3 RZ, P2, PT, R3, R134, RZ ;  /* 0x0000008603ff7210 */ /* 0x000fe20007f5e0ff */
[----:B----4-:R-:W-:Y:S02]  /*42f0*/  IMAD R3, R0, 0x19, RZ ;  /* 0x0000001900037824 */ /* 0x010fe400078e02ff */
[----:B------:R4:W-:Y:S01]  /*4300*/  STL.64 [R1+0xd70], R12 ;  /* 0x000d700c01007387 */ /* 0x0009e20000100a00 */
[----:B------:R-:W-:-:S02]  /*4310*/  PRMT R157, RZ, 0x7610, R157 ;  /* 0x00007610ff9d7816 */ /* 0x000fc4000000009d */
[----:B------:R-:W5:Y:S01]  /*4320*/  LDC R0, c[0x0][0x3c4] ;  /* 0x0000f100ff007b82 */ /* 0x000f620000000800 */
[----:B------:R4:W2:Y:S01]  /*4330*/  @P4 LDG.E.U8 R169, desc[UR8][R12.64] ;  /* 0x000000080ca94981 */ /* 0x0008a2000c1e1100 */
[----:B-1----:R-:W-:Y:S02]  /*4340*/  IMAD.X R23, R5, 0x1, R135, P2 ;  /* 0x0000000105177824 */ /* 0x002fe400010e0687 */
[----:B----4-:R-:W-:Y:S02]  /*4350*/  IMAD.IADD R12, R7, 0x1, R136 ;  /* 0x00000001070c7824 */ /* 0x010fe400078e0288 */
[----:B------:R-:W-:Y:S01]  /*4360*/  IMAD.X R13, R5, 0x1, R137, P1 ;  /* 0x00000001050d7824 */ /* 0x000fe200008e0689 */
[----:B------:R-:W-:Y:S02]  /*4370*/  SHF.R.S32.HI R5, RZ, 0x1f, R3 ;  /* 0x0000001fff057819 */ /* 0x000fe40000011403 */
[----:B------:R-:W-:Y:S02]  /*4380*/  IADD3 R6, P2, PT, R3, R134, RZ ;  /* 0x0000008603067210 */ /* 0x000fe40007f5e0ff */
[----:B------:R1:W-:Y:S04]  /*4390*/  STL.64 [R1+0xe68], R12 ;  /* 0x000e680c01007387 */ /* 0x0003e80000100a00 */
[----:B------:R1:W4:Y:S01]  /*43a0*/  @P4 LDG.E.U8 R193, desc[UR8][R12.64] ;  /* 0x000000080cc14981 */ /* 0x000322000c1e1100 */
[----:B------:R-:W-:-:S02]  /*43b0*/  IMAD.IADD R22, R7, 0x1, R134 ;  /* 0x0000000107167824 */ /* 0x000fc400078e0286 */
[----:B------:R-:W-:Y:S01]  /*43c0*/  IMAD.X R7, R5, 0x1, R135, P2 ;  /* 0x0000000105077824 */ /* 0x000fe200010e0687 */
[-C--:B-1----:R-:W-:Y:S01]  /*43d0*/  IADD3 R12, P1, PT, R3, R136.reuse, RZ ;  /* 0x00000088030c7210 */ /* 0x082fe20007f3e0ff */
[----:B0-----:R-:W-:Y:S01]  /*43e0*/  IMAD R3, R2, 0x21, RZ ;  /* 0x0000002102037824 */ /* 0x001fe200078e02ff */
[----:B------:R-:W-:Y:S01]  /*43f0*/  STL.64 [R1+0xe60], R22 ;  /* 0x000e601601007387 */ /* 0x000fe20000100a00 */
[----:B------:R-:W-:Y:S01]  /*4400*/  PRMT R158, RZ, 0x7610, R158 ;  /* 0x00007610ff9e7816 */ /* 0x000fe2000000009e */
[----:B------:R-:W0:Y:S01]  /*4410*/  LDC R2, c[0x0][0x3c4] ;  /* 0x0000f100ff027b82 */ /* 0x000e220000000800 */
[----:B------:R-:W-:Y:S01]  /*4420*/  IMAD.X R13, R5, 0x1, R137, P1 ;  /* 0x00000001050d7824 */ /* 0x000fe200008e0689 */
[----:B------:R1:W2:Y:S01]  /*4430*/  @P4 LDG.E.U8 R157, desc[UR8][R6.64] ;  /* 0x00000008069d4981 */ /* 0x0002a2000c1e1100 */
[----:B------:R-:W-:-:S03]  /*4440*/  IADD3 R34, P1, PT, R3, R136, RZ ;  /* 0x0000008803227210 */ /* 0x000fc60007f3e0ff */
[----:B------:R-:W-:Y:S01]  /*4450*/  STL.64 [R1+0xcd8], R12 ;  /* 0x000cd80c01007387 */ /* 0x000fe20000100a00 */
[----:B-----5:R-:W-:Y:S01]  /*4460*/  IMAD R5, R4, 0x29, RZ ;  /* 0x0000002904057824 */ /* 0x020fe200078e02ff */
[----:B------:R-:W-:Y:S01]  /*4470*/  PRMT R192, RZ, 0x7610, R192 ;  /* 0x00007610ffc07816 */ /* 0x000fe200000000c0 */
[----:B------:R-:W5:Y:S01]  /*4480*/  LDC R4, c[0x0][0x3c4] ;  /* 0x0000f100ff047b82 */ /* 0x000f620000000800 */
[----:B------:R1:W-:Y:S02]  /*4490*/  STL.64 [R1+0xcd0], R6 ;  /* 0x000cd00601007387 */ /* 0x0003e40000100a00 */
[----:B------:R-:W-:Y:S02]  /*44a0*/  SHF.R.S32.HI R11, RZ, 0x1f, R5 ;  /* 0x0000001fff0b7819 */ /* 0x000fe40000011405 */
[----:B------:R1:W2:Y:S04]  /*44b0*/  @P4 LDG.E.U8 R158, desc[UR8][R12.64] ;  /* 0x000000080c9e4981 */ /* 0x0002a8000c1e1100 */
[----:B------:R1:W2:Y:S02]  /*44c0*/  @P4 LDG.E.U8 R192, desc[UR8][R22.64] ;  /* 0x0000000816c04981 */ /* 0x0002a4000c1e1100 */
[----:B-1----:R-:W-:-:S05]  /*44d0*/  SHF.R.S32.HI R7, RZ, 0x1f, R3 ;  /* 0x0000001fff077819 */ /* 0x002fca0000011403 */
[----:B------:R-:W-:Y:S01]  /*44e0*/  IMAD.X R35, R7, 0x1, R137, P1 ;  /* 0x0000000107237824 */ /* 0x000fe200008e0689 */
[----:B------:R-:W-:Y:S02]  /*44f0*/  IADD3 R12, P1, PT, R5, R136, RZ ;  /* 0x00000088050c7210 */ /* 0x000fe40007f3e0ff */
[----:B------:R-:W-:-:S03]  /*4500*/  IADD3 R22, P2, PT, R3, R134, RZ ;  /* 0x0000008603167210 */ /* 0x000fc60007f5e0ff */
[----:B------:R-:W-:Y:S01]  /*4510*/  IMAD.X R13, R11, 0x1, R137, P1 ;  /* 0x000000010b0d7824 */ /* 0x000fe200008e0689 */
[----:B------:R-:W-:Y:S01]  /*4520*/  IADD3 R6, P1, PT, R5, R134, RZ ;  /* 0x0000008605067210 */ /* 0x000fe20007f3e0ff */
[----:B------:R-:W-:Y:S01]  /*4530*/  IMAD.X R23, R7, 0x1, R135, P2 ;  /* 0x0000000107177824 */ /* 0x000fe200010e0687 */
[----:B------:R-:W-:Y:S01]  /*4540*/  PRMT R127, RZ, 0x7610, R127 ;  /* 0x00007610ff7f7816 */ /* 0x000fe2000000007f */
[----:B------:R-:W-:Y:S01]  /*4550*/  IMAD R3, R0, 0x31, RZ ;  /* 0x0000003100037824 */ /* 0x000fe200078e02ff */
[----:B------:R-:W-:Y:S01]  /*4560*/  PRMT R126, RZ, 0x7610, R126 ;  /* 0x00007610ff7e7816 */ /* 0x000fe2000000007e */
[----:B------:R-:W1:Y:S01]  /*4570*/  LDC R0, c[0x0][0x3c4] ;  /* 0x0000f100ff007b82 */ /* 0x000e620000000800 */
[----:B------:R-:W-:Y:S01]  /*4580*/  IMAD.X R7, R11, 0x1, R135, P1 ;  /* 0x000000010b077824 */ /* 0x000fe200008e0687 */
[----:B------:R-:W-:Y:S01]  /*4590*/  STL.64 [R1+0xc58], R34 ;  /* 0x000c582201007387 */ /* 0x000fe20000100a00 */
[----:B------:R-:W-:-:S03]  /*45a0*/  SHF.R.S32.HI R5, RZ, 0x1f, R3 ;  /* 0x0000001fff057819 */ /* 0x000fc60000011403 */
[----:B------:R-:W-:Y:S04]  /*45b0*/  STL.64 [R1+0xc50], R22 ;  /* 0x000c501601007387 */ /* 0x000fe80000100a00 */
[----:B------:R0:W-:Y:S04]  /*45c0*/  STL.64 [R1+0xbd8], R12 ;  /* 0x000bd80c01007387 */ /* 0x0001e80000100a00 */
[----:B------:R0:W2:Y:S04]  /*45d0*/  @P4 LDG.E.U8 R127, desc[UR8][R12.64] ;  /* 0x000000080c7f4981 */ /* 0x0000a8000c1e1100 */
[----:B------:R5:W-:Y:S04]  /*45e0*/  STL.64 [R1+0xbd0], R6 ;  /* 0x000bd00601007387 */ /* 0x000be80000100a00 */
[----:B------:R5:W2:Y:S01]  /*45f0*/  @P4 LDG.E.U8 R126, desc[UR8][R6.64] ;  /* 0x00000008067e4981 */ /* 0x000aa2000c1e1100 */
[----:B0-----:R-:W-:-:S02]  /*4600*/  IADD3 R12, P1, PT, R3, R136, RZ ;  /* 0x00000088030c7210 */ /* 0x001fc40007f3e0ff */
[----:B------:R-:W-:Y:S02]  /*4610*/  PRMT R115, RZ, 0x7610, R115 ;  /* 0x00007610ff737816 */ /* 0x000fe40000000073 */
[----:B------:R-:W-:Y:S02]  /*4620*/  PRMT R114, RZ, 0x7610, R114 ;  /* 0x00007610ff727816 */ /* 0x000fe40000000072 */
[----:B-----5:R-:W-:Y:S01]  /*4630*/  IADD3 R6, P2, PT, R3, R134, RZ ;  /* 0x0000008603067210 */ /* 0x020fe20007f5e0ff */
[C---:B------:R-:W-:Y:S02]  /*4640*/  IMAD.X R13, R5.reuse, 0x1, R137, P1 ;  /* 0x00000001050d7824 */ /* 0x040fe400008e0689 */
[----:B------:R-:W-:Y:S02]  /*4650*/  IMAD R3, R2, 0x39, RZ ;  /* 0x0000003902037824 */ /* 0x000fe400078e02ff */
[----:B------:R-:W-:Y:S01]  /*4660*/  IMAD.X R7, R5, 0x1, R135, P2 ;  /* 0x0000000105077824 */ /* 0x000fe200010e0687 */
[----:B------:R0:W-:Y:S01]  /*4670*/  STL.64 [R1+0xb58], R12 ;  /* 0x000b580c01007387 */ /* 0x0001e20000100a00 */
[----:B------:R-:W5:Y:S01]  /*4680*/  LDC R2, c[0x0][0x3c4] ;  /* 0x0000f100ff027b82 */ /* 0x000f620000000800 */
[----:B------:R-:W-:-:S02]  /*4690*/  SHF.R.S32.HI R5, RZ, 0x1f, R3 ;  /* 0x0000001fff057819 */ /* 0x000fc40000011403 */
[----:B------:R0:W2:Y:S04]  /*46a0*/  @P4 LDG.E.U8 R115, desc[UR8][R12.64] ;  /* 0x000000080c734981 */ /* 0x0000a8000c1e1100 */
[----:B------:R1:W-:Y:S04]  /*46b0*/  STL.64 [R1+0xb50], R6 ;  /* 0x000b500601007387 */ /* 0x0003e80000100a00 */
[----:B------:R1:W2:Y:S01]  /*46c0*/  @P4 LDG.E.U8 R114, desc[UR8][R6.64] ;  /* 0x0000000806724981 */ /* 0x0002a2000c1e1100 */
[----:B0-----:R-:W-:Y:S02]  /*46d0*/  IADD3 R12, P1, PT, R3, R136, RZ ;  /* 0x00000088030c7210 */ /* 0x001fe40007f3e0ff */
[----:B------:R-:W-:-:S02]  /*46e0*/  PRMT R146, RZ, 0x7610, R146 ;  /* 0x00007610ff927816 */ /* 0x000fc40000000092 */
[----:B------:R-:W-:Y:S02]  /*46f0*/  PRMT R102, RZ, 0x7610, R102 ;  /* 0x00007610ff667816 */ /* 0x000fe40000000066 */
[----:B-1----:R-:W-:Y:S01]  /*4700*/  IADD3 R6, P2, PT, R3, R134, RZ ;  /* 0x0000008603067210 */ /* 0x002fe20007f5e0ff */
[C---:B------:R-:W-:Y:S01]  /*4710*/  IMAD.X R13, R5.reuse, 0x1, R137, P1 ;  /* 0x00000001050d7824 */ /* 0x040fe200008e0689 */
[----:B------:R0:W2:Y:S01]  /*4720*/  @P4 LDG.E.U8 R146, desc[UR8][R34.64] ;  /* 0x0000000822924981 */ /* 0x0000a2000c1e1100 */
[----:B------:R-:W-:Y:S02]  /*4730*/  IMAD R3, R0, 0x41, RZ ;  /* 0x0000004100037824 */ /* 0x000fe400078e02ff */
[----:B------:R-:W-:Y:S01]  /*4740*/  IMAD.X R7, R5, 0x1, R135, P2 ;  /* 0x0000000105077824 */ /* 0x000fe200010e0687 */
[----:B------:R-:W-:Y:S01]  /*4750*/  STL.64 [R1+0xad8], R12 ;  /* 0x000ad80c01007387 */ /* 0x000fe20000100a00 */
[----:B------:R-:W-:Y:S01]  /*4760*/  PRMT R103, RZ, 0x7610, R103 ;  /* 0x00007610ff677816 */ /* 0x000fe20000000067 */
[----:B------:R-:W-:Y:S01]  /*4770*/  IMAD R5, R4, 0x49, RZ ;  /* 0x0000004904057824 */ /* 0x000fe200078e02ff */
[----:B------:R-:W1:Y:S01]  /*4780*/  LDC R0, c[0x0][0x3c4] ;  /* 0x0000f100ff007b82 */ /* 0x000e620000000800 */
[----:B------:R5:W-:Y:S01]  /*4790*/  STL.64 [R1+0xad0], R6 ;  /* 0x000ad00601007387 */ /* 0x000be20000100a00 */
[----:B0-----:R-:W-:-:S03]  /*47a0*/  IADD3 R34, P1, PT, R3, R136, RZ ;  /* 0x0000008803227210 */ /* 0x001fc60007f3e0ff */
[----:B------:R5:W2:Y:S01]  /*47b0*/  @P4 LDG.E.U8 R102, desc[UR8][R6.64] ;  /* 0x0000000806664981 */ /* 0x000aa2000c1e1100 */
[----:B------:R-:W-:Y:S02]  /*47c0*/  PRMT R145, RZ, 0x7610, R145 ;  /* 0x00007610ff917816 */ /* 0x000fe40000000091 */
[----:B------:R-:W-:Y:S01]  /*47d0*/  SHF.R.S32.HI R11, RZ, 0x1f, R5 ;  /* 0x0000001fff0b7819 */ /* 0x000fe20000011405 */
[----:B------:R0:W2:Y:S01]  /*47e0*/  @P4 LDG.E.U8 R103, desc[UR8][R12.64] ;  /* 0x000000080c674981 */ /* 0x0000a2000c1e1100 */
[----:B------:R-:W-:Y:S01]  /*47f0*/  PRMT R79, RZ, 0x7610, R79 ;  /* 0x00007610ff4f7816 */ /* 0x000fe2000000004f */
[----:B------:R-:W1:Y:S02]  /*4800*/  LDC R4, c[0x0][0x3c4] ;  /* 0x0000f100ff047b82 */ /* 0x000e640000000800 */
[----:B------:R0:W2:Y:S01]  /*4810*/  @P4 LDG.E.U8 R145, desc[UR8][R22.64] ;  /* 0x0000000816914981 */ /* 0x0000a2000c1e1100 */
[----:B-----5:R-:W-:-:S05]  /*4820*/  SHF.R.S32.HI R7, RZ, 0x1f, R3 ;  /* 0x0000001fff077819 */ /* 0x020fca0000011403 */
[----:B------:R-:W-:Y:S01]  /*4830*/  IMAD.X R35, R7, 0x1, R137, P1 ;  /* 0x0000000107237824 */ /* 0x000fe200008e0689 */
[----:B0-----:R-:W-:Y:S02]  /*4840*/  IADD3 R12, P1, PT, R5, R136, RZ ;  /* 0x00000088050c7210 */ /* 0x001fe40007f3e0ff */
[----:B------:R-:W-:-:S03]  /*4850*/  IADD3 R22, P2, PT, R3, R134, RZ ;  /* 0x0000008603167210 */ /* 0x000fc60007f5e0ff */
[----:B------:R-:W-:Y:S01]  /*4860*/  IMAD.X R13, R11, 0x1, R137, P1 ;  /* 0x000000010b0d7824 */ /* 0x000fe200008e0689 */
[----:B------:R-:W-:Y:S01]  /*4870*/  IADD3 R6, P1, PT, R5, R134, RZ ;  /* 0x0000008605067210 */ /* 0x000fe20007f3e0ff */
[----:B------:R-:W-:Y:S01]  /*4880*/  IMAD R3, R2, 0x51, RZ ;  /* 0x0000005102037824 */ /* 0x000fe200078e02ff */
[----:B------:R-:W-:Y:S01]  /*4890*/  PRMT R78, RZ, 0x7610, R78 ;  /* 0x00007610ff4e7816 */ /* 0x000fe2000000004e */
[--C-:B------:R-:W-:Y:S01]  /*48a0*/  IMAD.X R23, R7, 0x1, R135.reuse, P2 ;  /* 0x0000000107177824 */ /* 0x100fe200010e0687 */
[----:B------:R-:W0:Y:S01]  /*48b0*/  LDC R2, c[0x0][0x3c4] ;  /* 0x0000f100ff027b82 */ /* 0x000e220000000800 */
        /* <DEDUP_REMOVED lines=8> */
[----:B-----5:R-:W-:-:S02]  /*4940*/  IADD3 R12, P1, PT, R3, R136, RZ ;  /* 0x00000088030c7210 */ /* 0x020fc40007f3e0ff */
[----:B------:R-:W-:Y:S02]  /*4950*/  PRMT R67, RZ, 0x7610, R67 ;  /* 0x00007610ff437816 */ /* 0x000fe40000000043 */
[----:B------:R-:W-:Y:S02]  /*4960*/  PRMT R66, RZ, 0x7610, R66 ;  /* 0x00007610ff427816 */ /* 0x000fe40000000042 */
[----:B-1----:R-:W-:Y:S01]  /*4970*/  IADD3 R6, P2, PT, R3, R134, RZ ;  /* 0x0000008603067210 */ /* 0x002fe20007f5e0ff */
[----:B------:R-:W-:Y:S02]  /*4980*/  IMAD R3, R0, 0x59, RZ ;  /* 0x0000005900037824 */ /* 0x000fe400078e02ff */
[----:B------:R-:W1:Y:S01]  /*4990*/  LDC R0, c[0x0][0x3c4] ;  /* 0x0000f100ff007b82 */ /* 0x000e620000000800 */
[C---:B------:R-:W-:Y:S02]  /*49a0*/  IMAD.X R13, R5.reuse, 0x1, R137, P1 ;  /* 0x00000001050d7824 */ /* 0x040fe400008e0689 */
[----:B------:R-:W-:Y:S01]  /*49b0*/  IMAD.X R7, R5, 0x1, R135, P2 ;  /* 0x0000000105077824 */ /* 0x000fe200010e0687 */
[----:B------:R-:W-:-:S02]  /*49c0*/  SHF.R.S32.HI R5, RZ, 0x1f, R3 ;  /* 0x0000001fff057819 */ /* 0x000fc40000011403 */
[----:B------:R5:W-:Y:S04]  /*49d0*/  STL.64 [R1+0x958], R12 ;  /* 0x0009580c01007387 */ /* 0x000be80000100a00 */
[----:B------:R5:W2:Y:S04]  /*49e0*/  @P4 LDG.E.U8 R67, desc[UR8][R12.64] ;  /* 0x000000080c434981 */ /* 0x000aa8000c1e1100 */
[----:B------:R0:W-:Y:S04]  /*49f0*/  STL.64 [R1+0x950], R6 ;  /* 0x0009500601007387 */ /* 0x0001e80000100a00 */
[----:B------:R0:W2:Y:S01]  /*4a00*/  @P4 LDG.E.U8 R66, desc[UR8][R6.64] ;  /* 0x0000000806424981 */ /* 0x0000a2000c1e1100 */
[----:B-----5:R-:W-:-:S02]  /*4a10*/  IADD3 R12, P1, PT, R3, R136, RZ ;  /* 0x00000088030c7210 */ /* 0x020fc40007f3e0ff */
[----:B------:R-:W-:Y:S02]  /*4a20*/  PRMT R91, RZ, 0x7610, R91 ;  /* 0x00007610ff5b7816 */ /* 0x000fe4000000005b */
[----:B------:R-:W-:Y:S02]  /*4a30*/  PRMT R54, RZ, 0x7610, R54 ;  /* 0x00007610ff367816 */ /* 0x000fe40000000036 */
[----:B0-----:R-:W-:Y:S01]  /*4a40*/  IADD3 R6, P2, PT, R3, R134, RZ ;  /* 0x0000008603067210 */ /* 0x001fe20007f5e0ff */
[C---:B------:R-:W-:Y:S01]  /*4a50*/  IMAD.X R13, R5.reuse, 0x1, R137, P1 ;  /* 0x00000001050d7824 */ /* 0x040fe200008e0689 */
[----:B------:R-:W-:Y:S01]  /*4a60*/  PRMT R90, RZ, 0x7610, R90 ;  /* 0x00007610ff5a7816 */ /* 0x000fe2000000005a */
[----:B------:R-:W-:Y:S01]  /*4a70*/  IMAD R3, R2, 0x61, RZ ;  /* 0x0000006102037824 */ /* 0x000fe200078e02ff */
[----:B------:R0:W5:Y:S01]  /*4a80*/  @P4 LDG.E.U8 R91, desc[UR8][R34.64] ;  /* 0x00000008225b4981 */ /* 0x000162000c1e1100 */
[----:B------:R-:W-:Y:S01]  /*4a90*/  IMAD.X R7, R5, 0x1, R135, P2 ;  /* 0x0000000105077824 */ /* 0x000fe200010e0687 */
[----:B------:R-:W3:Y:S01]  /*4aa0*/  LDC R2, c[0x0][0x3c4] ;  /* 0x0000f100ff027b82 */ /* 0x000ee20000000800 */
[----:B------:R-:W-:Y:S01]  /*4ab0*/  PRMT R55, RZ, 0x7610, R55 ;  /* 0x00007610ff377816 */ /* 0x000fe20000000037 */
[----:B------:R-:W-:Y:S01]  /*4ac0*/  STL.64 [R1+0x8d8], R12 ;  /* 0x0008d80c01007387 */ /* 0x000fe20000100a00 */
[----:B------:R-:W-:-:S03]  /*4ad0*/  IMAD R5, R4, 0x69, RZ ;  /* 0x0000006904057824 */ /* 0x000fc600078e02ff */
[----:B------:R1:W-:Y:S01]  /*4ae0*/  STL.64 [R1+0x8d0], R6 ;  /* 0x0008d00601007387 */ /* 0x0003e20000100a00 */
[----:B0-----:R-:W-:Y:S01]  /*4af0*/  IADD3 R34, P1, PT, R3, R136, RZ ;  /* 0x0000008803227210 */ /* 0x001fe20007f3e0ff */
[----:B------:R-:W0:Y:S02]  /*4b00*/  LDC R4, c[0x0][0x3c4] ;  /* 0x0000f100ff047b82 */ /* 0x000e240000000800 */
[----:B------:R1:W2:Y:S01]  /*4b10*/  @P4 LDG.E.U8 R54, desc[UR8][R6.64] ;  /* 0x0000000806364981 */ /* 0x0002a2000c1e1100 */
[----:B------:R-:W-:-:S03]  /*4b20*/  SHF.R.S32.HI R11, RZ, 0x1f, R5 ;  /* 0x0000001fff0b7819 */ /* 0x000fc60000011405 */
[----:B------:R1:W2:Y:S04]  /*4b30*/  @P4 LDG.E.U8 R90, desc[UR8][R22.64] ;  /* 0x00000008165a4981 */ /* 0x0002a8000c1e1100 */
[----:B------:R1:W2:Y:S02]  /*4b40*/  @P4 LDG.E.U8 R55, desc[UR8][R12.64] ;  /* 0x000000080c374981 */ /* 0x0002a4000c1e1100 */
[----:B-1----:R-:W-:Y:S01]  /*4b50*/  SHF.R.S32.HI R7, RZ, 0x1f, R3 ;  /* 0x0000001fff077819 */ /* 0x002fe20000011403 */
[----:B------:R-:W1:Y:S01]  /*4b60*/  LDC R6, c[0x0][0x3c4] ;  /* 0x0000f100ff067b82 */ /* 0x000e620000000800 */
[----:B------:R-:W-:-:S03]  /*4b70*/  IADD3 R22, P2, PT, R3, R134, RZ ;  /* 0x0000008603167210 */ /* 0x000fc60007f5e0ff */
[----:B------:R-:W-:Y:S02]  /*4b80*/  IMAD.X R35, R7, 0x1, R137, P1 ;  /* 0x0000000107237824 */ /* 0x000fe400008e0689 */
[----:B------:R-:W-:Y:S01]  /*4b90*/  IMAD R3, R0, 0x71, RZ ;  /* 0x0000007100037824 */ /* 0x000fe200078e02ff */
[----:B------:R-:W-:Y:S01]  /*4ba0*/  IADD3 R12, P1, PT, R5, R136, RZ ;  /* 0x00000088050c7210 */ /* 0x000fe20007f3e0ff */
[----:B------:R-:W0:Y:S01]  /*4bb0*/  LDC R0, c[0x0][0x3c4] ;  /* 0x0000f100ff007b82 */ /* 0x000e220000000800 */
[----:B------:R-:W-:Y:S01]  /*4bc0*/  PRMT R42, RZ, 0x7610, R42 ;  /* 0x00007610ff2a7816 */ /* 0x000fe2000000002a */
[----:B------:R-:W-:Y:S01]  /*4bd0*/  IMAD.X R23, R7, 0x1, R135, P2 ;  /* 0x0000000107177824 */ /* 0x000fe200010e0687 */
[----:B------:R-:W-:Y:S01]  /*4be0*/  PRMT R31, RZ, 0x7610, R31 ;  /* 0x00007610ff1f7816 */ /* 0x000fe2000000001f */
[----:B------:R-:W-:Y:S01]  /*4bf0*/  IMAD.X R13, R11, 0x1, R137, P1 ;  /* 0x000000010b0d7824 */ /* 0x000fe200008e0689 */
[----:B------:R-:W-:Y:S01]  /*4c00*/  STL.64 [R1+0x858], R34 ;  /* 0x0008582201007387 */ /* 0x000fe20000100a00 */
[----:B------:R-:W-:-:S03]  /*4c10*/  SHF.R.S32.HI R7, RZ, 0x1f, R3 ;  /* 0x0000001fff077819 */ /* 0x000fc60000011403 */
[----:B------:R3:W-:Y:S04]  /*4c20*/  STL.64 [R1+0x850], R22 ;  /* 0x0008501601007387 */ /* 0x0007e80000100a00 */
[----:B------:R3:W2:Y:S04]  /*4c30*/  @P4 LDG.E.U8 R42, desc[UR8][R22.64] ;  /* 0x00000008162a4981 */ /* 0x0006a8000c1e1100 */
[----:B------:R3:W-:Y:S04]  /*4c40*/  STL.64 [R1+0x7d8], R12 ;  /* 0x0007d80c01007387 */ /* 0x0007e80000100a00 */
[----:B------:R3:W2:Y:S02]  /*4c50*/  @P4 LDG.E.U8 R31, desc[UR8][R12.64] ;  /* 0x000000080c1f4981 */ /* 0x0006a4000c1e1100 */
[----:B---3--:R-:W-:Y:S01]  /*4c60*/  IADD3 R22, P1, PT, R5, R134, RZ ;  /* 0x0000008605167210 */ /* 0x008fe20007f3e0ff */
[----:B------:R-:W-:Y:S01]  /*4c70*/  IMAD R5, R2, 0x79, RZ ;  /* 0x0000007902057824 */ /* 0x000fe200078e02ff */
[----:B------:R-:W-:Y:S01]  /*4c80*/  PRMT R30, RZ, 0x7610, R30 ;  /* 0x00007610ff1e7816 */ /* 0x000fe2000000001e */
[----:B------:R-:W3:Y:S01]  /*4c90*/  LDC R2, c[0x0][0x3c4] ;  /* 0x0000f100ff027b82 */ /* 0x000ee20000000800 */
[----:B------:R-:W-:-:S02]  /*4ca0*/  PRMT R19, RZ, 0x7610, R19 ;  /* 0x00007610ff137816 */ /* 0x000fc40000000013 */
[----:B------:R-:W-:Y:S01]  /*4cb0*/  IADD3 R12, P2, PT, R3, R136, RZ ;  /* 0x00000088030c7210 */ /* 0x000fe20007f5e0ff */
[----:B------:R-:W-:-:S04]  /*4cc0*/  IMAD.X R23, R11, 0x1, R135, P1 ;  /* 0x000000010b177824 */ /* 0x000fc800008e0687 */
[----:B------:R-:W-:Y:S01]  /*4cd0*/  IMAD.X R13, R7, 0x1, R137, P2 ;  /* 0x00000001070d7824 */ /* 0x000fe200010e0689 */
[----:B------:R0:W-:Y:S01]  /*4ce0*/  STL.64 [R1+0x7d0], R22 ;  /* 0x0007d01601007387 */ /* 0x0001e20000100a00 */
[----:B------:R-:W-:-:S03]  /*4cf0*/  SHF.R.S32.HI R11, RZ, 0x1f, R5 ;  /* 0x0000001fff0b7819 */ /* 0x000fc60000011405 */
[----:B------:R0:W2:Y:S01]  /*4d00*/  @P4 LDG.E.U8 R30, desc[UR8][R22.64] ;  /* 0x00000008161e4981 */ /* 0x0000a2000c1e1100 */
[----:B------:R-:W-:-:S03]  /*4d10*/  PRMT R43, RZ, 0x7610, R43 ;  /* 0x00007610ff2b7816 */ /* 0x000fc6000000002b */
[----:B------:R1:W-:Y:S04]  /*4d20*/  STL.64 [R1+0x758], R12 ;  /* 0x0007580c01007387 */ /* 0x0003e80000100a00 */
[----:B------:R1:W2:Y:S01]  /*4d30*/  @P4 LDG.E.U8 R19, desc[UR8][R12.64] ;  /* 0x000000080c134981 */ /* 0x0002a2000c1e1100 */
[----:B0-----:R-:W-:Y:S01]  /*4d40*/  IADD3 R22, P1, PT, R3, R134, RZ ;  /* 0x0000008603167210 */ /* 0x001fe20007f3e0ff */
[----:B------:R-:W-:Y:S01]  /*4d50*/  IMAD R3, R0, 0xa, RZ ;  /* 0x0000000a00037824 */ /* 0x000fe200078e02ff */
[----:B------:R-:W-:Y:S01]  /*4d60*/  PRMT R8, RZ, 0x7610, R8 ;  /* 0x00007610ff087816 */ /* 0x000fe20000000008 */
[----:B------:R-:W0:Y:S01]  /*4d70*/  LDC R0, c[0x0][0x3c4] ;  /* 0x0000f100ff007b82 */ /* 0x000e220000000800 */
[----:B------:R4:W2:Y:S01]  /*4d80*/  @P4 LDG.E.U8 R43, desc[UR8][R34.64] ;  /* 0x00000008222b4981 */ /* 0x0008a2000c1e1100 */
[----:B-1----:R-:W-:Y:S01]  /*4d90*/  IADD3 R12, P2, PT, R5, R136, RZ ;  /* 0x00000088050c7210 */ /* 0x002fe20007f5e0ff */
[----:B------:R-:W-:Y:S01]  /*4da0*/  IMAD.X R23, R7, 0x1, R135, P1 ;  /* 0x0000000107177824 */ /* 0x000fe200008e0687 */
[----:B------:R-:W-:-:S03]  /*4db0*/  PRMT R18, RZ, 0x7610, R18 ;  /* 0x00007610ff127816 */ /* 0x000fc60000000012 */
[----:B------:R-:W-:Y:S01]  /*4dc0*/  IMAD.X R13, R11, 0x1, R137, P2 ;  /* 0x000000010b0d7824 */ /* 0x000fe200010e0689 */
[----:B----4-:R-:W-:Y:S01]  /*4dd0*/  IADD3 R34, P2, PT, R5, R134, RZ ;  /* 0x0000008605227210 */ /* 0x010fe20007f5e0ff */
[----:B------:R-:W-:Y:S01]  /*4de0*/  STL.64 [R1+0x750], R22 ;  /* 0x0007501601007387 */ /* 0x000fe20000100a00 */
[----:B------:R-:W-:Y:S02]  /*4df0*/  SHF.R.S32.HI R5, RZ, 0x1f, R3 ;  /* 0x0000001fff057819 */ /* 0x000fe40000011403 */
[----:B------:R-:W-:Y:S01]  /*4e00*/  IADD3 RZ, P1, PT, R3, R136, RZ ;  /* 0x0000008803ff7210 */ /* 0x000fe20007f3e0ff */
[----:B------:R1:W-:Y:S04]  /*4e10*/  STL.64 [R1+0x6d8], R12 ;  /* 0x0006d80c01007387 */ /* 0x0003e80000100a00 */
[----:B------:R1:W4:Y:S04]  /*4e20*/  @P4 LDG.E.U8 R8, desc[UR8][R12.64] ;  /* 0x000000080c084981 */ /* 0x000328000c1e1100 */
[----:B------:R3:W2:Y:S01]  /*4e30*/  @P4 LDG.E.U8 R18, desc[UR8][R22.64] ;  /* 0x0000000816124981 */ /* 0x0006a2000c1e1100 */
[----:B-1----:R-:W-:-:S02]  /*4e40*/  IMAD R13, R4, 0xa, RZ ;  /* 0x0000000a040d7824 */ /* 0x002fc400078e02ff */
[----:B------:R-:W1:Y:S01]  /*4e50*/  LDC R4, c[0x0][0x3c4] ;  /* 0x0000f100ff047b82 */ /* 0x000e620000000800 */
[----:B---3--:R-:W-:Y:S01]  /*4e60*/  IMAD.X R23, R5, 0x1, R137, P1 ;  /* 0x0000000105177824 */ /* 0x008fe200008e0689 */
[----:B------:R-:W-:Y:S01]  /*4e70*/  IADD3 RZ, P1, PT, R3, R134, RZ ;  /* 0x0000008603ff7210 */ /* 0x000fe20007f3e0ff */
[----:B------:R-:W-:-:S05]  /*4e80*/  IMAD R3, R2, 0x12, RZ ;  /* 0x0000001202037824 */ /* 0x000fca00078e02ff */
[----:B------:R-:W3:Y:S01]  /*4e90*/  LDC R2, c[0x0][0x3c4] ;  /* 0x0000f100ff027b82 */ /* 0x000ee20000000800 */
[C---:B------:R-:W-:Y:S02]  /*4ea0*/  IMAD.IADD R22, R13.reuse, 0x1, R136 ;  /* 0x000000010d167824 */ /* 0x040fe400078e0288 */
[----:B------:R-:W-:Y:S02]  /*4eb0*/  IMAD.IADD R12, R13, 0x1, R134 ;  /* 0x000000010d0c7824 */ /* 0x000fe400078e0286 */
[--C-:B------:R-:W-:Y:S01]  /*4ec0*/  IMAD.X R35, R11, 0x1, R135.reuse, P2 ;  /* 0x000000010b237824 */ /* 0x100fe200010e0687 */
[----:B------:R-:W-:Y:S01]  /*4ed0*/  IADD3 RZ, P2, PT, R3, R134, RZ ;  /* 0x0000008603ff7210 */ /* 0x000fe20007f5e0ff */
[----:B------:R-:W-:Y:S01]  /*4ee0*/  IMAD.X R13, R5, 0x1, R135, P1 ;  /* 0x00000001050d7824 */ /* 0x000fe200008e0687 */
[----:B------:R-:W-:Y:S02]  /*4ef0*/  SHF.R.S32.HI R5, RZ, 0x1f, R3 ;  /* 0x0000001fff057819 */ /* 0x000fe40000011403 */
[----:B------:R-:W-:Y:S01]  /*4f00*/  IADD3 RZ, P1, PT, R3, R136, RZ ;  /* 0x0000008803ff7210 */ /* 0x000fe20007f3e0ff */
[----:B0-----:R-:W-:Y:S01]  /*4f10*/  IMAD R3, R0, 0x3, RZ ;  /* 0x0000000300037824 */ /* 0x001fe200078e02ff */
[----:B------:R-:W-:Y:S01]  /*4f20*/  PRMT R182, RZ, 0x7610, R182 ;  /* 0x00007610ffb67816 */ /* 0x000fe200000000b6 */
[----:B------:R-:W0:Y:S01]  /*4f30*/  LDC R0, c[0x0][0x3c4] ;  /* 0x0000f100ff007b82 */ /* 0x000e220000000800 */
[----:B------:R-:W-:Y:S01]  /*4f40*/  PRMT R181, RZ, 0x7610, R181 ;  /* 0x00007610ffb57816 */ /* 0x000fe200000000b5 */
[----:B------:R-:W-:Y:S01]  /*4f50*/  IMAD R11, R6, 0x12, RZ ;  /* 0x00000012060b7824 */ /* 0x000fe200078e02ff */
[----:B------:R-:W-:Y:S01]  /*4f60*/  STL.64 [R1+0x6d0], R34 ;  /* 0x0006d02201007387 */ /* 0x000fe20000100a00 */
[----:B------:R-:W-:-:S03]  /*4f70*/  PRMT R168, RZ, 0x7610, R168 ;  /* 0x00007610ffa87816 */ /* 0x000fc600000000a8 */
[----:B------:R1:W-:Y:S01]  /*4f80*/  STL.64 [R1+0xde8], R22 ;  /* 0x000de81601007387 */ /* 0x0003e20000100a00 */
[----:B------:R-:W-:Y:S01]  /*4f90*/  PRMT R167, RZ, 0x7610, R167 ;  /* 0x00007610ffa77816 */ /* 0x000fe200000000a7 */
[----:B------:R-:W0:Y:S02]  /*4fa0*/  LDC R6, c[0x0][0x3c4] ;  /* 0x0000f100ff067b82 */ /* 0x000e240000000800 */
[----:B------:R1:W2:Y:S04]  /*4fb0*/  @P4 LDG.E.U8 R182, desc[UR8][R22.64] ;  /* 0x0000000816b64981 */ /* 0x0002a8000c1e1100 */
[----:B------:R1:W-:Y:S04]  /*4fc0*/  STL.64 [R1+0xde0], R12 ;  /* 0x000de00c01007387 */ /* 0x0003e80000100a00 */
[----:B------:R1:W2:Y:S02]  /*4fd0*/  @P4 LDG.E.U8 R181, desc[UR8][R12.64] ;  /* 0x000000080cb54981 */ /* 0x0002a4000c1e1100 */
[----:B-1----:R-:W-:-:S02]  /*4fe0*/  IMAD.IADD R22, R11, 0x1, R136 ;  /* 0x000000010b167824 */ /* 0x002fc400078e0288 */
[----:B------:R-:W-:Y:S01]  /*4ff0*/  IMAD.X R23, R5, 0x1, R137, P1 ;  /* 0x0000000105177824 */ /* 0x000fe200008e0689 */
[----:B------:R-:W-:Y:S01]  /*5000*/  IADD3 RZ, P1, PT, R3, R136, RZ ;  /* 0x0000008803ff7210 */ /* 0x000fe20007f3e0ff */
[----:B------:R-:W-:Y:S01]  /*5010*/  IMAD.X R13, R5, 0x1, R135, P2 ;  /* 0x00000001050d7824 */ /* 0x000fe200010e0687 */
[----:B------:R-:W-:Y:S01]  /*5020*/  SHF.R.S32.HI R5, RZ, 0x1f, R3 ;  /* 0x0000001fff057819 */ /* 0x000fe20000011403 */
[----:B------:R-:W-:Y:S01]  /*5030*/  IMAD.IADD R12, R11, 0x1, R134 ;  /* 0x000000010b0c7824 */ /* 0x000fe200078e0286 */
[----:B------:R-:W-:Y:S01]  /*5040*/  IADD3 RZ, P2, PT, R3, R134, RZ ;  /* 0x0000008603ff7210 */ /* 0x000fe20007f5e0ff */
[----:B------:R-:W-:Y:S01]  /*5050*/  IMAD R11, R4, 0x3, RZ ;  /* 0x00000003040b7824 */ /* 0x000fe200078e02ff */
[----:B------:R1:W-:Y:S01]  /*5060*/  STL.64 [R1+0xd68], R22 ;  /* 0x000d681601007387 */ /* 0x0003e20000100a00 */
[----:B------:R-:W-:Y:S01]  /*5070*/  PRMT R191, RZ, 0x7610, R191 ;  /* 0x00007610ffbf7816 */ /* 0x000fe200000000bf */
[----:B---3--:R-:W-:Y:S01]  /*5080*/  IMAD R3, R2, 0x1a, RZ ;  /* 0x0000001a02037824 */ /* 0x008fe200078e02ff */
[----:B------:R-:W-:Y:S01]  /*5090*/  PRMT R190, RZ, 0x7610, R190 ;  /* 0x00007610ffbe7816 */ /* 0x000fe200000000be */
[----:B------:R1:W3:Y:S01]  /*50a0*/  @P4 LDG.E.U8 R168, desc[UR8][R22.64] ;  /* 0x0000000816a84981 */ /* 0x0002e2000c1e1100 */
[----:B------:R-:W-:Y:S01]  /*50b0*/  PRMT R7, RZ, 0x7610, R7 ;  /* 0x00007610ff077816 */ /* 0x000fe20000000007 */
[----:B------:R-:W0:Y:S02]  /*50c0*/  LDC R4, c[0x0][0x3c4] ;  /* 0x0000f100ff047b82 */ /* 0x000e240000000800 */
[----:B------:R1:W-:Y:S04]  /*50d0*/  STL.64 [R1+0xd60], R12 ;  /* 0x000d600c01007387 */ /* 0x0003e80000100a00 */
[----:B------:R1:W2:Y:S02]  /*50e0*/  @P4 LDG.E.U8 R167, desc[UR8][R12.64] ;  /* 0x000000080ca74981 */ /* 0x0002a4000c1e1100 */
[----:B-1----:R-:W-:Y:S01]  /*50f0*/  IMAD.IADD R22, R11, 0x1, R136 ;  /* 0x000000010b167824 */ /* 0x002fe200078e0288 */
[----:B------:R-:W-:Y:S01]  /*5100*/  PRMT R155, RZ, 0x7610, R155 ;  /* 0x00007610ff9b7816 */ /* 0x000fe2000000009b */
[----:B------:R-:W-:Y:S01]  /*5110*/  IMAD.X R23, R5, 0x1, R137, P1 ;  /* 0x0000000105177824 */ /* 0x000fe200008e0689 */
[----:B------:R-:W2:Y:S01]  /*5120*/  @P4 LDG.E.U8 R7, desc[UR8][R34.64] ;  /* 0x0000000822074981 */ /* 0x000ea2000c1e1100 */
[----:B------:R-:W-:Y:S01]  /*5130*/  PRMT R156, RZ, 0x7610, R156 ;  /* 0x00007610ff9c7816 */ /* 0x000fe2000000009c */
[----:B------:R-:W1:Y:S01]  /*5140*/  LDC R2, c[0x0][0x3c4] ;  /* 0x0000f100ff027b82 */ /* 0x000e620000000800 */
[----:B------:R-:W-:-:S02]  /*5150*/  IMAD.IADD R12, R11, 0x1, R134 ;  /* 0x000000010b0c7824 */ /* 0x000fc400078e0286 */
[----:B------:R-:W-:Y:S01]  /*5160*/  IMAD.X R13, R5, 0x1, R135, P2 ;  /* 0x00000001050d7824 */ /* 0x000fe200010e0687 */
[----:B------:R0:W-:Y:S01]  /*5170*/  STL.64 [R1+0xe58], R22 ;  /* 0x000e581601007387 */ /* 0x0001e20000100a00 */
[----:B------:R-:W-:-:S03]  /*5180*/  SHF.R.S32.HI R5, RZ, 0x1f, R3 ;  /* 0x0000001fff057819 */ /* 0x000fc60000011403 */
[----:B------:R0:W2:Y:S04]  /*5190*/  @P4 LDG.E.U8 R191, desc[UR8][R22.64] ;  /* 0x0000000816bf4981 */ /* 0x0000a8000c1e1100 */
[----:B------:R0:W-:Y:S04]  /*51a0*/  STL.64 [R1+0xe50], R12 ;  /* 0x000e500c01007387 */ /* 0x0001e80000100a00 */
[----:B------:R0:W2:Y:S02]  /*51b0*/  @P4 LDG.E.U8 R190, desc[UR8][R12.64] ;  /* 0x000000080cbe4981 */ /* 0x0000a4000c1e1100 */
[----:B0-----:R-:W-:-:S02]  /*51c0*/  IADD3 R22, P1, PT, R3, R136, RZ ;  /* 0x0000008803167210 */ /* 0x001fc40007f3e0ff */
[----:B------:R-:W-:-:S03]  /*51d0*/  IADD3 R12, P2, PT, R3, R134, RZ ;  /* 0x00000086030c7210 */ /* 0x000fc60007f5e0ff */
[C---:B------:R-:W-:Y:S02]  /*51e0*/  IMAD.X R23, R5.reuse, 0x1, R137, P1 ;  /* 0x0000000105177824 */ /* 0x040fe400008e0689 */
[----:B------:R-:W-:Y:S02]  /*51f0*/  IMAD R3, R0, 0x22, RZ ;  /* 0x0000002200037824 */ /* 0x000fe400078e02ff */
[----:B------:R-:W-:Y:S01]  /*5200*/  IMAD.X R13, R5, 0x1, R135, P2 ;  /* 0x00000001050d7824 */ /* 0x000fe200010e0687 */
[----:B------:R-:W-:Y:S01]  /*5210*/  STL.64 [R1+0xcc8], R22 ;  /* 0x000cc81601007387 */ /* 0x000fe20000100a00 */
[----:B------:R-:W-:Y:S01]  /*5220*/  IMAD R5, R6, 0x2a, RZ ;  /* 0x0000002a06057824 */ /* 0x000fe200078e02ff */
[----:B------:R-:W-:Y:S02]  /*5230*/  SHF.R.S32.HI R11, RZ, 0x1f, R3 ;  /* 0x0000001fff0b7819 */ /* 0x000fe40000011403 */
[----:B------:R0:W-:Y:S01]  /*5240*/  STL.64 [R1+0xcc0], R12 ;  /* 0x000cc00c01007387 */ /* 0x0001e20000100a00 */
[----:B------:R-:W-:-:S03]  /*5250*/  IADD3 R34, P1, PT, R3, R136, RZ ;  /* 0x0000008803227210 */ /* 0x000fc60007f3e0ff */
[----:B------:R0:W2:Y:S01]  /*5260*/  @P4 LDG.E.U8 R155, desc[UR8][R12.64] ;  /* 0x000000080c9b4981 */ /* 0x0000a2000c1e1100 */
[----:B------:R-:W-:Y:S01]  /*5270*/  PRMT R143, RZ, 0x7610, R143 ;  /* 0x00007610ff8f7816 */ /* 0x000fe2000000008f */
[----:B------:R-:W-:Y:S02]  /*5280*/  IMAD.X R35, R11, 0x1, R137, P1 ;  /* 0x000000010b237824 */ /* 0x000fe400008e0689 */
[----:B------:R1:W2:Y:S01]  /*5290*/  @P4 LDG.E.U8 R156, desc[UR8][R22.64] ;  /* 0x00000008169c4981 */ /* 0x0002a2000c1e1100 */
[----:B0-----:R-:W-:Y:S02]  /*52a0*/  IADD3 R12, P2, PT, R3, R134, RZ ;  /* 0x00000086030c7210 */ /* 0x001fe40007f5e0ff */
[----:B------:R-:W-:Y:S02]  /*52b0*/  SHF.R.S32.HI R3, RZ, 0x1f, R5 ;  /* 0x0000001fff037819 */ /* 0x000fe40000011405 */
[----:B-1----:R-:W-:Y:S01]  /*52c0*/  IADD3 R22, P1, PT, R5, R136, RZ ;  /* 0x0000008805167210 */ /* 0x002fe20007f3e0ff */
[----:B------:R-:W-:Y:S01]  /*52d0*/  IMAD.X R13, R11, 0x1, R135, P2 ;  /* 0x000000010b0d7824 */ /* 0x000fe200010e0687 */
[----:B------:R-:W-:Y:S01]  /*52e0*/  STL.64 [R1+0xc48], R34 ;  /* 0x000c482201007387 */ /* 0x000fe20000100a00 */
[----:B------:R-:W-:-:S02]  /*52f0*/  PRMT R125, RZ, 0x7610, R125 ;  /* 0x00007610ff7d7816 */ /* 0x000fc4000000007d */
[----:B------:R-:W-:Y:S01]  /*5300*/  PRMT R124, RZ, 0x7610, R124 ;  /* 0x00007610ff7c7816 */ /* 0x000fe2000000007c */
[----:B------:R-:W-:Y:S01]  /*5310*/  IMAD.X R23, R3, 0x1, R137, P1 ;  /* 0x0000000103177824 */ /* 0x000fe200008e0689 */
[----:B------:R0:W-:Y:S01]  /*5320*/  STL.64 [R1+0xc40], R12 ;  /* 0x000c400c01007387 */ /* 0x0001e20000100a00 */
[----:B------:R-:W-:Y:S01]  /*5330*/  IMAD R4, R4, 0x32, RZ ;  /* 0x0000003204047824 */ /* 0x000fe200078e02ff */
[----:B------:R-:W-:Y:S02]  /*5340*/  PRMT R113, RZ, 0x7610, R113 ;  /* 0x00007610ff717816 */ /* 0x000fe40000000071 */
[----:B------:R-:W-:Y:S01]  /*5350*/  PRMT R112, RZ, 0x7610, R112 ;  /* 0x00007610ff707816 */ /* 0x000fe20000000070 */
[----:B------:R0:W2:Y:S01]  /*5360*/  @P4 LDG.E.U8 R143, desc[UR8][R12.64] ;  /* 0x000000080c8f4981 */ /* 0x0000a2000c1e1100 */
[----:B------:R-:W-:Y:S01]  /*5370*/  IMAD R2, R2, 0x3a, RZ ;  /* 0x0000003a02027824 */ /* 0x000fe200078e02ff */
[----:B------:R-:W-:Y:S01]  /*5380*/  PRMT R144, RZ, 0x7610, R144 ;  /* 0x00007610ff907816 */ /* 0x000fe20000000090 */
[----:B------:R-:W1:Y:S01]  /*5390*/  LDC R11, c[0x0][0x3c4] ;  /* 0x0000f100ff0b7b82 */ /* 0x000e620000000800 */
[----:B------:R0:W-:Y:S01]  /*53a0*/  STL.64 [R1+0xbc8], R22 ;  /* 0x000bc81601007387 */ /* 0x0001e20000100a00 */
[----:B------:R-:W-:-:S03]  /*53b0*/  SHF.R.S32.HI R0, RZ, 0x1f, R4 ;  /* 0x0000001fff007819 */ /* 0x000fc60000011404 */
[----:B------:R0:W2:Y:S02]  /*53c0*/  @P4 LDG.E.U8 R125, desc[UR8][R22.64] ;  /* 0x00000008167d4981 */ /* 0x0000a4000c1e1100 */
[----:B0-----:R-:W-:Y:S02]  /*53d0*/  IADD3 R12, P1, PT, R5, R134, RZ ;  /* 0x00000086050c7210 */ /* 0x001fe40007f3e0ff */
[----:B------:R-:W0:Y:S01]  /*53e0*/  LDC R5, c[0x0][0x3c4] ;  /* 0x0000f100ff057b82 */ /* 0x000e220000000800 */
[----:B------:R-:W-:Y:S01]  /*53f0*/  PRMT R100, RZ, 0x7610, R100 ;  /* 0x00007610ff647816 */ /* 0x000fe20000000064 */
[----:B------:R-:W2:Y:S01]  /*5400*/  @P4 LDG.E.U8 R144, desc[UR8][R34.64] ;  /* 0x0000000822904981 */ /* 0x000ea2000c1e1100 */
[----:B------:R-:W-:-:S05]  /*5410*/  IMAD.X R13, R3, 0x1, R135, P1 ;  /* 0x00000001030d7824 */ /* 0x000fca00008e0687 */
[----:B------:R-:W0:Y:S01]  /*5420*/  LDC R3, c[0x0][0x3c4] ;  /* 0x0000f100ff037b82 */ /* 0x000e220000000800 */
[----:B------:R5:W-:Y:S01]  /*5430*/  STL.64 [R1+0xbc0], R12 ;  /* 0x000bc00c01007387 */ /* 0x000be20000100a00 */
[----:B------:R-:W-:-:S03]  /*5440*/  IADD3 R22, P1, PT, R4, R136, RZ ;  /* 0x0000008804167210 */ /* 0x000fc60007f3e0ff */
[----:B------:R5:W2:Y:S02]  /*5450*/  @P4 LDG.E.U8 R124, desc[UR8][R12.64] ;  /* 0x000000080c7c4981 */ /* 0x000aa4000c1e1100 */
[----:B------:R-:W-:Y:S01]  /*5460*/  IMAD.X R23, R0, 0x1, R137, P1 ;  /* 0x0000000100177824 */ /* 0x000fe200008e0689 */
[----:B-----5:R-:W-:-:S04]  /*5470*/  IADD3 R12, P2, PT, R4, R134, RZ ;  /* 0x00000086040c7210 */ /* 0x020fc80007f5e0ff */
[----:B------:R5:W2:Y:S01]  /*5480*/  @P4 LDG.E.U8 R113, desc[UR8][R22.64] ;  /* 0x0000000816714981 */ /* 0x000aa2000c1e1100 */
[----:B------:R-:W1:Y:S01]  /*5490*/  LDC R4, c[0x0][0x3c4] ;  /* 0x0000f100ff047b82 */ /* 0x000e620000000800 */
[----:B------:R-:W-:Y:S02]  /*54a0*/  IMAD.X R13, R0, 0x1, R135, P2 ;  /* 0x00000001000d7824 */ /* 0x000fe400010e0687 */
[----:B------:R5:W-:Y:S01]  /*54b0*/  STL.64 [R1+0xb48], R22 ;  /* 0x000b481601007387 */ /* 0x000be20000100a00 */
[----:B------:R-:W-:-:S03]  /*54c0*/  SHF.R.S32.HI R0, RZ, 0x1f, R2 ;  /* 0x0000001fff007819 */ /* 0x000fc60000011402 */
[----:B------:R5:W-:Y:S04]  /*54d0*/  STL.64 [R1+0xb40], R12 ;  /* 0x000b400c01007387 */ /* 0x000be80000100a00 */
[----:B------:R5:W3:Y:S02]  /*54e0*/  @P4 LDG.E.U8 R112, desc[UR8][R12.64] ;  /* 0x000000080c704981 */ /* 0x000ae4000c1e1100 */
[C---:B-----5:R-:W-:Y:S02]  /*54f0*/  IADD3 R22, P1, PT, R2.reuse, R136, RZ ;  /* 0x0000008802167210 */ /* 0x060fe40007f3e0ff */
[----:B------:R-:W-:-:S03]  /*5500*/  IADD3 R12, P2, PT, R2, R134, RZ ;  /* 0x00000086020c7210 */ /* 0x000fc60007f5e0ff */
[C---:B------:R-:W-:Y:S02]  /*5510*/  IMAD.X R23, R0.reuse, 0x1, R137, P1 ;  /* 0x0000000100177824 */ /* 0x040fe400008e0689 */
[----:B------:R-:W-:Y:S02]  /*5520*/  IMAD.X R13, R0, 0x1, R135, P2 ;  /* 0x00000001000d7824 */ /* 0x000fe400010e0687 */
[----:B0-----:R-:W-:Y:S01]  /*5530*/  IMAD R0, R3, 0x42, RZ ;  /* 0x0000004203007824 */ /* 0x001fe200078e02ff */
[----:B------:R-:W-:Y:S01]  /*5540*/  PRMT R101, RZ, 0x7610, R101 ;  /* 0x00007610ff657816 */ /* 0x000fe20000000065 */
[----:B------:R-:W-:Y:S01]  /*5550*/  STL.64 [R1+0xac8], R22 ;  /* 0x000ac81601007387 */ /* 0x000fe20000100a00 */
[----:B-1----:R-:W-:Y:S02]  /*5560*/  IMAD R3, R4, 0x4a, RZ ;  /* 0x0000004a04037824 */ /* 0x002fe400078e02ff */
[----:B------:R-:W-:Y:S01]  /*5570*/  SHF.R.S32.HI R2, RZ, 0x1f, R0 ;  /* 0x0000001fff027819 */ /* 0x000fe20000011400 */
[----:B------:R0:W-:Y:S01]  /*5580*/  STL.64 [R1+0xac0], R12 ;  /* 0x000ac00c01007387 */ /* 0x0001e20000100a00 */
[----:B------:R-:W-:Y:S01]  /*5590*/  IADD3 R34, P1, PT, R0, R136, RZ ;  /* 0x0000008800227210 */ /* 0x000fe20007f3e0ff */
[----:B------:R-:W1:Y:S02]  /*55a0*/  LDC R4, c[0x0][0x3c4] ;  /* 0x0000f100ff047b82 */ /* 0x000e640000000800 */
[----:B------:R0:W5:Y:S01]  /*55b0*/  @P4 LDG.E.U8 R100, desc[UR8][R12.64] ;  /* 0x000000080c644981 */ /* 0x000162000c1e1100 */
[----:B------:R-:W-:Y:S01]  /*55c0*/  PRMT R88, RZ, 0x7610, R88 ;  /* 0x00007610ff587816 */ /* 0x000fe20000000058 */
[----:B------:R-:W-:-:S02]  /*55d0*/  IMAD.X R35, R2, 0x1, R137, P1 ;  /* 0x0000000102237824 */ /* 0x000fc400008e0689 */
[----:B------:R0:W3:Y:S02]  /*55e0*/  @P4 LDG.E.U8 R101, desc[UR8][R22.64] ;  /* 0x0000000816654981 */ /* 0x0000e4000c1e1100 */
[----:B0-----:R-:W-:Y:S02]  /*55f0*/  IADD3 R12, P2, PT, R0, R134, RZ ;  /* 0x00000086000c7210 */ /* 0x001fe40007f5e0ff */
[----:B------:R-:W-:Y:S02]  /*5600*/  SHF.R.S32.HI R0, RZ, 0x1f, R3 ;  /* 0x0000001fff007819 */ /* 0x000fe40000011403 */
[----:B------:R-:W-:Y:S01]  /*5610*/  IADD3 R22, P1, PT, R3, R136, RZ ;  /* 0x0000008803167210 */ /* 0x000fe20007f3e0ff */
[----:B------:R-:W-:Y:S01]  /*5620*/  IMAD.X R13, R2, 0x1, R135, P2 ;  /* 0x00000001020d7824 */ /* 0x000fe200010e0687 */
[----:B------:R-:W-:Y:S03]  /*5630*/  STL.64 [R1+0xa48], R34 ;  /* 0x000a482201007387 */ /* 0x000fe60000100a00 */
[----:B------:R-:W-:Y:S01]  /*5640*/  IMAD.X R23, R0, 0x1, R137, P1 ;  /* 0x0000000100177824 */ /* 0x000fe200008e0689 */
[----:B------:R0:W-:Y:S04]  /*5650*/  STL.64 [R1+0xa40], R12 ;  /* 0x000a400c01007387 */ /* 0x0001e80000100a00 */
[----:B------:R0:W3:Y:S01]  /*5660*/  @P4 LDG.E.U8 R88, desc[UR8][R12.64] ;  /* 0x000000080c584981 */ /* 0x0000e2000c1e1100 */
[----:B------:R-:W-:Y:S01]  /*5670*/  PRMT R77, RZ, 0x7610, R77 ;  /* 0x00007610ff4d7816 */ /* 0x000fe2000000004d */
[----:B------:R-:W-:Y:S01]  /*5680*/  IMAD R2, R5, 0x52, RZ ;  /* 0x0000005205027824 */ /* 0x000fe200078e02ff */
[----:B------:R-:W-:Y:S01]  /*5690*/  PRMT R76, RZ, 0x7610, R76 ;  /* 0x00007610ff4c7816 */ /* 0x000fe2000000004c */
[----:B------:R1:W-:Y:S01]  /*56a0*/  STL.64 [R1+0x9c8], R22 ;  /* 0x0009c81601007387 */ /* 0x0003e20000100a00 */
[----:B------:R-:W4:Y:S03]  /*56b0*/  LDC R5, c[0x0][0x3c4] ;  /* 0x0000f100ff057b82 */ /* 0x000f260000000800 */
[----:B------:R1:W3:Y:S01]  /*56c0*/  @P4 LDG.E.U8 R77, desc[UR8][R22.64] ;  /* 0x00000008164d4981 */ /* 0x0002e2000c1e1100 */
[----:B0-----:R-:W-:-:S04]  /*56d0*/  IADD3 R12, P1, PT, R3, R134, RZ ;  /* 0x00000086030c7210 */ /* 0x001fc80007f3e0ff */
[----:B------:R-:W0:Y:S01]  /*56e0*/  LDC R3, c[0x0][0x3c4] ;  /* 0x0000f100ff037b82 */ /* 0x000e220000000800 */
[----:B------:R-:W-:Y:S01]  /*56f0*/  IMAD.X R13, R0, 0x1, R135, P1 ;  /* 0x00000001000d7824 */ /* 0x000fe200008e0687 */
[----:B------:R-:W-:Y:S02]  /*5700*/  SHF.R.S32.HI R0, RZ, 0x1f, R2 ;  /* 0x0000001fff007819 */ /* 0x000fe40000011402 */
[----:B-1----:R-:W-:Y:S02]  /*5710*/  IADD3 R22, P1, PT, R2, R136, RZ ;  /* 0x0000008802167210 */ /* 0x002fe40007f3e0ff */
[----:B------:R1:W-:Y:S04]  /*5720*/  STL.64 [R1+0x9c0], R12 ;  /* 0x0009c00c01007387 */ /* 0x0003e80000100a00 */
[----:B------:R1:W3:Y:S01]  /*5730*/  @P4 LDG.E.U8 R76, desc[UR8][R12.64] ;  /* 0x000000080c4c4981 */ /* 0x0002e2000c1e1100 */
[----:B------:R-:W-:Y:S01]  /*5740*/  PRMT R65, RZ, 0x7610, R65 ;  /* 0x00007610ff417816 */ /* 0x000fe20000000041 */
[----:B------:R-:W-:Y:S01]  /*5750*/  IMAD.X R23, R0, 0x1, R137, P1 ;  /* 0x0000000100177824 */ /* 0x000fe200008e0689 */
[----:B------:R-:W-:-:S02]  /*5760*/  PRMT R64, RZ, 0x7610, R64 ;  /* 0x00007610ff407816 */ /* 0x000fc40000000040 */
[----:B-1----:R-:W-:Y:S01]  /*5770*/  IADD3 R12, P2, PT, R2, R134, RZ ;  /* 0x00000086020c7210 */ /* 0x002fe20007f5e0ff */
[----:B------:R-:W-:Y:S01]  /*5780*/  IMAD R2, R4, 0x5a, RZ ;  /* 0x0000005a04027824 */ /* 0x000fe200078e02ff */
[----:B------:R1:W-:Y:S01]  /*5790*/  STL.64 [R1+0x948], R22 ;  /* 0x0009481601007387 */ /* 0x0003e20000100a00 */
[----:B------:R-:W-:Y:S01]  /*57a0*/  PRMT R89, RZ, 0x7610, R89 ;  /* 0x00007610ff597816 */ /* 0x000fe20000000059 */
[----:B------:R-:W4:Y:S01]  /*57b0*/  LDC R4, c[0x0][0x3c4] ;  /* 0x0000f100ff047b82 */ /* 0x000f220000000800 */
[----:B------:R-:W-:Y:S01]  /*57c0*/  IMAD.X R13, R0, 0x1, R135, P2 ;  /* 0x00000001000d7824 */ /* 0x000fe200010e0687 */
[----:B------:R1:W3:Y:S01]  /*57d0*/  @P4 LDG.E.U8 R65, desc[UR8][R22.64] ;  /* 0x0000000816414981 */ /* 0x0002e2000c1e1100 */
[----:B------:R-:W-:-:S03]  /*57e0*/  SHF.R.S32.HI R0, RZ, 0x1f, R2 ;  /* 0x0000001fff007819 */ /* 0x000fc60000011402 */
[----:B------:R0:W-:Y:S04]  /*57f0*/  STL.64 [R1+0x940], R12 ;  /* 0x0009400c01007387 */ /* 0x0001e80000100a00 */
[----:B------:R0:W3:Y:S01]  /*5800*/  @P4 LDG.E.U8 R64, desc[UR8][R12.64] ;  /* 0x000000080c404981 */ /* 0x0000e2000c1e1100 */
[C---:B-1----:R-:W-:Y:S02]  /*5810*/  IADD3 R22, P1, PT, R2.reuse, R136, RZ ;  /* 0x0000008802167210 */ /* 0x042fe40007f3e0ff */
[----:B------:R-:W-:Y:S01]  /*5820*/  PRMT R53, RZ, 0x7610, R53 ;  /* 0x00007610ff357816 */ /* 0x000fe20000000035 */
[----:B------:R1:W3:Y:S01]  /*5830*/  @P4 LDG.E.U8 R89, desc[UR8][R34.64] ;  /* 0x0000000822594981 */ /* 0x0002e2000c1e1100 */
[----:B0-----:R-:W-:Y:S01]  /*5840*/  IADD3 R12, P2, PT, R2, R134, RZ ;  /* 0x00000086020c7210 */ /* 0x001fe20007f5e0ff */
[----:B------:R-:W-:-:S04]  /*5850*/  IMAD.X R23, R0, 0x1, R137, P1 ;  /* 0x0000000100177824 */ /* 0x000fc800008e0689 */
[----:B------:R-:W-:Y:S01]  /*5860*/  IMAD.X R13, R0, 0x1, R135, P2 ;  /* 0x00000001000d7824 */ /* 0x000fe200010e0687 */
[----:B------:R-:W-:Y:S01]  /*5870*/  PRMT R52, RZ, 0x7610, R52 ;  /* 0x00007610ff347816 */ /* 0x000fe20000000034 */
[----:B------:R-:W-:Y:S01]  /*5880*/  IMAD R0, R3, 0x62, RZ ;  /* 0x0000006203007824 */ /* 0x000fe200078e02ff */
[----:B------:R0:W3:Y:S01]  /*5890*/  @P4 LDG.E.U8 R53, desc[UR8][R22.64] ;  /* 0x0000000816354981 */ /* 0x0000e2000c1e1100 */
[----:B----4-:R-:W-:Y:S02]  /*58a0*/  IMAD R3, R5, 0x6a, RZ ;  /* 0x0000006a05037824 */ /* 0x010fe400078e02ff */
[----:B------:R-:W4:Y:S01]  /*58b0*/  LDC R5, c[0x0][0x3c4] ;  /* 0x0000f100ff057b82 */ /* 0x000f220000000800 */
[----:B------:R-:W-:Y:S01]  /*58c0*/  SHF.R.S32.HI R2, RZ, 0x1f, R0 ;  /* 0x0000001fff027819 */ /* 0x000fe20000011400 */
[----:B------:R0:W-:Y:S01]  /*58d0*/  STL.64 [R1+0x8c8], R22 ;  /* 0x0008c81601007387 */ /* 0x0001e20000100a00 */
[----:B-1----:R-:W-:-:S03]  /*58e0*/  IADD3 R34, P1, PT, R0, R136, RZ ;  /* 0x0000008800227210 */ /* 0x002fc60007f3e0ff */
[----:B------:R1:W-:Y:S02]  /*58f0*/  STL.64 [R1+0x8c0], R12 ;  /* 0x0008c00c01007387 */ /* 0x0003e40000100a00 */
[----:B------:R-:W-:Y:S02]  /*5900*/  IMAD.X R35, R2, 0x1, R137, P1 ;  /* 0x0000000102237824 */ /* 0x000fe400008e0689 */
[----:B------:R1:W3:Y:S01]  /*5910*/  @P4 LDG.E.U8 R52, desc[UR8][R12.64] ;  /* 0x000000080c344981 */ /* 0x0002e2000c1e1100 */
[----:B0-----:R-:W-:Y:S02]  /*5920*/  IADD3 R22, P2, PT, R0, R134, RZ ;  /* 0x0000008600167210 */ /* 0x001fe40007f5e0ff */
[----:B------:R-:W-:Y:S02]  /*5930*/  SHF.R.S32.HI R0, RZ, 0x1f, R3 ;  /* 0x0000001fff007819 */ /* 0x000fe40000011403 */
[----:B-1----:R-:W-:Y:S01]  /*5940*/  IADD3 R12, P1, PT, R3, R136, RZ ;  /* 0x00000088030c7210 */ /* 0x002fe20007f3e0ff */
[----:B------:R-:W-:Y:S01]  /*5950*/  IMAD.X R23, R2, 0x1, R135, P2 ;  /* 0x0000000102177824 */ /* 0x000fe200010e0687 */
[----:B------:R-:W-:-:S02]  /*5960*/  PRMT R29, RZ, 0x7610, R29 ;  /* 0x00007610ff1d7816 */ /* 0x000fc4000000001d */
[----:B------:R-:W-:Y:S01]  /*5970*/  PRMT R41, RZ, 0x7610, R41 ;  /* 0x00007610ff297816 */ /* 0x000fe20000000029 */
[----:B------:R-:W-:Y:S01]  /*5980*/  IMAD.X R13, R0, 0x1, R137, P1 ;  /* 0x00000001000d7824 */ /* 0x000fe200008e0689 */
[----:B------:R-:W-:Y:S01]  /*5990*/  STL.64 [R1+0x848], R34 ;  /* 0x0008482201007387 */ /* 0x000fe20000100a00 */
[----:B------:R-:W-:-:S03]  /*59a0*/  PRMT R40, RZ, 0x7610, R40 ;  /* 0x00007610ff287816 */ /* 0x000fc60000000028 */
[----:B------:R-:W-:Y:S01]  /*59b0*/  STL.64 [R1+0x840], R22 ;  /* 0x0008401601007387 */ /* 0x000fe20000100a00 */
[----:B------:R-:W-:-:S03]  /*59c0*/  IMAD R2, R4, 0x72, RZ ;  /* 0x0000007204027824 */ /* 0x000fc600078e02ff */
[----:B------:R0:W-:Y:S04]  /*59d0*/  STL.64 [R1+0x7c8], R12 ;  /* 0x0007c80c01007387 */ /* 0x0001e80000100a00 */
[----:B------:R0:W3:Y:S04]  /*59e0*/  @P4 LDG.E.U8 R29, desc[UR8][R12.64] ;  /* 0x000000080c1d4981 */ /* 0x0000e8000c1e1100 */
[----:B------:R1:W3:Y:S01]  /*59f0*/  @P4 LDG.E.U8 R41, desc[UR8][R34.64] ;  /* 0x0000000822294981 */ /* 0x0002e2000c1e1100 */
[----:B------:R-:W-:-:S03]  /*5a00*/  PRMT R28, RZ, 0x7610, R28 ;  /* 0x00007610ff1c7816 */ /* 0x000fc6000000001c */
[----:B------:R4:W3:Y:S01]  /*5a10*/  @P4 LDG.E.U8 R40, desc[UR8][R22.64] ;  /* 0x0000000816284981 */ /* 0x0008e2000c1e1100 */
[----:B0-----:R-:W0:Y:S01]  /*5a20*/  LDC R12, c[0x0][0x3c4] ;  /* 0x0000f100ff0c7b82 */ /* 0x001e220000000800 */
[----:B-1----:R-:W-:Y:S02]  /*5a30*/  IADD3 R34, P1, PT, R3, R134, RZ ;  /* 0x0000008603227210 */ /* 0x002fe40007f3e0ff */
[----:B------:R-:W-:Y:S02]  /*5a40*/  SHF.R.S32.HI R3, RZ, 0x1f, R2 ;  /* 0x0000001fff037819 */ /* 0x000fe40000011402 */
[----:B----4-:R-:W-:Y:S01]  /*5a50*/  IADD3 R22, P2, PT, R2, R136, RZ ;  /* 0x0000008802167210 */ /* 0x010fe20007f5e0ff */
[----:B------:R-:W-:Y:S01]  /*5a60*/  IMAD.X R35, R0, 0x1, R135, P1 ;  /* 0x0000000100237824 */ /* 0x000fe200008e0687 */
[----:B------:R-:W-:Y:S01]  /*5a70*/  PRMT R17, RZ, 0x7610, R17 ;  /* 0x00007610ff117816 */ /* 0x000fe20000000011 */
[----:B------:R-:W-:Y:S01]  /*5a80*/  IMAD R4, R5, 0x7a, RZ ;  /* 0x0000007a05047824 */ /* 0x000fe200078e02ff */
[----:B------:R-:W-:Y:S01]  /*5a90*/  PRMT R16, RZ, 0x7610, R16 ;  /* 0x00007610ff107816 */ /* 0x000fe20000000010 */
[----:B------:R-:W-:Y:S01]  /*5aa0*/  IMAD.X R23, R3, 0x1, R137, P2 ;  /* 0x0000000103177824 */ /* 0x000fe200010e0689 */
[----:B------:R1:W-:Y:S01]  /*5ab0*/  STL.64 [R1+0x7c0], R34 ;  /* 0x0007c02201007387 */ /* 0x0003e20000100a00 */
[----:B------:R-:W4:Y:S03]  /*5ac0*/  LDC R13, c[0x0][0x3c4] ;  /* 0x0000f100ff0d7b82 */ /* 0x000f260000000800 */
[----:B------:R1:W3:Y:S04]  /*5ad0*/  @P4 LDG.E.U8 R28, desc[UR8][R34.64] ;  /* 0x00000008221c4981 */ /* 0x0002e8000c1e1100 */
[----:B------:R1:W-:Y:S04]  /*5ae0*/  STL.64 [R1+0x748], R22 ;  /* 0x0007481601007387 */ /* 0x0003e80000100a00 */
[----:B------:R1:W3:Y:S02]  /*5af0*/  @P4 LDG.E.U8 R17, desc[UR8][R22.64] ;  /* 0x0000000816114981 */ /* 0x0002e4000c1e1100 */
[----:B-1----:R-:W-:-:S02]  /*5b00*/  IADD3 R34, P1, PT, R2, R134, RZ ;  /* 0x0000008602227210 */ /* 0x002fc40007f3e0ff */
[----:B------:R-:W-:-:S03]  /*5b10*/  SHF.R.S32.HI R2, RZ, 0x1f, R4 ;  /* 0x0000001fff027819 */ /* 0x000fc60000011404 */
[----:B------:R-:W-:Y:S01]  /*5b20*/  IMAD.X R35, R3, 0x1, R135, P1 ;  /* 0x0000000103237824 */ /* 0x000fe200008e0687 */
[----:B------:R-:W-:Y:S01]  /*5b30*/  IADD3 R22, P2, PT, R4, R136, RZ ;  /* 0x0000008804167210 */ /* 0x000fe20007f5e0ff */
[----:B------:R-:W-:-:S03]  /*5b40*/  IMAD R0, R11, 0xb, RZ ;  /* 0x0000000b0b007824 */ /* 0x000fc600078e02ff */
[----:B------:R1:W-:Y:S01]  /*5b50*/  STL.64 [R1+0x740], R34 ;  /* 0x0007402201007387 */ /* 0x0003e20000100a00 */
[----:B------:R-:W-:Y:S01]  /*5b60*/  PRMT R6, RZ, 0x7610, R6 ;  /* 0x00007610ff067816 */ /* 0x000fe20000000006 */
[----:B------:R-:W2:Y:S01]  /*5b70*/  LDC R11, c[0x0][0x3c4] ;  /* 0x0000f100ff0b7b82 */ /* 0x000ea20000000800 */
[----:B------:R-:W-:Y:S01]  /*5b80*/  IMAD.X R23, R2, 0x1, R137, P2 ;  /* 0x0000000102177824 */ /* 0x000fe200010e0689 */
[----:B------:R1:W3:Y:S01]  /*5b90*/  @P4 LDG.E.U8 R16, desc[UR8][R34.64] ;  /* 0x0000000822104981 */ /* 0x0002e2000c1e1100 */
[----:B------:R-:W-:Y:S02]  /*5ba0*/  SHF.R.S32.HI R3, RZ, 0x1f, R0 ;  /* 0x0000001fff037819 */ /* 0x000fe40000011400 */
[----:B------:R-:W-:Y:S01]  /*5bb0*/  IADD3 RZ, P1, PT, R0, R136, RZ ;  /* 0x0000008800ff7210 */ /* 0x000fe20007f3e0ff */
[----:B------:R4:W3:Y:S01]  /*5bc0*/  @P4 LDG.E.U8 R6, desc[UR8][R22.64] ;  /* 0x0000000816064981 */ /* 0x0008e2000c1e1100 */
[----:B-1----:R-:W-:Y:S01]  /*5bd0*/  IADD3 R34, P2, PT, R4, R134, RZ ;  /* 0x0000008604227210 */ /* 0x002fe20007f5e0ff */
[----:B0-----:R-:W-:-:S02]  /*5be0*/  IMAD R4, R12, 0xb, RZ ;  /* 0x0000000b0c047824 */ /* 0x001fc400078e02ff */
[----:B------:R-:W0:Y:S01]  /*5bf0*/  LDC R12, c[0x0][0x3c4] ;  /* 0x0000f100ff0c7b82 */ /* 0x000e220000000800 */
[----:B------:R4:W-:Y:S01]  /*5c00*/  STL.64 [R1+0x6c8], R22 ;  /* 0x0006c81601007387 */ /* 0x0009e20000100a00 */
[----:B------:R-:W-:Y:S01]  /*5c10*/  IMAD.X R35, R2, 0x1, R135, P2 ;  /* 0x0000000102237824 */ /* 0x000fe200010e0687 */
[----:B------:R-:W-:-:S04]  /*5c20*/  PRMT R180, RZ, 0x7610, R180 ;  /* 0x00007610ffb47816 */ /* 0x000fc800000000b4 */
[----:B------:R-:W-:Y:S01]  /*5c30*/  STL.64 [R1+0x6c0], R34 ;  /* 0x0006c02201007387 */ /* 0x000fe20000100a00 */
[----:B----4-:R-:W-:Y:S02]  /*5c40*/  IMAD.IADD R22, R4, 0x1, R136 ;  /* 0x0000000104167824 */ /* 0x010fe400078e0288 */
[----:B------:R-:W-:-:S05]  /*5c50*/  IMAD.X R23, R3, 0x1, R137, P1 ;  /* 0x0000000103177824 */ /* 0x000fca00008e0689 */
[----:B------:R1:W-:Y:S04]  /*5c60*/  STL.64 [R1+0xdd8], R22 ;  /* 0x000dd81601007387 */ /* 0x0003e80000100a00 */
[----:B------:R1:W4:Y:S01]  /*5c70*/  @P4 LDG.E.U8 R180, desc[UR8][R22.64] ;  /* 0x0000000816b44981 */ /* 0x000322000c1e1100 */
[----:B------:R-:W-:Y:S01]  /*5c80*/  IADD3 RZ, P1, PT, R0, R134, RZ ;  /* 0x0000008600ff7210 */ /* 0x000fe20007f3e0ff */
[----:B------:R-:W-:Y:S02]  /*5c90*/  IMAD R0, R13, 0x13, RZ ;  /* 0x000000130d007824 */ /* 0x000fe400078e02ff */
[----:B-1----:R-:W-:Y:S02]  /*5ca0*/  IMAD.IADD R22, R4, 0x1, R134 ;  /* 0x0000000104167824 */ /* 0x002fe400078e0286 */
[----:B------:R-:W1:Y:S01]  /*5cb0*/  LDC R4, c[0x0][0x3c4] ;  /* 0x0000f100ff047b82 */ /* 0x000e620000000800 */
[----:B------:R-:W-:Y:S01]  /*5cc0*/  PRMT R5, RZ, 0x7610, R5 ;  /* 0x00007610ff057816 */ /* 0x000fe20000000005 */
[----:B------:R-:W-:Y:S01]  /*5cd0*/  IMAD.X R23, R3, 0x1, R135, P1 ;  /* 0x0000000103177824 */ /* 0x000fe200008e0687 */
[----:B------:R-:W-:-:S02]  /*5ce0*/  PRMT R179, RZ, 0x7610, R179 ;  /* 0x00007610ffb37816 */ /* 0x000fc400000000b3 */
[----:B------:R-:W-:Y:S02]  /*5cf0*/  SHF.R.S32.HI R2, RZ, 0x1f, R0 ;  /* 0x0000001fff027819 */ /* 0x000fe40000011400 */
[C---:B------:R-:W-:Y:S02]  /*5d00*/  IADD3 RZ, P1, PT, R0.reuse, R136, RZ ;  /* 0x0000008800ff7210 */ /* 0x040fe40007f3e0ff */
[----:B------:R-:W-:Y:S01]  /*5d10*/  IADD3 RZ, P2, PT, R0, R134, RZ ;  /* 0x0000008600ff7210 */ /* 0x000fe20007f5e0ff */
[----:B0-----:R-:W-:Y:S01]  /*5d20*/  IMAD.SHL.U32 R0, R12, 0x4, RZ ;  /* 0x000000040c007824 */ /* 0x001fe200078e00ff */
[----:B------:R0:W3:Y:S01]  /*5d30*/  @P4 LDG.E.U8 R5, desc[UR8][R34.64] ;  /* 0x0000000822054981 */ /* 0x0000e2000c1e1100 */
[----:B--2---:R-:W-:Y:S01]  /*5d40*/  IMAD R3, R14, 0x13, RZ ;  /* 0x000000130e037824 */ /* 0x004fe200078e02ff */
[----:B------:R-:W2:Y:S01]  /*5d50*/  LDC R12, c[0x0][0x3c4] ;  /* 0x0000f100ff0c7b82 */ /* 0x000ea20000000800 */
[----:B------:R-:W-:Y:S01]  /*5d60*/  PRMT R165, RZ, 0x7610, R165 ;  /* 0x00007610ffa57816 */ /* 0x000fe200000000a5 */
[----:B------:R0:W-:Y:S04]  /*5d70*/  STL.64 [R1+0xdd0], R22 ;  /* 0x000dd01601007387 */ /* 0x0001e80000100a00 */
[----:B------:R0:W3:Y:S02]  /*5d80*/  @P4 LDG.E.U8 R179, desc[UR8][R22.64] ;  /* 0x0000000816b34981 */ /* 0x0000e4000c1e1100 */
[----:B0-----:R-:W-:-:S02]  /*5d90*/  IMAD.IADD R34, R3, 0x1, R136 ;  /* 0x0000000103227824 */ /* 0x001fc400078e0288 */
[----:B------:R-:W-:Y:S01]  /*5da0*/  IMAD.X R35, R2, 0x1, R137, P1 ;  /* 0x0000000102237824 */ /* 0x000fe200008e0689 */
[----:B------:R-:W-:Y:S01]  /*5db0*/  IADD3 RZ, P1, PT, R0, R136, RZ ;  /* 0x0000008800ff7210 */ /* 0x000fe20007f3e0ff */
[----:B------:R-:W-:Y:S02]  /*5dc0*/  IMAD.IADD R22, R3, 0x1, R134 ;  /* 0x0000000103167824 */ /* 0x000fe400078e0286 */
[----:B------:R-:W-:Y:S01]  /*5dd0*/  IMAD.X R23, R2, 0x1, R135, P2 ;  /* 0x0000000102177824 */ /* 0x000fe200010e0687 */
[----:B------:R-:W-:Y:S01]  /*5de0*/  IADD3 RZ, P2, PT, R0, R134, RZ ;  /* 0x0000008600ff7210 */ /* 0x000fe20007f5e0ff */
[----:B------:R-:W-:Y:S01]  /*5df0*/  IMAD.SHL.U32 R3, R11, 0x4, RZ ;  /* 0x000000040b037824 */ /* 0x000fe200078e00ff */
[----:B------:R-:W-:Y:S01]  /*5e00*/  SHF.R.S32.HI R0, RZ, 0x1f, R0 ;  /* 0x0000001fff007819 */ /* 0x000fe20000011400 */
[----:B------:R-:W0:Y:S01]  /*5e10*/  LDC R11, c[0x0][0x3c4] ;  /* 0x0000f100ff0b7b82 */ /* 0x000e220000000800 */
[----:B------:R-:W-:Y:S01]  /*5e20*/  PRMT R166, RZ, 0x7610, R166 ;  /* 0x00007610ffa67816 */ /* 0x000fe200000000a6 */
[----:B------:R-:W-:Y:S01]  /*5e30*/  STL.64 [R1+0xd58], R34 ;  /* 0x000d582201007387 */ /* 0x000fe20000100a00 */
[----:B------:R-:W-:Y:S01]  /*5e40*/  PRMT R189, RZ, 0x7610, R189 ;  /* 0x00007610ffbd7816 */ /* 0x000fe200000000bd */
[----:B-1----:R-:W-:-:S02]  /*5e50*/  IMAD R2, R4, 0x1b, RZ ;  /* 0x0000001b04027824 */ /* 0x002fc400078e02ff */
[----:B------:R1:W-:Y:S01]  /*5e60*/  STL.64 [R1+0xd50], R22 ;  /* 0x000d501601007387 */ /* 0x0003e20000100a00 */
[----:B------:R-:W-:Y:S01]  /*5e70*/  PRMT R188, RZ, 0x7610, R188 ;  /* 0x00007610ffbc7816 */ /* 0x000fe200000000bc */
[----:B------:R-:W0:Y:S02]  /*5e80*/  LDC R4, c[0x0][0x3c4] ;  /* 0x0000f100ff047b82 */ /* 0x000e240000000800 */
[----:B------:R1:W3:Y:S04]  /*5e90*/  @P4 LDG.E.U8 R165, desc[UR8][R22.64] ;  /* 0x0000000816a54981 */ /* 0x0002e8000c1e1100 */
[----:B------:R2:W3:Y:S01]  /*5ea0*/  @P4 LDG.E.U8 R166, desc[UR8][R34.64] ;  /* 0x0000000822a64981 */ /* 0x0004e2000c1e1100 */
[----:B-1----:R-:W-:Y:S02]  /*5eb0*/  IMAD.IADD R22, R3, 0x1, R136 ;  /* 0x0000000103167824 */ /* 0x002fe400078e0288 */
[----:B------:R-:W-:-:S02]  /*5ec0*/  IMAD.X R23, R0, 0x1, R137, P1 ;  /* 0x0000000100177824 */ /* 0x000fc400008e0689 */
[----:B--2---:R-:W-:Y:S01]  /*5ed0*/  IMAD.X R35, R0, 0x1, R135, P2 ;  /* 0x0000000100237824 */ /* 0x004fe200010e0687 */
[----:B------:R-:W-:Y:S02]  /*5ee0*/  SHF.R.S32.HI R0, RZ, 0x1f, R2 ;  /* 0x0000001fff007819 */ /* 0x000fe40000011402 */
[----:B------:R1:W-:Y:S04]  /*5ef0*/  STL.64 [R1+0xe48], R22 ;  /* 0x000e481601007387 */ /* 0x0003e80000100a00 */
[----:B------:R1:W2:Y:S01]  /*5f00*/  @P4 LDG.E.U8 R189, desc[UR8][R22.64] ;  /* 0x0000000816bd4981 */ /* 0x0002a2000c1e1100 */
[----:B------:R-:W-:Y:S01]  /*5f10*/  IMAD.IADD R34, R3, 0x1, R134 ;  /* 0x0000000103227824 */ /* 0x000fe200078e0286 */
[----:B------:R-:W-:Y:S02]  /*5f20*/  PRMT R153, RZ, 0x7610, R153 ;  /* 0x00007610ff997816 */ /* 0x000fe40000000099 */
[----:B-1----:R-:W-:-:S02]  /*5f30*/  IADD3 R22, P1, PT, R2, R136, RZ ;  /* 0x0000008802167210 */ /* 0x002fc40007f3e0ff */
[----:B------:R1:W2:Y:S01]  /*5f40*/  @P4 LDG.E.U8 R188, desc[UR8][R34.64] ;  /* 0x0000000822bc4981 */ /* 0x0002a2000c1e1100 */
[----:B------:R-:W-:Y:S02]  /*5f50*/  IADD3 R2, P2, PT, R2, R134, RZ ;  /* 0x0000008602027210 */ /* 0x000fe40007f5e0ff */
[----:B------:R-:W-:-:S03]  /*5f60*/  IMAD.X R23, R0, 0x1, R137, P1 ;  /* 0x0000000100177824 */ /* 0x000fc600008e0689 */
[----:B------:R-:W-:Y:S02]  /*5f70*/  IMAD.X R3, R0, 0x1, R135, P2 ;  /* 0x0000000100037824 */ /* 0x000fe400010e0687 */
[----:B------:R-:W-:Y:S01]  /*5f80*/  IMAD R0, R12, 0x23, RZ ;  /* 0x000000230c007824 */ /* 0x000fe200078e02ff */
[----:B------:R1:W-:Y:S01]  /*5f90*/  STL.64 [R1+0xe40], R34 ;  /* 0x000e402201007387 */ /* 0x0003e20000100a00 */
[----:B------:R-:W-:-:S03]  /*5fa0*/  PRMT R154, RZ, 0x7610, R154 ;  /* 0x00007610ff9a7816 */ /* 0x000fc6000000009a */
[----:B------:R-:W-:Y:S01]  /*5fb0*/  STL.64 [R1+0xcb8], R22 ;  /* 0x000cb81601007387 */ /* 0x000fe20000100a00 */
[----:B------:R-:W-:-:S03]  /*5fc0*/  IADD3 R12, P2, PT, R0, R134, RZ ;  /* 0x00000086000c7210 */ /* 0x000fc60007f5e0ff */
[----:B------:R0:W-:Y:S04]  /*5fd0*/  STL.64 [R1+0xcb0], R2 ;  /* 0x000cb00201007387 */ /* 0x0001e80000100a00 */
[----:B------:R0:W2:Y:S01]  /*5fe0*/  @P4 LDG.E.U8 R153, desc[UR8][R2.64] ;  /* 0x0000000802994981 */ /* 0x0000a2000c1e1100 */
[----:B-1----:R-:W-:Y:S02]  /*5ff0*/  IADD3 R34, P1, PT, R0, R136, RZ ;  /* 0x0000008800227210 */ /* 0x002fe40007f3e0ff */
[----:B------:R-:W-:Y:S01]  /*6000*/  PRMT R140, RZ, 0x7610, R140 ;  /* 0x00007610ff8c7816 */ /* 0x000fe2000000008c */
[----:B------:R1:W2:Y:S01]  /*6010*/  @P4 LDG.E.U8 R154, desc[UR8][R22.64] ;  /* 0x00000008169a4981 */ /* 0x0002a2000c1e1100 */
[----:B0-----:R-:W-:Y:S01]  /*6020*/  SHF.R.S32.HI R2, RZ, 0x1f, R0 ;  /* 0x0000001fff027819 */ /* 0x001fe20000011400 */
[----:B------:R-:W-:-:S02]  /*6030*/  IMAD R3, R11, 0x2b, RZ ;  /* 0x0000002b0b037824 */ /* 0x000fc400078e02ff */
[----:B------:R-:W0:Y:S02]  /*6040*/  LDC R11, c[0x0][0x3c4] ;  /* 0x0000f100ff0b7b82 */ /* 0x000e240000000800 */
[C---:B------:R-:W-:Y:S01]  /*6050*/  IMAD.X R35, R2.reuse, 0x1, R137, P1 ;  /* 0x0000000102237824 */ /* 0x040fe200008e0689 */
[----:B------:R-:W-:Y:S01]  /*6060*/  SHF.R.S32.HI R0, RZ, 0x1f, R3 ;  /* 0x0000001fff007819 */ /* 0x000fe20000011403 */
[----:B------:R-:W-:Y:S01]  /*6070*/  IMAD.X R13, R2, 0x1, R135, P2 ;  /* 0x00000001020d7824 */ /* 0x000fe200010e0687 */
[C---:B-1----:R-:W-:Y:S02]  /*6080*/  IADD3 R22, P1, PT, R3.reuse, R136, RZ ;  /* 0x0000008803167210 */ /* 0x042fe40007f3e0ff */
[----:B------:R-:W-:Y:S03]  /*6090*/  STL.64 [R1+0xc38], R34 ;  /* 0x000c382201007387 */ /* 0x000fe60000100a00 */
[----:B------:R-:W-:Y:S01]  /*60a0*/  IMAD.X R23, R0, 0x1, R137, P1 ;  /* 0x0000000100177824 */ /* 0x000fe200008e0689 */
[----:B------:R1:W-:Y:S04]  /*60b0*/  STL.64 [R1+0xc30], R12 ;  /* 0x000c300c01007387 */ /* 0x0003e80000100a00 */
[----:B------:R1:W2:Y:S01]  /*60c0*/  @P4 LDG.E.U8 R140, desc[UR8][R12.64] ;  /* 0x000000080c8c4981 */ /* 0x0002a2000c1e1100 */
[----:B------:R-:W-:Y:S01]  /*60d0*/  PRMT R123, RZ, 0x7610, R123 ;  /* 0x00007610ff7b7816 */ /* 0x000fe2000000007b */
[----:B------:R-:W-:Y:S01]  /*60e0*/  IMAD R2, R4, 0x33, RZ ;  /* 0x0000003304027824 */ /* 0x000fe200078e02ff */
[----:B------:R-:W-:Y:S01]  /*60f0*/  PRMT R122, RZ, 0x7610, R122 ;  /* 0x00007610ff7a7816 */ /* 0x000fe2000000007a */
[----:B------:R5:W-:Y:S01]  /*6100*/  STL.64 [R1+0xbb8], R22 ;  /* 0x000bb81601007387 */ /* 0x000be20000100a00 */
[----:B------:R-:W0:Y:S03]  /*6110*/  LDC R4, c[0x0][0x3c4] ;  /* 0x0000f100ff047b82 */ /* 0x000e260000000800 */
[----:B------:R5:W2:Y:S01]  /*6120*/  @P4 LDG.E.U8 R123, desc[UR8][R22.64] ;  /* 0x00000008167b4981 */ /* 0x000aa2000c1e1100 */
[----:B-1----:R-:W-:-:S04]  /*6130*/  IADD3 R12, P1, PT, R3, R134, RZ ;  /* 0x00000086030c7210 */ /* 0x002fc80007f3e0ff */
[----:B------:R-:W1:Y:S01]  /*6140*/  LDC R3, c[0x0][0x3c4] ;  /* 0x0000f100ff037b82 */ /* 0x000e620000000800 */
[----:B------:R-:W-:Y:S01]  /*6150*/  IMAD.X R13, R0, 0x1, R135, P1 ;  /* 0x00000001000d7824 */ /* 0x000fe200008e0687 */
[----:B------:R-:W-:Y:S02]  /*6160*/  SHF.R.S32.HI R0, RZ, 0x1f, R2 ;  /* 0x0000001fff007819 */ /* 0x000fe40000011402 */
[----:B-----5:R-:W-:Y:S02]  /*6170*/  IADD3 R22, P1, PT, R2, R136, RZ ;  /* 0x0000008802167210 */ /* 0x020fe40007f3e0ff */
[----:B------:R5:W-:Y:S04]  /*6180*/  STL.64 [R1+0xbb0], R12 ;  /* 0x000bb00c01007387 */ /* 0x000be80000100a00 */
[----:B------:R5:W2:Y:S01]  /*6190*/  @P4 LDG.E.U8 R122, desc[UR8][R12.64] ;  /* 0x000000080c7a4981 */ /* 0x000aa2000c1e1100 */
[----:B------:R-:W-:Y:S01]  /*61a0*/  PRMT R111, RZ, 0x7610, R111 ;  /* 0x00007610ff6f7816 */ /* 0x000fe2000000006f */
[----:B------:R-:W-:Y:S01]  /*61b0*/  IMAD.X R23, R0, 0x1, R137, P1 ;  /* 0x0000000100177824 */ /* 0x000fe200008e0689 */
[----:B------:R-:W-:-:S02]  /*61c0*/  PRMT R110, RZ, 0x7610, R110 ;  /* 0x00007610ff6e7816 */ /* 0x000fc4000000006e */
[----:B-----5:R-:W-:Y:S01]  /*61d0*/  IADD3 R12, P2, PT, R2, R134, RZ ;  /* 0x00000086020c7210 */ /* 0x020fe20007f5e0ff */
[----:B0-----:R-:W-:Y:S01]  /*61e0*/  IMAD R2, R11, 0x3b, RZ ;  /* 0x0000003b0b027824 */ /* 0x001fe200078e02ff */
[----:B------:R0:W-:Y:S01]  /*61f0*/  STL.64 [R1+0xb38], R22 ;  /* 0x000b381601007387 */ /* 0x0001e20000100a00 */
[----:B------:R-:W-:Y:S01]  /*6200*/  PRMT R142, RZ, 0x7610, R142 ;  /* 0x00007610ff8e7816 */ /* 0x000fe2000000008e */
[----:B------:R-:W5:Y:S01]  /*6210*/  LDC R11, c[0x0][0x3c4] ;  /* 0x0000f100ff0b7b82 */ /* 0x000f620000000800 */
[----:B------:R-:W-:Y:S01]  /*6220*/  IMAD.X R13, R0, 0x1, R135, P2 ;  /* 0x00000001000d7824 */ /* 0x000fe200010e0687 */
[----:B------:R0:W2:Y:S01]  /*6230*/  @P4 LDG.E.U8 R111, desc[UR8][R22.64] ;  /* 0x00000008166f4981 */ /* 0x0000a2000c1e1100 */
[----:B------:R-:W-:-:S03]  /*6240*/  SHF.R.S32.HI R0, RZ, 0x1f, R2 ;  /* 0x0000001fff007819 */ /* 0x000fc60000011402 */
[----:B------:R0:W-:Y:S04]  /*6250*/  STL.64 [R1+0xb30], R12 ;  /* 0x000b300c01007387 */ /* 0x0001e80000100a00 */
[----:B------:R0:W2:Y:S02]  /*6260*/  @P4 LDG.E.U8 R110, desc[UR8][R12.64] ;  /* 0x000000080c6e4981 */ /* 0x0000a4000c1e1100 */
[C---:B0-----:R-:W-:Y:S02]  /*6270*/  IADD3 R22, P1, PT, R2.reuse, R136, RZ ;  /* 0x0000008802167210 */ /* 0x041fe40007f3e0ff */
[----:B------:R-:W-:Y:S01]  /*6280*/  PRMT R98, RZ, 0x7610, R98 ;  /* 0x00007610ff627816 */ /* 0x000fe20000000062 */
[----:B------:R0:W2:Y:S01]  /*6290*/  @P4 LDG.E.U8 R142, desc[UR8][R34.64] ;  /* 0x00000008228e4981 */ /* 0x0000a2000c1e1100 */
[----:B------:R-:W-:Y:S01]  /*62a0*/  IADD3 R12, P2, PT, R2, R134, RZ ;  /* 0x00000086020c7210 */ /* 0x000fe20007f5e0ff */
[----:B------:R-:W-:-:S04]  /*62b0*/  IMAD.X R23, R0, 0x1, R137, P1 ;  /* 0x0000000100177824 */ /* 0x000fc800008e0689 */
[----:B------:R-:W-:Y:S02]  /*62c0*/  IMAD.X R13, R0, 0x1, R135, P2 ;  /* 0x00000001000d7824 */ /* 0x000fe400010e0687 */
[----:B-1----:R-:W-:Y:S01]  /*62d0*/  IMAD R0, R3, 0x43, RZ ;  /* 0x0000004303007824 */ /* 0x002fe200078e02ff */
[----:B------:R-:W-:Y:S01]  /*62e0*/  PRMT R99, RZ, 0x7610, R99 ;  /* 0x00007610ff637816 */ /* 0x000fe20000000063 */
[----:B------:R-:W-:Y:S01]  /*62f0*/  STL.64 [R1+0xab8], R22 ;  /* 0x000ab81601007387 */ /* 0x000fe20000100a00 */
[----:B------:R-:W-:Y:S02]  /*6300*/  IMAD R3, R4, 0x4b, RZ ;  /* 0x0000004b04037824 */ /* 0x000fe400078e02ff */
[----:B------:R-:W-:Y:S01]  /*6310*/  SHF.R.S32.HI R2, RZ, 0x1f, R0 ;  /* 0x0000001fff027819 */ /* 0x000fe20000011400 */
[----:B------:R1:W-:Y:S01]  /*6320*/  STL.64 [R1+0xab0], R12 ;  /* 0x000ab00c01007387 */ /* 0x0003e20000100a00 */
[----:B0-----:R-:W-:Y:S01]  /*6330*/  IADD3 R34, P1, PT, R0, R136, RZ ;  /* 0x0000008800227210 */ /* 0x001fe20007f3e0ff */
[----:B------:R-:W0:Y:S02]  /*6340*/  LDC R4, c[0x0][0x3c4] ;  /* 0x0000f100ff047b82 */ /* 0x000e240000000800 */
[----:B------:R1:W2:Y:S01]  /*6350*/  @P4 LDG.E.U8 R98, desc[UR8][R12.64] ;  /* 0x000000080c624981 */ /* 0x0002a2000c1e1100 */
[----:B------:R-:W-:Y:S01]  /*6360*/  PRMT R86, RZ, 0x7610, R86 ;  /* 0x00007610ff567816 */ /* 0x000fe20000000056 */
[----:B------:R-:W-:-:S02]  /*6370*/  IMAD.X R35, R2, 0x1, R137, P1 ;  /* 0x0000000102237824 */ /* 0x000fc400008e0689 */
[----:B------:R5:W2:Y:S01]  /*6380*/  @P4 LDG.E.U8 R99, desc[UR8][R22.64] ;  /* 0x0000000816634981 */ /* 0x000aa2000c1e1100 */
[----:B-1----:R-:W-:Y:S02]  /*6390*/  IADD3 R12, P2, PT, R0, R134, RZ ;  /* 0x00000086000c7210 */ /* 0x002fe40007f5e0ff */
[----:B------:R-:W-:Y:S02]  /*63a0*/  SHF.R.S32.HI R0, RZ, 0x1f, R3 ;  /* 0x0000001fff007819 */ /* 0x000fe40000011403 */
[----:B-----5:R-:W-:Y:S01]  /*63b0*/  IADD3 R22, P1, PT, R3, R136, RZ ;  /* 0x0000008803167210 */ /* 0x020fe20007f3e0ff */
[----:B------:R-:W-:Y:S01]  /*63c0*/  IMAD.X R13, R2, 0x1, R135, P2 ;  /* 0x00000001020d7824 */ /* 0x000fe200010e0687 */
[----:B------:R-:W-:Y:S03]  /*63d0*/  STL.64 [R1+0xa38], R34 ;  /* 0x000a382201007387 */ /* 0x000fe60000100a00 */
[----:B------:R-:W-:Y:S01]  /*63e0*/  IMAD.X R23, R0, 0x1, R137, P1 ;  /* 0x0000000100177824 */ /* 0x000fe200008e0689 */
[----:B------:R1:W-:Y:S04]  /*63f0*/  STL.64 [R1+0xa30], R12 ;  /* 0x000a300c01007387 */ /* 0x0003e80000100a00 */
[----:B------:R1:W5:Y:S01]  /*6400*/  @P4 LDG.E.U8 R86, desc[UR8][R12.64] ;  /* 0x000000080c564981 */ /* 0x000362000c1e1100 */
[----:B------:R-:W-:Y:S01]  /*6410*/  PRMT R75, RZ, 0x7610, R75 ;  /* 0x00007610ff4b7816 */ /* 0x000fe2000000004b */
[----:B------:R-:W-:Y:S01]  /*6420*/  IMAD R2, R11, 0x53, RZ ;  /* 0x000000530b027824 */ /* 0x000fe200078e02ff */
[----:B------:R-:W-:Y:S01]  /*6430*/  PRMT R74, RZ, 0x7610, R74 ;  /* 0x00007610ff4a7816 */ /* 0x000fe2000000004a */
[----:B------:R0:W-:Y:S01]  /*6440*/  STL.64 [R1+0x9b8], R22 ;  /* 0x0009b81601007387 */ /* 0x0001e20000100a00 */
[----:B------:R-:W4:Y:S03]  /*6450*/  LDC R11, c[0x0][0x3c4] ;  /* 0x0000f100ff0b7b82 */ /* 0x000f260000000800 */
[----:B------:R0:W2:Y:S01]  /*6460*/  @P4 LDG.E.U8 R75, desc[UR8][R22.64] ;  /* 0x00000008164b4981 */ /* 0x0000a2000c1e1100 */
[----:B-1----:R-:W-:-:S04]  /*6470*/  IADD3 R12, P1, PT, R3, R134, RZ ;  /* 0x00000086030c7210 */ /* 0x002fc80007f3e0ff */
[----:B------:R-:W1:Y:S01]  /*6480*/  LDC R3, c[0x0][0x3c4] ;  /* 0x0000f100ff037b82 */ /* 0x000e620000000800 */
[----:B------:R-:W-:Y:S01]  /*6490*/  IMAD.X R13, R0, 0x1, R135, P1 ;  /* 0x00000001000d7824 */ /* 0x000fe200008e0687 */
[----:B------:R-:W-:Y:S02]  /*64a0*/  SHF.R.S32.HI R0, RZ, 0x1f, R2 ;  /* 0x0000001fff007819 */ /* 0x000fe40000011402 */
[----:B0-----:R-:W-:Y:S02]  /*64b0*/  IADD3 R22, P1, PT, R2, R136, RZ ;  /* 0x0000008802167210 */ /* 0x001fe40007f3e0ff */
[----:B------:R0:W-:Y:S04]  /*64c0*/  STL.64 [R1+0x9b0], R12 ;  /* 0x0009b00c01007387 */ /* 0x0001e80000100a00 */
[----:B------:R0:W2:Y:S01]  /*64d0*/  @P4 LDG.E.U8 R74, desc[UR8][R12.64] ;  /* 0x000000080c4a4981 */ /* 0x0000a2000c1e1100 */
[----:B------:R-:W-:Y:S01]  /*64e0*/  PRMT R63, RZ, 0x7610, R63 ;  /* 0x00007610ff3f7816 */ /* 0x000fe2000000003f */
[----:B------:R-:W-:Y:S01]  /*64f0*/  IMAD.X R23, R0, 0x1, R137, P1 ;  /* 0x0000000100177824 */ /* 0x000fe200008e0689 */
[----:B------:R-:W-:-:S02]  /*6500*/  PRMT R62, RZ, 0x7610, R62 ;  /* 0x00007610ff3e7816 */ /* 0x000fc4000000003e */
[----:B0-----:R-:W-:Y:S01]  /*6510*/  IADD3 R12, P2, PT, R2, R134, RZ ;  /* 0x00000086020c7210 */ /* 0x001fe20007f5e0ff */
[----:B------:R-:W-:Y:S01]  /*6520*/  IMAD R2, R4, 0x5b, RZ ;  /* 0x0000005b04027824 */ /* 0x000fe200078e02ff */
[----:B------:R0:W2:Y:S01]  /*6530*/  @P4 LDG.E.U8 R63, desc[UR8][R22.64] ;  /* 0x00000008163f4981 */ /* 0x0000a2000c1e1100 */
[----:B------:R-:W4:Y:S02]  /*6540*/  LDC R4, c[0x0][0x3c4] ;  /* 0x0000f100ff047b82 */ /* 0x000f240000000800 */
[----:B------:R-:W-:Y:S01]  /*6550*/  IMAD.X R13, R0, 0x1, R135, P2 ;  /* 0x00000001000d7824 */ /* 0x000fe200010e0687 */
[----:B------:R0:W-:Y:S01]  /*6560*/  STL.64 [R1+0x938], R22 ;  /* 0x0009381601007387 */ /* 0x0001e20000100a00 */
[----:B------:R-:W-:-:S03]  /*6570*/  SHF.R.S32.HI R0, RZ, 0x1f, R2 ;  /* 0x0000001fff007819 */ /* 0x000fc60000011402 */
[----:B------:R0:W-:Y:S04]  /*6580*/  STL.64 [R1+0x930], R12 ;  /* 0x0009300c01007387 */ /* 0x0001e80000100a00 */
[----:B------:R0:W2:Y:S02]  /*6590*/  @P4 LDG.E.U8 R62, desc[UR8][R12.64] ;  /* 0x000000080c3e4981 */ /* 0x0000a4000c1e1100 */
[C---:B0-----:R-:W-:Y:S02]  /*65a0*/  IADD3 R22, P1, PT, R2.reuse, R136, RZ ;  /* 0x0000008802167210 */ /* 0x041fe40007f3e0ff */
[----:B------:R-:W-:Y:S02]  /*65b0*/  PRMT R87, RZ, 0x7610, R87 ;  /* 0x00007610ff577816 */ /* 0x000fe40000000057 */
[----:B------:R-:W-:Y:S01]  /*65c0*/  IADD3 R12, P2, PT, R2, R134, RZ ;  /* 0x00000086020c7210 */ /* 0x000fe20007f5e0ff */
[----:B------:R-:W-:Y:S01]  /*65d0*/  IMAD.X R23, R0, 0x1, R137, P1 ;  /* 0x0000000100177824 */ /* 0x000fe200008e0689 */
[----:B------:R-:W-:-:S02]  /*65e0*/  PRMT R51, RZ, 0x7610, R51 ;  /* 0x00007610ff337816 */ /* 0x000fc40000000033 */
[----:B------:R0:W2:Y:S01]  /*65f0*/  @P4 LDG.E.U8 R87, desc[UR8][R34.64] ;  /* 0x0000000822574981 */ /* 0x0000a2000c1e1100 */
[----:B------:R-:W-:Y:S02]  /*6600*/  IMAD.X R13, R0, 0x1, R135, P2 ;  /* 0x00000001000d7824 */ /* 0x000fe400010e0687 */
[----:B-1----:R-:W-:Y:S01]  /*6610*/  IMAD R0, R3, 0x63, RZ ;  /* 0x0000006303007824 */ /* 0x002fe200078e02ff */
[----:B------:R-:W-:Y:S01]  /*6620*/  PRMT R50, RZ, 0x7610, R50 ;  /* 0x00007610ff327816 */ /* 0x000fe20000000032 */
[----:B------:R1:W-:Y:S01]  /*6630*/  STL.64 [R1+0x8b8], R22 ;  /* 0x0008b81601007387 */ /* 0x0003e20000100a00 */
[----:B----4-:R-:W-:Y:S02]  /*6640*/  IMAD R3, R11, 0x6b, RZ ;  /* 0x0000006b0b037824 */ /* 0x010fe400078e02ff */
[----:B------:R-:W-:Y:S01]  /*6650*/  SHF.R.S32.HI R2, RZ, 0x1f, R0 ;  /* 0x0000001fff027819 */ /* 0x000fe20000011400 */
[----:B------:R1:W4:Y:S01]  /*6660*/  @P4 LDG.E.U8 R51, desc[UR8][R22.64] ;  /* 0x0000000816334981 */ /* 0x000322000c1e1100 */
[----:B0-----:R-:W-:Y:S01]  /*6670*/  IADD3 R34, P1, PT, R0, R136, RZ ;  /* 0x0000008800227210 */ /* 0x001fe20007f3e0ff */
[----:B------:R-:W0:Y:S01]  /*6680*/  LDC R11, c[0x0][0x3c4] ;  /* 0x0000f100ff0b7b82 */ /* 0x000e220000000800 */
[----:B------:R-:W-:Y:S01]  /*6690*/  PRMT R39, RZ, 0x7610, R39 ;  /* 0x00007610ff277816 */ /* 0x000fe20000000027 */
[----:B------:R1:W-:Y:S01]  /*66a0*/  STL.64 [R1+0x8b0], R12 ;  /* 0x0008b00c01007387 */ /* 0x0003e20000100a00 */
[----:B------:R-:W-:Y:S01]  /*66b0*/  PRMT R38, RZ, 0x7610, R38 ;  /* 0x00007610ff267816 */ /* 0x000fe20000000026 */
[----:B------:R-:W-:-:S02]  /*66c0*/  IMAD.X R35, R2, 0x1, R137, P1 ;  /* 0x0000000102237824 */ /* 0x000fc400008e0689 */
[----:B------:R1:W2:Y:S02]  /*66d0*/  @P4 LDG.E.U8 R50, desc[UR8][R12.64] ;  /* 0x000000080c324981 */ /* 0x0002a4000c1e1100 */
[----:B-1----:R-:W-:Y:S02]  /*66e0*/  IADD3 R22, P2, PT, R0, R134, RZ ;  /* 0x0000008600167210 */ /* 0x002fe40007f5e0ff */
[----:B------:R-:W-:Y:S01]  /*66f0*/  SHF.R.S32.HI R0, RZ, 0x1f, R3 ;  /* 0x0000001fff007819 */ /* 0x000fe20000011403 */
[----:B------:R1:W2:Y:S02]  /*6700*/  @P4 LDG.E.U8 R39, desc[UR8][R34.64] ;  /* 0x0000000822274981 */ /* 0x0002a4000c1e1100 */
[----:B------:R-:W-:Y:S01]  /*6710*/  IMAD.X R23, R2, 0x1, R135, P2 ;  /* 0x0000000102177824 */ /* 0x000fe200010e0687 */
[----:B------:R-:W-:Y:S01]  /*6720*/  IADD3 R12, P1, PT, R3, R136, RZ ;  /* 0x00000088030c7210 */ /* 0x000fe20007f3e0ff */
[----:B------:R-:W-:Y:S01]  /*6730*/  IMAD R2, R4, 0x73, RZ ;  /* 0x0000007304027824 */ /* 0x000fe200078e02ff */
[----:B------:R1:W-:Y:S01]  /*6740*/  STL.64 [R1+0x838], R34 ;  /* 0x0008382201007387 */ /* 0x0003e20000100a00 */
[----:B------:R-:W-:-:S02]  /*6750*/  PRMT R27, RZ, 0x7610, R27 ;  /* 0x00007610ff1b7816 */ /* 0x000fc4000000001b */
[----:B------:R-:W-:Y:S01]  /*6760*/  IMAD.X R13, R0, 0x1, R137, P1 ;  /* 0x00000001000d7824 */ /* 0x000fe200008e0689 */
[----:B------:R1:W-:Y:S04]  /*6770*/  STL.64 [R1+0x830], R22 ;  /* 0x0008301601007387 */ /* 0x0003e80000100a00 */
[----:B------:R1:W2:Y:S02]  /*6780*/  @P4 LDG.E.U8 R38, desc[UR8][R22.64] ;  /* 0x0000000816264981 */ /* 0x0002a4000c1e1100 */
[----:B-1----:R-:W-:Y:S02]  /*6790*/  IADD3 R34, P1, PT, R3, R134, RZ ;  /* 0x0000008603227210 */ /* 0x002fe40007f3e0ff */
[----:B------:R1:W2:Y:S01]  /*67a0*/  @P4 LDG.E.U8 R27, desc[UR8][R12.64] ;  /* 0x000000080c1b4981 */ /* 0x0002a2000c1e1100 */
[----:B------:R-:W-:-:S02]  /*67b0*/  SHF.R.S32.HI R3, RZ, 0x1f, R2 ;  /* 0x0000001fff037819 */ /* 0x000fc40000011402 */
[----:B------:R-:W-:Y:S01]  /*67c0*/  IADD3 R22, P2, PT, R2, R136, RZ ;  /* 0x0000008802167210 */ /* 0x000fe20007f5e0ff */
[----:B------:R1:W-:Y:S01]  /*67d0*/  STL.64 [R1+0x7b8], R12 ;  /* 0x0007b80c01007387 */ /* 0x0003e20000100a00 */
[----:B------:R-:W-:Y:S01]  /*67e0*/  IMAD.X R35, R0, 0x1, R135, P1 ;  /* 0x0000000100237824 */ /* 0x000fe200008e0687 */
[----:B------:R-:W-:Y:S02]  /*67f0*/  PRMT R15, RZ, 0x7610, R15 ;  /* 0x00007610ff0f7816 */ /* 0x000fe4000000000f */
[----:B------:R-:W-:Y:S01]  /*6800*/  IMAD.X R23, R3, 0x1, R137, P2 ;  /* 0x0000000103177824 */ /* 0x000fe200010e0689 */
[----:B------:R-:W-:Y:S01]  /*6810*/  PRMT R21, RZ, 0x7610, R21 ;  /* 0x00007610ff157816 */ /* 0x000fe20000000015 */
[----:B------:R-:W-:Y:S01]  /*6820*/  STL.64 [R1+0x7b0], R34 ;  /* 0x0007b02201007387 */ /* 0x000fe20000100a00 */
[----:B-1----:R-:W1:Y:S03]  /*6830*/  LDC R12, c[0x0][0x3c4] ;  /* 0x0000f100ff0c7b82 */ /* 0x002e660000000800 */
[----:B------:R3:W-:Y:S04]  /*6840*/  STL.64 [R1+0x738], R22 ;  /* 0x0007381601007387 */ /* 0x0007e80000100a00 */
[----:B------:R3:W2:Y:S01]  /*6850*/  @P4 LDG.E.U8 R15, desc[UR8][R22.64] ;  /* 0x00000008160f4981 */ /* 0x0006a2000c1e1100 */
[----:B------:R-:W1:Y:S01]  /*6860*/  LDC R13, c[0x0][0x3c4] ;  /* 0x0000f100ff0d7b82 */ /* 0x000e620000000800 */
[----:B------:R-:W-:-:S02]  /*6870*/  PRMT R26, RZ, 0x7610, R26 ;  /* 0x00007610ff1a7816 */ /* 0x000fc4000000001a */
[----:B------:R3:W2:Y:S01]  /*6880*/  @P4 LDG.E.U8 R21, desc[UR8][R46.64] ;  /* 0x000000082e154981 */ /* 0x0006a2000c1e1100 */
[----:B0-----:R-:W-:Y:S01]  /*6890*/  IMAD R11, R11, 0x7b, RZ ;  /* 0x0000007b0b0b7824 */ /* 0x001fe200078e02ff */
[----:B------:R-:W-:Y:S02]  /*68a0*/  PRMT R14, RZ, 0x7610, R14 ;  /* 0x00007610ff0e7816 */ /* 0x000fe4000000000e */
[----:B------:R0:W2:Y:S01]  /*68b0*/  @P4 LDG.E.U8 R26, desc[UR8][R34.64] ;  /* 0x00000008221a4981 */ /* 0x0000a2000c1e1100 */
[----:B---3--:R-:W3:Y:S01]  /*68c0*/  LDC R23, c[0x0][0x3c4] ;  /* 0x0000f100ff177b82 */ /* 0x008ee20000000800 */
[----:B------:R-:W-:Y:S02]  /*68d0*/  IADD3 R46, P1, PT, R2, R134, RZ ;  /* 0x00000086022e7210 */ /* 0x000fe40007f3e0ff */
[----:B------:R-:W-:-:S05]  /*68e0*/  SHF.R.S32.HI R2, RZ, 0x1f, R11 ;  /* 0x0000001fff027819 */ /* 0x000fca000001140b */
[----:B------:R-:W3:Y:S01]  /*68f0*/  LDC R22, c[0x0][0x3c4] ;  /* 0x0000f100ff167b82 */ /* 0x000ee20000000800 */
[-C--:B0-----:R-:W-:Y:S01]  /*6900*/  IADD3 R34, P2, PT, R11, R136.reuse, RZ ;  /* 0x000000880b227210 */ /* 0x081fe20007f5e0ff */
[----:B------:R-:W-:Y:S02]  /*6910*/  IMAD.X R47, R3, 0x1, R135, P1 ;  /* 0x00000001032f7824 */ /* 0x000fe400008e0687 */
[----:B-1----:R-:W-:Y:S02]  /*6920*/  IMAD R0, R12, 0xc, RZ ;  /* 0x0000000c0c007824 */ /* 0x002fe400078e02ff */
[----:B------:R-:W-:Y:S01]  /*6930*/  IMAD.X R35, R2, 0x1, R137, P2 ;  /* 0x0000000102237824 */ /* 0x000fe200010e0689 */
[----:B------:R0:W-:Y:S04]  /*6940*/  STL.64 [R1+0x730], R46 ;  /* 0x0007302e01007387 */ /* 0x0001e80000100a00 */
[----:B------:R0:W2:Y:S01]  /*6950*/  @P4 LDG.E.U8 R14, desc[UR8][R46.64] ;  /* 0x000000082e0e4981 */ /* 0x0000a2000c1e1100 */
[----:B------:R-:W-:Y:S01]  /*6960*/  PRMT R4, RZ, 0x7610, R4 ;  /* 0x00007610ff047816 */ /* 0x000fe20000000004 */
[----:B------:R-:W-:Y:S01]  /*6970*/  IMAD R12, R13, 0xc, RZ ;  /* 0x0000000c0d0c7824 */ /* 0x000fe200078e02ff */
[----:B------:R-:W-:Y:S01]  /*6980*/  IADD3 RZ, P1, PT, R0, R136, RZ ;  /* 0x0000008800ff7210 */ /* 0x000fe20007f3e0ff */
[----:B------:R1:W-:Y:S01]  /*6990*/  STL.64 [R1+0x6b8], R34 ;  /* 0x0006b82201007387 */ /* 0x0003e20000100a00 */
[----:B------:R-:W-:-:S03]  /*69a0*/  PRMT R178, RZ, 0x7610, R178 ;  /* 0x00007610ffb27816 */ /* 0x000fc600000000b2 */
[----:B------:R1:W2:Y:S01]  /*69b0*/  @P4 LDG.E.U8 R4, desc[UR8][R34.64] ;  /* 0x0000000822044981 */ /* 0x0002a2000c1e1100 */
[----:B0-----:R-:W-:Y:S02]  /*69c0*/  IADD3 R46, P2, PT, R11, R134, RZ ;  /* 0x000000860b2e7210 */ /* 0x001fe40007f5e0ff */
[----:B------:R-:W-:-:S03]  /*69d0*/  SHF.R.S32.HI R11, RZ, 0x1f, R0 ;  /* 0x0000001fff0b7819 */ /* 0x000fc60000011400 */
[----:B------:R-:W-:Y:S01]  /*69e0*/  IMAD.X R47, R2, 0x1, R135, P2 ;  /* 0x00000001022f7824 */ /* 0x000fe200010e0687 */
[----:B------:R-:W-:Y:S01]  /*69f0*/  IADD3 RZ, P2, PT, R0, R134, RZ ;  /* 0x0000008600ff7210 */ /* 0x000fe20007f5e0ff */
[----:B---3--:R-:W-:Y:S02]  /*6a00*/  IMAD R0, R23, 0x5, RZ ;  /* 0x0000000517007824 */ /* 0x008fe400078e02ff */
[----:B-1----:R-:W-:Y:S01]  /*6a10*/  IMAD.IADD R34, R12, 0x1, R136 ;  /* 0x000000010c227824 */ /* 0x002fe200078e0288 */
[----:B------:R-:W0:Y:S01]  /*6a20*/  LDC R23, c[0x0][0x3c4] ;  /* 0x0000f100ff177b82 */ /* 0x000e220000000800 */
[----:B------:R-:W-:Y:S01]  /*6a30*/  IMAD.X R35, R11, 0x1, R137, P1 ;  /* 0x000000010b237824 */ /* 0x000fe200008e0689 */
[----:B------:R-:W-:Y:S02]  /*6a40*/  SHF.R.S32.HI R2, RZ, 0x1f, R0 ;  /* 0x0000001fff027819 */ /* 0x000fe40000011400 */
[----:B------:R-:W-:Y:S01]  /*6a50*/  IADD3 RZ, P1, PT, R0, R136, RZ ;  /* 0x0000008800ff7210 */ /* 0x000fe20007f3e0ff */
[----:B------:R-:W-:Y:S01]  /*6a60*/  STL.64 [R1+0x6b0], R46 ;  /* 0x0006b02e01007387 */ /* 0x000fe20000100a00 */
[----:B------:R-:W-:Y:S01]  /*6a70*/  PRMT R3, RZ, 0x7610, R3 ;  /* 0x00007610ff037816 */ /* 0x000fe20000000003 */
[----:B------:R-:W-:-:S02]  /*6a80*/  IMAD R13, R22, 0x5, RZ ;  /* 0x00000005160d7824 */ /* 0x000fc400078e02ff */
[----:B------:R1:W-:Y:S04]  /*6a90*/  STL.64 [R1+0xdc8], R34 ;  /* 0x000dc82201007387 */ /* 0x0003e80000100a00 */
[----:B------:R1:W3:Y:S01]  /*6aa0*/  @P4 LDG.E.U8 R178, desc[UR8][R34.64] ;  /* 0x0000000822b24981 */ /* 0x0002e2000c1e1100 */
[----:B------:R-:W-:-:S03]  /*6ab0*/  PRMT R187, RZ, 0x7610, R187 ;  /* 0x00007610ffbb7816 */ /* 0x000fc600000000bb */
[----:B------:R1:W2:Y:S02]  /*6ac0*/  @P4 LDG.E.U8 R3, desc[UR8][R46.64] ;  /* 0x000000082e034981 */ /* 0x0002a4000c1e1100 */
[----:B-1----:R-:W-:Y:S01]  /*6ad0*/  IMAD.X R35, R2, 0x1, R137, P1 ;  /* 0x0000000102237824 */ /* 0x002fe200008e0689 */
[----:B------:R-:W-:Y:S01]  /*6ae0*/  IADD3 RZ, P1, PT, R0, R134, RZ ;  /* 0x0000008600ff7210 */ /* 0x000fe20007f3e0ff */
[----:B------:R-:W-:Y:S02]  /*6af0*/  IMAD.IADD R34, R13, 0x1, R136 ;  /* 0x000000010d227824 */ /* 0x000fe400078e0288 */
[----:B------:R-:W-:Y:S02]  /*6b00*/  IMAD.IADD R46, R12, 0x1, R134 ;  /* 0x000000010c2e7824 */ /* 0x000fe400078e0286 */
[--C-:B------:R-:W-:Y:S01]  /*6b10*/  IMAD.X R47, R11, 0x1, R135.reuse, P2 ;  /* 0x000000010b2f7824 */ /* 0x100fe200010e0687 */
[----:B------:R-:W-:Y:S01]  /*6b20*/  PRMT R198, RZ, 0x7610, R198 ;  /* 0x00007610ffc67816 */ /* 0x000fe200000000c6 */
[----:B------:R-:W-:Y:S01]  /*6b30*/  IMAD.IADD R12, R13, 0x1, R134 ;  /* 0x000000010d0c7824 */ /* 0x000fe200078e0286 */
[----:B------:R-:W1:Y:S01]  /*6b40*/  LDC R11, c[0x0][0x3c4] ;  /* 0x0000f100ff0b7b82 */ /* 0x000e620000000800 */
[----:B------:R-:W-:Y:S01]  /*6b50*/  IMAD.X R13, R2, 0x1, R135, P1 ;  /* 0x00000001020d7824 */ /* 0x000fe200008e0687 */
[----:B------:R-:W-:Y:S01]  /*6b60*/  STL.64 [R1+0xdc0], R46 ;  /* 0x000dc02e01007387 */ /* 0x000fe20000100a00 */
[----:B------:R-:W-:Y:S01]  /*6b70*/  IMAD R0, R24, 0x14, RZ ;  /* 0x0000001418007824 */ /* 0x000fe200078e02ff */
[----:B------:R-:W-:-:S02]  /*6b80*/  PRMT R175, RZ, 0x7610, R175 ;  /* 0x00007610ffaf7816 */ /* 0x000fc400000000af */
[----:B------:R-:W-:Y:S02]  /*6b90*/  STL.64 [R1+0xe38], R34 ;  /* 0x000e382201007387 */ /* 0x000fe40000100a00 */
[----:B------:R-:W-:Y:S02]  /*6ba0*/  SHF.R.S32.HI R2, RZ, 0x1f, R0 ;  /* 0x0000001fff027819 */ /* 0x000fe40000011400 */
[----:B------:R0:W-:Y:S04]  /*6bb0*/  STL.64 [R1+0xe30], R12 ;  /* 0x000e300c01007387 */ /* 0x0001e80000100a00 */
[----:B------:R0:W2:Y:S04]  /*6bc0*/  @P4 LDG.E.U8 R187, desc[UR8][R12.64] ;  /* 0x000000080cbb4981 */ /* 0x0000a8000c1e1100 */
[----:B------:R0:W2:Y:S01]  /*6bd0*/  @P4 LDG.E.U8 R198, desc[UR8][R34.64] ;  /* 0x0000000822c64981 */ /* 0x0000a2000c1e1100 */
[----:B------:R-:W-:-:S03]  /*6be0*/  PRMT R164, RZ, 0x7610, R164 ;  /* 0x00007610ffa47816 */ /* 0x000fc600000000a4 */
[----:B------:R0:W2:Y:S02]  /*6bf0*/  @P4 LDG.E.U8 R175, desc[UR8][R46.64] ;  /* 0x000000082eaf4981 */ /* 0x0000a4000c1e1100 */
[----:B0-----:R-:W0:Y:S01]  /*6c00*/  LDC R12, c[0x0][0x3c4] ;  /* 0x0000f100ff0c7b82 */ /* 0x001e220000000800 */
[C---:B------:R-:W-:Y:S02]  /*6c10*/  IADD3 R34, P1, PT, R0.reuse, R136, RZ ;  /* 0x0000008800227210 */ /* 0x040fe40007f3e0ff */
[----:B------:R-:W-:-:S03]  /*6c20*/  IADD3 R46, P2, PT, R0, R134, RZ ;  /* 0x00000086002e7210 */ /* 0x000fc60007f5e0ff */
[C---:B------:R-:W-:Y:S01]  /*6c30*/  IMAD.X R35, R2.reuse, 0x1, R137, P1 ;  /* 0x0000000102237824 */ /* 0x040fe200008e0689 */
[----:B------:R-:W-:Y:S01]  /*6c40*/  PRMT R163, RZ, 0x7610, R163 ;  /* 0x00007610ffa37816 */ /* 0x000fe200000000a3 */
[----:B------:R-:W-:Y:S01]  /*6c50*/  IMAD R0, R23, 0x1c, RZ ;  /* 0x0000001c17007824 */ /* 0x000fe200078e02ff */
[----:B------:R-:W5:Y:S01]  /*6c60*/  LDC R13, c[0x0][0x3c4] ;  /* 0x0000f100ff0d7b82 */ /* 0x000f620000000800 */
[----:B------:R-:W-:Y:S01]  /*6c70*/  IMAD.X R47, R2, 0x1, R135, P2 ;  /* 0x00000001022f7824 */ /* 0x000fe200010e0687 */
[----:B------:R1:W-:Y:S02]  /*6c80*/  STL.64 [R1+0xd28], R34 ;  /* 0x000d282201007387 */ /* 0x0003e40000100a00 */
[----:B------:R-:W-:Y:S02]  /*6c90*/  SHF.R.S32.HI R2, RZ, 0x1f, R0 ;  /* 0x0000001fff027819 */ /* 0x000fe40000011400 */
[----:B------:R1:W2:Y:S01]  /*6ca0*/  @P4 LDG.E.U8 R164, desc[UR8][R34.64] ;  /* 0x0000000822a44981 */ /* 0x0002a2000c1e1100 */
[----:B------:R-:W-:-:S02]  /*6cb0*/  IADD3 R22, P2, PT, R0, R134, RZ ;  /* 0x0000008600167210 */ /* 0x000fc40007f5e0ff */
[----:B------:R-:W-:Y:S01]  /*6cc0*/  PRMT R151, RZ, 0x7610, R151 ;  /* 0x00007610ff977816 */ /* 0x000fe20000000097 */
[----:B------:R0:W2:Y:S01]  /*6cd0*/  @P4 LDG.E.U8 R163, desc[UR8][R46.64] ;  /* 0x000000082ea34981 */ /* 0x0000a2000c1e1100 */
[-C--:B-1----:R-:W-:Y:S01]  /*6ce0*/  IADD3 R34, P1, PT, R0, R136.reuse, RZ ;  /* 0x0000008800227210 */ /* 0x082fe20007f3e0ff */
[C---:B------:R-:W-:Y:S02]  /*6cf0*/  IMAD.X R23, R2.reuse, 0x1, R135, P2 ;  /* 0x0000000102177824 */ /* 0x040fe400010e0687 */
[----:B------:R-:W-:Y:S02]  /*6d00*/  IMAD R0, R11, 0x24, RZ ;  /* 0x000000240b007824 */ /* 0x000fe400078e02ff */
[----:B------:R-:W-:Y:S01]  /*6d10*/  IMAD.X R35, R2, 0x1, R137, P1 ;  /* 0x0000000102237824 */ /* 0x000fe200008e0689 */
[----:B------:R1:W-:Y:S01]  /*6d20*/  STL.64 [R1+0xd20], R46 ;  /* 0x000d202e01007387 */ /* 0x0003e20000100a00 */
[----:B------:R-:W-:Y:S01]  /*6d30*/  PRMT R152, RZ, 0x7610, R152 ;  /* 0x00007610ff987816 */ /* 0x000fe20000000098 */
[----:B0-----:R-:W-:Y:S01]  /*6d40*/  IMAD R11, R12, 0x2c, RZ ;  /* 0x0000002c0c0b7824 */ /* 0x001fe200078e02ff */
[----:B------:R-:W-:Y:S01]  /*6d50*/  SHF.R.S32.HI R2, RZ, 0x1f, R0 ;  /* 0x0000001fff027819 */ /* 0x000fe20000011400 */
[----:B------:R-:W-:Y:S01]  /*6d60*/  STL.64 [R1+0xca8], R34 ;  /* 0x000ca82201007387 */ /* 0x000fe20000100a00 */
[----:B------:R-:W-:Y:S01]  /*6d70*/  PRMT R138, RZ, 0x7610, R138 ;  /* 0x00007610ff8a7816 */ /* 0x000fe2000000008a */
[----:B------:R-:W0:Y:S02]  /*6d80*/  LDC R12, c[0x0][0x3c4] ;  /* 0x0000f100ff0c7b82 */ /* 0x000e240000000800 */
[----:B------:R5:W-:Y:S04]  /*6d90*/  STL.64 [R1+0xca0], R22 ;  /* 0x000ca01601007387 */ /* 0x000be80000100a00 */
[----:B------:R5:W2:Y:S01]  /*6da0*/  @P4 LDG.E.U8 R151, desc[UR8][R22.64] ;  /* 0x0000000816974981 */ /* 0x000aa2000c1e1100 */
[----:B-1----:R-:W-:-:S03]  /*6db0*/  IADD3 R46, P1, PT, R0, R136, RZ ;  /* 0x00000088002e7210 */ /* 0x002fc60007f3e0ff */
[----:B------:R1:W2:Y:S02]  /*6dc0*/  @P4 LDG.E.U8 R152, desc[UR8][R34.64] ;  /* 0x0000000822984981 */ /* 0x0002a4000c1e1100 */
[----:B------:R-:W-:Y:S01]  /*6dd0*/  IMAD.X R47, R2, 0x1, R137, P1 ;  /* 0x00000001022f7824 */ /* 0x000fe200008e0689 */
[----:B-----5:R-:W-:Y:S02]  /*6de0*/  IADD3 R22, P2, PT, R0, R134, RZ ;  /* 0x0000008600167210 */ /* 0x020fe40007f5e0ff */
[----:B------:R-:W-:Y:S02]  /*6df0*/  SHF.R.S32.HI R0, RZ, 0x1f, R11 ;  /* 0x0000001fff007819 */ /* 0x000fe4000001140b */
[----:B-1----:R-:W-:Y:S01]  /*6e00*/  IADD3 R34, P1, PT, R11, R136, RZ ;  /* 0x000000880b227210 */ /* 0x002fe20007f3e0ff */
        /* <DEDUP_REMOVED lines=23> */
[----:B------:R0:W-:Y:S01]  /*6f80*/  STL.64 [R1+0xb28], R34 ;  /* 0x000b282201007387 */ /* 0x0001e20000100a00 */
[----:B------:R-:W-:Y:S01]  /*6f90*/  PRMT R139, RZ, 0x7610, R139 ;  /* 0x00007610ff8b7816 */ /* 0x000fe2000000008b */
[----:B------:R-:W4:Y:S01]  /*6fa0*/  LDC R12, c[0x0][0x3c4] ;  /* 0x0000f100ff0c7b82 */ /* 0x000f220000000800 */
[----:B------:R-:W-:Y:S01]  /*6fb0*/  IMAD.X R23, R0, 0x1, R135, P2 ;  /* 0x0000000100177824 */ /* 0x000fe200010e0687 */
[----:B------:R0:W2:Y:S01]  /*6fc0*/  @P4 LDG.E.U8 R109, desc[UR8][R34.64] ;  /* 0x00000008226d4981 */ /* 0x0000a2000c1e1100 */
[----:B------:R-:W-:-:S03]  /*6fd0*/  SHF.R.S32.HI R0, RZ, 0x1f, R2 ;  /* 0x0000001fff007819 */ /* 0x000fc60000011402 */
[----:B------:R1:W-:Y:S04]  /*6fe0*/  STL.64 [R1+0xb20], R22 ;  /* 0x000b201601007387 */ /* 0x0003e80000100a00 */
[----:B------:R1:W2:Y:S01]  /*6ff0*/  @P4 LDG.E.U8 R108, desc[UR8][R22.64] ;  /* 0x00000008166c4981 */ /* 0x0002a2000c1e1100 */
[C---:B0-----:R-:W-:Y:S02]  /*7000*/  IADD3 R34, P1, PT, R2.reuse, R136, RZ ;  /* 0x0000008802227210 */ /* 0x041fe40007f3e0ff */
[----:B------:R-:W-:Y:S01]  /*7010*/  PRMT R96, RZ, 0x7610, R96 ;  /* 0x00007610ff607816 */ /* 0x000fe20000000060 */
[----:B------:R0:W2:Y:S01]  /*7020*/  @P4 LDG.E.U8 R139, desc[UR8][R46.64] ;  /* 0x000000082e8b4981 */ /* 0x0000a2000c1e1100 */
[----:B-1----:R-:W-:Y:S01]  /*7030*/  IADD3 R22, P2, PT, R2, R134, RZ ;  /* 0x0000008602167210 */ /* 0x002fe20007f5e0ff */
[----:B------:R-:W-:-:S04]  /*7040*/  IMAD.X R35, R0, 0x1, R137, P1 ;  /* 0x0000000100237824 */ /* 0x000fc800008e0689 */
[----:B------:R-:W-:Y:S02]  /*7050*/  IMAD.X R23, R0, 0x1, R135, P2 ;  /* 0x0000000100177824 */ /* 0x000fe400010e0687 */
[----:B------:R-:W-:Y:S01]  /*7060*/  IMAD R0, R11, 0x44, RZ ;  /* 0x000000440b007824 */ /* 0x000fe200078e02ff */
[----:B------:R-:W-:Y:S01]  /*7070*/  PRMT R97, RZ, 0x7610, R97 ;  /* 0x00007610ff617816 */ /* 0x000fe20000000061 */
[----:B------:R-:W-:Y:S01]  /*7080*/  STL.64 [R1+0xaa8], R34 ;  /* 0x000aa82201007387 */ /* 0x000fe20000100a00 */
[----:B----4-:R-:W-:Y:S02]  /*7090*/  IMAD R11, R13, 0x4c, RZ ;  /* 0x0000004c0d0b7824 */ /* 0x010fe400078e02ff */
[----:B------:R-:W-:Y:S01]  /*70a0*/  SHF.R.S32.HI R2, RZ, 0x1f, R0 ;  /* 0x0000001fff027819 */ /* 0x000fe20000011400 */
[----:B------:R1:W-:Y:S01]  /*70b0*/  STL.64 [R1+0xaa0], R22 ;  /* 0x000aa01601007387 */ /* 0x0003e20000100a00 */
[----:B0-----:R-:W-:Y:S01]  /*70c0*/  IADD3 R46, P1, PT, R0, R136, RZ ;  /* 0x00000088002e7210 */ /* 0x001fe20007f3e0ff */
[----:B------:R-:W0:Y:S02]  /*70d0*/  LDC R13, c[0x0][0x3c4] ;  /* 0x0000f100ff0d7b82 */ /* 0x000e240000000800 */
[----:B------:R1:W4:Y:S01]  /*70e0*/  @P4 LDG.E.U8 R96, desc[UR8][R22.64] ;  /* 0x0000000816604981 */ /* 0x000322000c1e1100 */
[----:B------:R-:W-:Y:S01]  /*70f0*/  PRMT R84, RZ, 0x7610, R84 ;  /* 0x00007610ff547816 */ /* 0x000fe20000000054 */
[----:B------:R-:W-:-:S02]  /*7100*/  IMAD.X R47, R2, 0x1, R137, P1 ;  /* 0x00000001022f7824 */ /* 0x000fc400008e0689 */
[----:B------:R1:W2:Y:S02]  /*7110*/  @P4 LDG.E.U8 R97, desc[UR8][R34.64] ;  /* 0x0000000822614981 */ /* 0x0002a4000c1e1100 */
[----:B-1----:R-:W-:Y:S02]  /*7120*/  IADD3 R22, P2, PT, R0, R134, RZ ;  /* 0x0000008600167210 */ /* 0x002fe40007f5e0ff */
[----:B------:R-:W-:Y:S02]  /*7130*/  SHF.R.S32.HI R0, RZ, 0x1f, R11 ;  /* 0x0000001fff007819 */ /* 0x000fe4000001140b */
[C---:B------:R-:W-:Y:S01]  /*7140*/  IADD3 R34, P1, PT, R11.reuse, R136, RZ ;  /* 0x000000880b227210 */ /* 0x040fe20007f3e0ff */
[----:B------:R-:W-:Y:S01]  /*7150*/  IMAD.X R23, R2, 0x1, R135, P2 ;  /* 0x0000000102177824 */ /* 0x000fe200010e0687 */
        /* <DEDUP_REMOVED lines=8> */
[----:B------:R-:W3:Y:S03]  /*71e0*/  LDC R12, c[0x0][0x3c4] ;  /* 0x0000f100ff0c7b82 */ /* 0x000ee60000000800 */
        /* <DEDUP_REMOVED lines=14> */
[----:B------:R-:W3:Y:S02]  /*72d0*/  LDC R13, c[0x0][0x3c4] ;  /* 0x0000f100ff0d7b82 */ /* 0x000ee40000000800 */
[----:B------:R-:W-:Y:S01]  /*72e0*/  IMAD.X R23, R0, 0x1, R135, P2 ;  /* 0x0000000100177824 */ /* 0x000fe200010e0687 */
[----:B------:R0:W-:Y:S01]  /*72f0*/  STL.64 [R1+0x928], R34 ;  /* 0x0009282201007387 */ /* 0x0001e20000100a00 */
[----:B------:R-:W-:-:S03]  /*7300*/  SHF.R.S32.HI R0, RZ, 0x1f, R2 ;  /* 0x0000001fff007819 */ /* 0x000fc60000011402 */
[----:B------:R0:W-:Y:S04]  /*7310*/  STL.64 [R1+0x920], R22 ;  /* 0x0009201601007387 */ /* 0x0001e80000100a00 */
[----:B------:R0:W2:Y:S02]  /*7320*/  @P4 LDG.E.U8 R60, desc[UR8][R22.64] ;  /* 0x00000008163c4981 */ /* 0x0000a4000c1e1100 */
[C---:B0-----:R-:W-:Y:S02]  /*7330*/  IADD3 R34, P1, PT, R2.reuse, R136, RZ ;  /* 0x0000008802227210 */ /* 0x041fe40007f3e0ff */
[----:B------:R-:W-:-:S03]  /*7340*/  IADD3 R22, P2, PT, R2, R134, RZ ;  /* 0x0000008602167210 */ /* 0x000fc60007f5e0ff */
[C---:B------:R-:W-:Y:S01]  /*7350*/  IMAD.X R35, R0.reuse, 0x1, R137, P1 ;  /* 0x0000000100237824 */ /* 0x040fe200008e0689 */
[----:B------:R-:W-:Y:S01]  /*7360*/  PRMT R85, RZ, 0x7610, R85 ;  /* 0x00007610ff557816 */ /* 0x000fe20000000055 */
[----:B------:R-:W-:Y:S02]  /*7370*/  IMAD.X R23, R0, 0x1, R135, P2 ;  /* 0x0000000100177824 */ /* 0x000fe400010e0687 */
[----:B-1----:R-:W-:Y:S01]  /*7380*/  IMAD R0, R11, 0x64, RZ ;  /* 0x000000640b007824 */ /* 0x002fe200078e02ff */
[----:B------:R-:W-:Y:S02]  /*7390*/  PRMT R49, RZ, 0x7610, R49 ;  /* 0x00007610ff317816 */ /* 0x000fe40000000031 */
[----:B------:R0:W2:Y:S01]  /*73a0*/  @P4 LDG.E.U8 R85, desc[UR8][R46.64] ;  /* 0x000000082e554981 */ /* 0x0000a2000c1e1100 */
[----:B------:R-:W-:Y:S01]  /*73b0*/  PRMT R48, RZ, 0x7610, R48 ;  /* 0x00007610ff307816 */ /* 0x000fe20000000030 */
[----:B---3--:R-:W-:Y:S01]  /*73c0*/  IMAD R11, R12, 0x6c, RZ ;  /* 0x0000006c0c0b7824 */ /* 0x008fe200078e02ff */
[----:B------:R-:W-:-:S02]  /*73d0*/  SHF.R.S32.HI R2, RZ, 0x1f, R0 ;  /* 0x0000001fff027819 */ /* 0x000fc40000011400 */
[C---:B------:R-:W-:Y:S01]  /*73e0*/  IADD3 R206, P1, PT, R0.reuse, R136, RZ ;  /* 0x0000008800ce7210 */ /* 0x040fe20007f3e0ff */
[----:B------:R1:W-:Y:S01]  /*73f0*/  STL.64 [R1+0x8a8], R34 ;  /* 0x0008a82201007387 */ /* 0x0003e20000100a00 */
[----:B------:R-:W-:Y:S02]  /*7400*/  PRMT R37, RZ, 0x7610, R37 ;  /* 0x00007610ff257816 */ /* 0x000fe40000000025 */
[----:B0-----:R-:W-:Y:S01]  /*7410*/  IADD3 R46, P2, PT, R0, R134, RZ ;  /* 0x00000086002e7210 */ /* 0x001fe20007f5e0ff */
[----:B------:R1:W3:Y:S01]  /*7420*/  @P4 LDG.E.U8 R49, desc[UR8][R34.64] ;  /* 0x0000000822314981 */ /* 0x0002e2000c1e1100 */
[C---:B------:R-:W-:Y:S01]  /*7430*/  IMAD.X R207, R2.reuse, 0x1, R137, P1 ;  /* 0x0000000102cf7824 */ /* 0x040fe200008e0689 */
[----:B------:R-:W-:Y:S02]  /*7440*/  PRMT R36, RZ, 0x7610, R36 ;  /* 0x00007610ff247816 */ /* 0x000fe40000000024 */
[----:B------:R0:W-:Y:S01]  /*7450*/  STL.64 [R1+0x8a0], R22 ;  /* 0x0008a01601007387 */ /* 0x0001e20000100a00 */
[----:B------:R-:W-:Y:S01]  /*7460*/  SHF.R.S32.HI R0, RZ, 0x1f, R11 ;  /* 0x0000001fff007819 */ /* 0x000fe2000001140b */
[----:B------:R-:W-:-:S02]  /*7470*/  IMAD.X R47, R2, 0x1, R135, P2 ;  /* 0x00000001022f7824 */ /* 0x000fc400010e0687 */
[----:B------:R0:W2:Y:S01]  /*7480*/  @P4 LDG.E.U8 R48, desc[UR8][R22.64] ;  /* 0x0000000816304981 */ /* 0x0000a2000c1e1100 */
[----:B-1----:R-:W-:Y:S01]  /*7490*/  IADD3 R34, P1, PT, R11, R136, RZ ;  /* 0x000000880b227210 */ /* 0x002fe20007f3e0ff */
[----:B------:R-:W-:Y:S02]  /*74a0*/  IMAD R2, R13, 0x74, RZ ;  /* 0x000000740d027824 */ /* 0x000fe400078e02ff */
[----:B------:R1:W-:Y:S01]  /*74b0*/  STL.64 [R1+0x828], R206 ;  /* 0x000828ce01007387 */ /* 0x0003e20000100a00 */
[----:B------:R-:W-:-:S03]  /*74c0*/  PRMT R25, RZ, 0x7610, R25 ;  /* 0x00007610ff197816 */ /* 0x000fc60000000019 */
[----:B------:R1:W2:Y:S01]  /*74d0*/  @P4 LDG.E.U8 R37, desc[UR8][R206.64] ;  /* 0x00000008ce254981 */ /* 0x0002a2000c1e1100 */
[----:B0-----:R-:W0:Y:S01]  /*74e0*/  LDC R22, c[0x0][0x3c4] ;  /* 0x0000f100ff167b82 */ /* 0x001e220000000800 */
[----:B------:R-:W-:Y:S02]  /*74f0*/  IMAD.X R35, R0, 0x1, R137, P1 ;  /* 0x0000000100237824 */ /* 0x000fe400008e0689 */
[----:B------:R1:W-:Y:S04]  /*7500*/  STL.64 [R1+0x820], R46 ;  /* 0x0008202e01007387 */ /* 0x0003e80000100a00 */
[----:B------:R1:W2:Y:S02]  /*7510*/  @P4 LDG.E.U8 R36, desc[UR8][R46.64] ;  /* 0x000000082e244981 */ /* 0x0002a4000c1e1100 */
[----:B-1----:R-:W-:-:S02]  /*7520*/  IADD3 R206, P1, PT, R11, R134, RZ ;  /* 0x000000860bce7210 */ /* 0x002fc40007f3e0ff */
[----:B------:R-:W-:Y:S01]  /*7530*/  SHF.R.S32.HI R11, RZ, 0x1f, R2 ;  /* 0x0000001fff0b7819 */ /* 0x000fe20000011402 */
[----:B------:R1:W-:Y:S01]  /*7540*/  STL.64 [R1+0x7a8], R34 ;  /* 0x0007a82201007387 */ /* 0x0003e20000100a00 */
[----:B------:R-:W-:-:S03]  /*7550*/  PRMT R13, RZ, 0x7610, R13 ;  /* 0x00007610ff0d7816 */ /* 0x000fc6000000000d */
[----:B------:R1:W2:Y:S01]  /*7560*/  @P4 LDG.E.U8 R25, desc[UR8][R34.64] ;  /* 0x0000000822194981 */ /* 0x0002a2000c1e1100 */
[----:B------:R-:W-:Y:S01]  /*7570*/  IADD3 R46, P2, PT, R2, R136, RZ ;  /* 0x00000088022e7210 */ /* 0x000fe20007f5e0ff */
[----:B------:R-:W-:-:S04]  /*7580*/  IMAD.X R207, R0, 0x1, R135, P1 ;  /* 0x0000000100cf7824 */ /* 0x000fc800008e0687 */
[----:B------:R-:W-:Y:S01]  /*7590*/  IMAD.X R47, R11, 0x1, R137, P2 ;  /* 0x000000010b2f7824 */ /* 0x000fe200010e0689 */
[----:B-1----:R-:W1:Y:S01]  /*75a0*/  LDC R34, c[0x0][0x3c4] ;  /* 0x0000f100ff227b82 */ /* 0x002e620000000800 */
[----:B------:R-:W-:Y:S04]  /*75b0*/  STL.64 [R1+0x7a0], R206 ;  /* 0x0007a0ce01007387 */ /* 0x000fe80000100a00 */
[----:B------:R0:W-:Y:S03]  /*75c0*/  STL.64 [R1+0x728], R46 ;  /* 0x0007282e01007387 */ /* 0x0001e60000100a00 */
[----:B------:R-:W1:Y:S01]  /*75d0*/  LDC R35, c[0x0][0x3c4] ;  /* 0x0000f100ff237b82 */ /* 0x000e620000000800 */
[----:B------:R0:W2:Y:S01]  /*75e0*/  @P4 LDG.E.U8 R13, desc[UR8][R46.64] ;  /* 0x000000082e0d4981 */ /* 0x0000a2000c1e1100 */
[----:B------:R-:W-:Y:S01]  /*75f0*/  PRMT R24, RZ, 0x7610, R24 ;  /* 0x00007610ff187816 */ /* 0x000fe20000000018 */
[----:B0-----:R-:W-:Y:S01]  /*7600*/  IMAD R22, R22, 0x7c, RZ ;  /* 0x0000007c16167824 */ /* 0x001fe200078e02ff */
[----:B------:R-:W-:-:S02]  /*7610*/  IADD3 R208, P1, PT, R2, R134, RZ ;  /* 0x0000008602d07210 */ /* 0x000fc40007f3e0ff */
[----:B------:R-:W-:Y:S02]  /*7620*/  PRMT R12, RZ, 0x7610, R12 ;  /* 0x00007610ff0c7816 */ /* 0x000fe4000000000c */
[----:B------:R0:W2:Y:S01]  /*7630*/  @P4 LDG.E.U8 R24, desc[UR8][R206.64] ;  /* 0x00000008ce184981 */ /* 0x0000a2000c1e1100 */
[----:B------:R-:W5:Y:S01]  /*7640*/  LDC R47, c[0x0][0x3c4] ;  /* 0x0000f100ff2f7b82 */ /* 0x000f620000000800 */
[----:B------:R-:W-:Y:S01]  /*7650*/  SHF.R.S32.HI R23, RZ, 0x1f, R22 ;  /* 0x0000001fff177819 */ /* 0x000fe20000011416 */
[----:B------:R-:W-:Y:S01]  /*7660*/  IMAD.X R209, R11, 0x1, R135, P1 ;  /* 0x000000010bd17824 */ /* 0x000fe200008e0687 */
[----:B0-----:R-:W-:-:S05]  /*7670*/  IADD3 R206, P2, PT, R22, R136, RZ ;  /* 0x0000008816ce7210 */ /* 0x001fca0007f5e0ff */
[----:B------:R-:W0:Y:S01]  /*7680*/  LDC R46, c[0x0][0x3c4] ;  /* 0x0000f100ff2e7b82 */ /* 0x000e220000000800 */
[----:B------:R1:W-:Y:S02]  /*7690*/  STL.64 [R1+0x720], R208 ;  /* 0x000720d001007387 */ /* 0x0003e40000100a00 */
[----:B-1----:R-:W-:Y:S02]  /*76a0*/  IMAD R11, R34, 0xd, RZ ;  /* 0x0000000d220b7824 */ /* 0x002fe400078e02ff */
[----:B------:R-:W-:Y:S01]  /*76b0*/  IMAD.X R207, R23, 0x1, R137, P2 ;  /* 0x0000000117cf7824 */ /* 0x000fe200010e0689 */
[----:B------:R1:W2:Y:S01]  /*76c0*/  @P4 LDG.E.U8 R12, desc[UR8][R208.64] ;  /* 0x00000008d00c4981 */ /* 0x0002a2000c1e1100 */
[----:B------:R-:W-:Y:S01]  /*76d0*/  PRMT R2, RZ, 0x7610, R2 ;  /* 0x00007610ff027816 */ /* 0x000fe20000000002 */
[----:B------:R-:W-:Y:S01]  /*76e0*/  IMAD R34, R35, 0xd, RZ ;  /* 0x0000000d23227824 */ /* 0x000fe200078e02ff */
[----:B------:R-:W-:Y:S01]  /*76f0*/  IADD3 RZ, P1, PT, R11, R136, RZ ;  /* 0x000000880bff7210 */ /* 0x000fe20007f3e0ff */
[----:B------:R5:W-:Y:S01]  /*7700*/  STL.64 [R1+0x6a8], R206 ;  /* 0x0006a8ce01007387 */ /* 0x000be20000100a00 */
[----:B------:R-:W-:-:S03]  /*7710*/  PRMT R174, RZ, 0x7610, R174 ;  /* 0x00007610ffae7816 */ /* 0x000fc600000000ae */
[----:B------:R5:W2:Y:S01]  /*7720*/  @P4 LDG.E.U8 R2, desc[UR8][R206.64] ;  /* 0x00000008ce024981 */ /* 0x000aa2000c1e1100 */
[----:B-1----:R-:W-:Y:S02]  /*7730*/  IADD3 R208, P2, PT, R22, R134, RZ ;  /* 0x0000008616d07210 */ /* 0x002fe40007f5e0ff */
[----:B------:R-:W-:-:S03]  /*7740*/  SHF.R.S32.HI R22, RZ, 0x1f, R11 ;  /* 0x0000001fff167819 */ /* 0x000fc6000001140b */
[----:B------:R-:W-:Y:S01]  /*7750*/  IMAD.X R209, R23, 0x1, R135, P2 ;  /* 0x0000000117d17824 */ /* 0x000fe200010e0687 */
[----:B------:R-:W-:Y:S01]  /*7760*/  IADD3 RZ, P2, PT, R11, R134, RZ ;  /* 0x000000860bff7210 */ /* 0x000fe20007f5e0ff */
[----:B-----5:R-:W-:Y:S02]  /*7770*/  IMAD R11, R47, 0x6, RZ ;  /* 0x000000062f0b7824 */ /* 0x020fe400078e02ff */
[----:B------:R-:W-:Y:S01]  /*7780*/  IMAD.IADD R206, R34, 0x1, R136 ;  /* 0x0000000122ce7824 */ /* 0x000fe200078e0288 */
[----:B------:R-:W1:Y:S01]  /*7790*/  LDC R47, c[0x0][0x3c4] ;  /* 0x0000f100ff2f7b82 */ /* 0x000e620000000800 */
[----:B------:R-:W-:Y:S01]  /*77a0*/  IMAD.X R207, R22, 0x1, R137, P1 ;  /* 0x0000000116cf7824 */ /* 0x000fe200008e0689 */
[----:B------:R-:W-:Y:S02]  /*77b0*/  SHF.R.S32.HI R23, RZ, 0x1f, R11 ;  /* 0x0000001fff177819 */ /* 0x000fe4000001140b */
[----:B------:R-:W-:Y:S01]  /*77c0*/  IADD3 RZ, P1, PT, R11, R136, RZ ;  /* 0x000000880bff7210 */ /* 0x000fe20007f3e0ff */
[----:B------:R-:W-:Y:S01]  /*77d0*/  STL.64 [R1+0x6a0], R208 ;  /* 0x0006a0d001007387 */ /* 0x000fe20000100a00 */
[----:B------:R-:W-:-:S02]  /*77e0*/  PRMT R197, RZ, 0x7610, R197 ;  /* 0x00007610ffc57816 */ /* 0x000fc400000000c5 */
[----:B------:R-:W-:Y:S02]  /*77f0*/  PRMT R196, RZ, 0x7610, R196 ;  /* 0x00007610ffc47816 */ /* 0x000fe400000000c4 */
[----:B------:R-:W-:Y:S01]  /*7800*/  PRMT R0, RZ, 0x7610, R0 ;  /* 0x00007610ff007816 */ /* 0x000fe20000000000 */
[----:B------:R5:W-:Y:S01]  /*7810*/  STL.64 [R1+0xdb8], R206 ;  /* 0x000db8ce01007387 */ /* 0x000be20000100a00 */
[----:B0-----:R-:W-:-:S03]  /*7820*/  IMAD R35, R46, 0x6, RZ ;  /* 0x000000062e237824 */ /* 0x001fc600078e02ff */
[----:B------:R5:W2:Y:S01]  /*7830*/  @P4 LDG.E.U8 R174, desc[UR8][R206.64] ;  /* 0x00000008ceae4981 */ /* 0x000aa2000c1e1100 */
[----:B------:R-:W-:-:S03]  /*7840*/  PRMT R203, RZ, 0x7610, R203 ;  /* 0x00007610ffcb7816 */ /* 0x000fc600000000cb */
[----:B------:R-:W2:Y:S04]  /*7850*/  @P4 LDG.E.U8 R197, desc[UR8][R136.64] ;  /* 0x0000000888c54981 */ /* 0x000ea8000c1e1100 */
[----:B------:R-:W2:Y:S01]  /*7860*/  @P4 LDG.E.U8 R196, desc[UR8][R134.64] ;  /* 0x0000000886c44981 */ /* 0x000ea2000c1e1100 */
[----:B-----5:R-:W-:Y:S01]  /*7870*/  IMAD.X R207, R23, 0x1, R137, P1 ;  /* 0x0000000117cf7824 */ /* 0x020fe200008e0689 */
[----:B------:R-:W-:Y:S02]  /*7880*/  IADD3 RZ, P1, PT, R11, R134, RZ ;  /* 0x000000860bff7210 */ /* 0x000fe40007f3e0ff */
[----:B------:R0:W5:Y:S01]  /*7890*/  @P4 LDG.E.U8 R0, desc[UR8][R208.64] ;  /* 0x00000008d0004981 */ /* 0x000162000c1e1100 */
[----:B------:R-:W-:Y:S01]  /*78a0*/  IMAD.IADD R206, R35, 0x1, R136 ;  /* 0x0000000123ce7824 */ /* 0x000fe200078e0288 */
[----:B------:R-:W-:Y:S01]  /*78b0*/  PRMT R173, RZ, 0x7610, R173 ;  /* 0x00007610ffad7816 */ /* 0x000fe200000000ad */
[----:B------:R-:W-:Y:S01]  /*78c0*/  IMAD R11, R58, 0x15, RZ ;  /* 0x000000153a0b7824 */ /* 0x000fe200078e02ff */
[----:B------:R-:W-:Y:S01]  /*78d0*/  PRMT R204, RZ, 0x7610, R204 ;  /* 0x00007610ffcc7816 */ /* 0x000fe200000000cc */
[----:B0-----:R-:W-:-:S05]  /*78e0*/  IMAD.IADD R208, R34, 0x1, R134 ;  /* 0x0000000122d07824 */ /* 0x001fca00078e0286 */
[----:B------:R-:W2:Y:S01]  /*78f0*/  @P4 LDG.E.U8 R204, desc[UR8][R206.64] ;  /* 0x00000008cecc4981 */ /* 0x000ea2000c1e1100 */
[--C-:B------:R-:W-:Y:S02]  /*7900*/  IMAD.X R209, R22, 0x1, R135.reuse, P2 ;  /* 0x0000000116d17824 */ /* 0x100fe400010e0687 */
[----:B------:R-:W-:Y:S02]  /*7910*/  IMAD.IADD R34, R35, 0x1, R134 ;  /* 0x0000000123227824 */ /* 0x000fe400078e0286 */
[----:B------:R-:W-:Y:S01]  /*7920*/  IMAD.X R35, R23, 0x1, R135, P1 ;  /* 0x0000000117237824 */ /* 0x000fe200008e0687 */
[----:B------:R0:W2:Y:S01]  /*7930*/  @P4 LDG.E.U8 R173, desc[UR8][R208.64] ;  /* 0x00000008d0ad4981 */ /* 0x0000a2000c1e1100 */
[----:B------:R-:W4:Y:S03]  /*7940*/  LDC R23, c[0x0][0x3c4] ;  /* 0x0000f100ff177b82 */ /* 0x000f260000000800 */
[----:B------:R0:W-:Y:S01]  /*7950*/  STL.64 [R1+0xdb0], R208 ;  /* 0x000db0d001007387 */ /* 0x0001e20000100a00 */
[----:B------:R-:W-:-:S03]  /*7960*/  SHF.R.S32.HI R22, RZ, 0x1f, R11 ;  /* 0x0000001fff167819 */ /* 0x000fc6000001140b */
[----:B------:R1:W-:Y:S04]  /*7970*/  STL.64 [R1+0xe28], R206 ;  /* 0x000e28ce01007387 */ /* 0x0003e80000100a00 */
[----:B------:R1:W-:Y:S04]  /*7980*/  STL.64 [R1+0xe20], R34 ;  /* 0x000e202201007387 */ /* 0x0003e80000100a00 */
[----:B------:R1:W2:Y:S01]  /*7990*/  @P4 LDG.E.U8 R203, desc[UR8][R34.64] ;  /* 0x0000000822cb4981 */ /* 0x0002a2000c1e1100 */
[C---:B0-----:R-:W-:Y:S02]  /*79a0*/  IADD3 R208, P1, PT, R11.reuse, R136, RZ ;  /* 0x000000880bd07210 */ /* 0x041fe40007f3e0ff */
[----:B-1----:R-:W-:Y:S01]  /*79b0*/  IADD3 R206, P2, PT, R11, R134, RZ ;  /* 0x000000860bce7210 */ /* 0x002fe20007f5e0ff */
[----:B------:R-:W0:Y:S01]  /*79c0*/  LDC R34, c[0x0][0x3c4] ;  /* 0x0000f100ff227b82 */ /* 0x000e220000000800 */
[----:B------:R-:W-:Y:S01]  /*79d0*/  PRMT R162, RZ, 0x7610, R162 ;  /* 0x00007610ffa27816 */ /* 0x000fe200000000a2 */
[----:B------:R-:W-:Y:S01]  /*79e0*/  IMAD.X R209, R22, 0x1, R137, P1 ;  /* 0x0000000116d17824 */ /* 0x000fe200008e0689 */
[----:B------:R-:W-:Y:S01]  /*79f0*/  PRMT R161, RZ, 0x7610, R161 ;  /* 0x00007610ffa17816 */ /* 0x000fe200000000a1 */
[----:B------:R-:W-:-:S02]  /*7a00*/  IMAD R11, R47, 0x1d, RZ ;  /* 0x0000001d2f0b7824 */ /* 0x000fc400078e02ff */
[----:B------:R-:W-:Y:S01]  /*7a10*/  IMAD.X R207, R22, 0x1, R135, P2 ;  /* 0x0000000116cf7824 */ /* 0x000fe200010e0687 */
[----:B------:R1:W-:Y:S01]  /*7a20*/  STL.64 [R1+0xd18], R208 ;  /* 0x000d18d001007387 */ /* 0x0003e20000100a00 */
[----:B------:R-:W0:Y:S01]  /*7a30*/  LDC R35, c[0x0][0x3c4] ;  /* 0x0000f100ff237b82 */ /* 0x000e220000000800 */
[----:B------:R-:W-:Y:S02]  /*7a40*/  SHF.R.S32.HI R22, RZ, 0x1f, R11 ;  /* 0x0000001fff167819 */ /* 0x000fe4000001140b */
[----:B------:R1:W2:Y:S04]  /*7a50*/  @P4 LDG.E.U8 R162, desc[UR8][R208.64] ;  /* 0x00000008d0a24981 */ /* 0x0002a8000c1e1100 */
[----:B------:R4:W-:Y:S04]  /*7a60*/  STL.64 [R1+0xd10], R206 ;  /* 0x000d10ce01007387 */ /* 0x0009e80000100a00 */
[----:B------:R4:W2:Y:S01]  /*7a70*/  @P4 LDG.E.U8 R161, desc[UR8][R206.64] ;  /* 0x00000008cea14981 */ /* 0x0008a2000c1e1100 */
[----:B-1----:R-:W-:-:S02]  /*7a80*/  IADD3 R208, P1, PT, R11, R136, RZ ;  /* 0x000000880bd07210 */ /* 0x002fc40007f3e0ff */
[----:B------:R-:W-:Y:S02]  /*7a90*/  PRMT R149, RZ, 0x7610, R149 ;  /* 0x00007610ff957816 */ /* 0x000fe40000000095 */
[----:B----4-:R-:W-:Y:S01]  /*7aa0*/  IADD3 R206, P2, PT, R11, R134, RZ ;  /* 0x000000860bce7210 */ /* 0x010fe20007f5e0ff */
[C---:B------:R-:W-:Y:S02]  /*7ab0*/  IMAD.X R209, R22.reuse, 0x1, R137, P1 ;  /* 0x0000000116d17824 */ /* 0x040fe400008e0689 */
[----:B------:R-:W-:Y:S02]  /*7ac0*/  IMAD R11, R23, 0x25, RZ ;  /* 0x00000025170b7824 */ /* 0x000fe400078e02ff */
[----:B------:R-:W-:Y:S01]  /*7ad0*/  IMAD.X R207, R22, 0x1, R135, P2 ;  /* 0x0000000116cf7824 */ /* 0x000fe200010e0687 */
[----:B------:R-:W-:Y:S01]  /*7ae0*/  PRMT R150, RZ, 0x7610, R150 ;  /* 0x00007610ff967816 */ /* 0x000fe20000000096 */
[----:B------:R-:W-:Y:S01]  /*7af0*/  STL.64 [R1+0xc98], R208 ;  /* 0x000c98d001007387 */ /* 0x000fe20000100a00 */
[----:B------:R-:W-:Y:S01]  /*7b00*/  SHF.R.S32.HI R22, RZ, 0x1f, R11 ;  /* 0x0000001fff167819 */ /* 0x000fe2000001140b */
[----:B0-----:R-:W-:Y:S01]  /*7b10*/  IMAD R23, R34, 0x2d, RZ ;  /* 0x0000002d22177824 */ /* 0x001fe200078e02ff */
[----:B------:R-:W-:Y:S01]  /*7b20*/  IADD3 R210, P1, PT, R11, R136, RZ ;  /* 0x000000880bd27210 */ /* 0x000fe20007f3e0ff */
[----:B------:R0:W-:Y:S01]  /*7b30*/  STL.64 [R1+0xc90], R206 ;  /* 0x000c90ce01007387 */ /* 0x0001e20000100a00 */
[----:B------:R-:W-:Y:S01]  /*7b40*/  PRMT R130, RZ, 0x7610, R130 ;  /* 0x00007610ff827816 */ /* 0x000fe20000000082 */
[----:B------:R-:W1:Y:S02]  /*7b50*/  LDC R34, c[0x0][0x3c4] ;  /* 0x0000f100ff227b82 */ /* 0x000e640000000800 */
[----:B------:R0:W4:Y:S01]  /*7b60*/  @P4 LDG.E.U8 R149, desc[UR8][R206.64] ;  /* 0x00000008ce954981 */ /* 0x000122000c1e1100 */
[----:B------:R-:W-:-:S03]  /*7b70*/  IMAD.X R211, R22, 0x1, R137, P1 ;  /* 0x0000000116d37824 */ /* 0x000fc600008e0689 */
[----:B------:R0:W2:Y:S02]  /*7b80*/  @P4 LDG.E.U8 R150, desc[UR8][R208.64] ;  /* 0x00000008d0964981 */ /* 0x0000a4000c1e1100 */
[----:B0-----:R-:W-:Y:S02]  /*7b90*/  IADD3 R206, P2, PT, R11, R134, RZ ;  /* 0x000000860bce7210 */ /* 0x001fe40007f5e0ff */
[----:B------:R-:W-:Y:S02]  /*7ba0*/  SHF.R.S32.HI R11, RZ, 0x1f, R23 ;  /* 0x0000001fff0b7819 */ /* 0x000fe40000011417 */
[----:B------:R-:W-:Y:S01]  /*7bb0*/  IADD3 R208, P1, PT, R23, R136, RZ ;  /* 0x0000008817d07210 */ /* 0x000fe20007f3e0ff */
        /* <DEDUP_REMOVED lines=11> */
[----:B0-----:R-:W-:-:S04]  /*7c70*/  IADD3 R206, P1, PT, R23, R134, RZ ;  /* 0x0000008617ce7210 */ /* 0x001fc80007f3e0ff */
[----:B------:R-:W0:Y:S01]  /*7c80*/  LDC R23, c[0x0][0x3c4] ;  /* 0x0000f100ff177b82 */ /* 0x000e220000000800 */
[----:B------:R-:W-:Y:S01]  /*7c90*/  IMAD.X R207, R11, 0x1, R135, P1 ;  /* 0x000000010bcf7824 */ /* 0x000fe200008e0687 */
[----:B------:R-:W-:Y:S02]  /*7ca0*/  SHF.R.S32.HI R11, RZ, 0x1f, R22 ;  /* 0x0000001fff0b7819 */ /* 0x000fe40000011416 */
[----:B-1----:R-:W-:Y:S02]  /*7cb0*/  IADD3 R208, P1, PT, R22, R136, RZ ;  /* 0x0000008816d07210 */ /* 0x002fe40007f3e0ff */
[----:B------:R1:W-:Y:S04]  /*7cc0*/  STL.64 [R1+0xb90], R206 ;  /* 0x000b90ce01007387 */ /* 0x0003e80000100a00 */
[----:B------:R1:W2:Y:S01]  /*7cd0*/  @P4 LDG.E.U8 R118, desc[UR8][R206.64] ;  /* 0x00000008ce764981 */ /* 0x0002a2000c1e1100 */
[----:B------:R-:W-:Y:S01]  /*7ce0*/  PRMT R107, RZ, 0x7610, R107 ;  /* 0x00007610ff6b7816 */ /* 0x000fe2000000006b */
[----:B------:R-:W-:Y:S01]  /*7cf0*/  IMAD.X R209, R11, 0x1, R137, P1 ;  /* 0x000000010bd17824 */ /* 0x000fe200008e0689 */
[----:B------:R-:W-:-:S02]  /*7d00*/  PRMT R106, RZ, 0x7610, R106 ;  /* 0x00007610ff6a7816 */ /* 0x000fc4000000006a */
[----:B-1----:R-:W-:Y:S01]  /*7d10*/  IADD3 R206, P2, PT, R22, R134, RZ ;  /* 0x0000008616ce7210 */ /* 0x002fe20007f5e0ff */
[----:B------:R-:W-:Y:S01]  /*7d20*/  IMAD R22, R34, 0x3d, RZ ;  /* 0x0000003d22167824 */ /* 0x000fe200078e02ff */
[----:B------:R1:W-:Y:S01]  /*7d30*/  STL.64 [R1+0xb18], R208 ;  /* 0x000b18d001007387 */ /* 0x0003e20000100a00 */
[----:B------:R-:W-:Y:S01]  /*7d40*/  PRMT R131, RZ, 0x7610, R131 ;  /* 0x00007610ff837816 */ /* 0x000fe20000000083 */
[----:B------:R-:W3:Y:S01]  /*7d50*/  LDC R34, c[0x0][0x3c4] ;  /* 0x0000f100ff227b82 */ /* 0x000ee20000000800 */
[----:B------:R-:W-:Y:S01]  /*7d60*/  IMAD.X R207, R11, 0x1, R135, P2 ;  /* 0x000000010bcf7824 */ /* 0x000fe200010e0687 */
[----:B------:R1:W2:Y:S01]  /*7d70*/  @P4 LDG.E.U8 R107, desc[UR8][R208.64] ;  /* 0x00000008d06b4981 */ /* 0x0002a2000c1e1100 */
[----:B------:R-:W-:-:S03]  /*7d80*/  SHF.R.S32.HI R11, RZ, 0x1f, R22 ;  /* 0x0000001fff0b7819 */ /* 0x000fc60000011416 */
[----:B------:R0:W-:Y:S04]  /*7d90*/  STL.64 [R1+0xb10], R206 ;  /* 0x000b10ce01007387 */ /* 0x0001e80000100a00 */
[----:B------:R0:W2:Y:S01]  /*7da0*/  @P4 LDG.E.U8 R106, desc[UR8][R206.64] ;  /* 0x00000008ce6a4981 */ /* 0x0000a2000c1e1100 */
[C---:B-1----:R-:W-:Y:S02]  /*7db0*/  IADD3 R208, P1, PT, R22.reuse, R136, RZ ;  /* 0x0000008816d07210 */ /* 0x042fe40007f3e0ff */
[----:B------:R-:W-:Y:S01]  /*7dc0*/  PRMT R94, RZ, 0x7610, R94 ;  /* 0x00007610ff5e7816 */ /* 0x000fe2000000005e */
[----:B------:R1:W2:Y:S01]  /*7dd0*/  @P4 LDG.E.U8 R131, desc[UR8][R210.64] ;  /* 0x00000008d2834981 */ /* 0x0002a2000c1e1100 */
[----:B0-----:R-:W-:Y:S01]  /*7de0*/  IADD3 R206, P2, PT, R22, R134, RZ ;  /* 0x0000008616ce7210 */ /* 0x001fe20007f5e0ff */
[----:B------:R-:W-:-:S04]  /*7df0*/  IMAD.X R209, R11, 0x1, R137, P1 ;  /* 0x000000010bd17824 */ /* 0x000fc800008e0689 */
[----:B------:R-:W-:Y:S02]  /*7e00*/  IMAD.X R207, R11, 0x1, R135, P2 ;  /* 0x000000010bcf7824 */ /* 0x000fe400010e0687 */
[----:B------:R-:W-:Y:S01]  /*7e10*/  IMAD R11, R23, 0x45, RZ ;  /* 0x00000045170b7824 */ /* 0x000fe200078e02ff */
[----:B------:R-:W-:Y:S01]  /*7e20*/  PRMT R95, RZ, 0x7610, R95 ;  /* 0x00007610ff5f7816 */ /* 0x000fe2000000005f */
[----:B------:R-:W-:Y:S01]  /*7e30*/  STL.64 [R1+0xa98], R208 ;  /* 0x000a98d001007387 */ /* 0x000fe20000100a00 */
[----:B---3--:R-:W-:Y:S02]  /*7e40*/  IMAD R23, R35, 0x4d, RZ ;  /* 0x0000004d23177824 */ /* 0x008fe400078e02ff */
[----:B------:R-:W-:Y:S01]  /*7e50*/  SHF.R.S32.HI R22, RZ, 0x1f, R11 ;  /* 0x0000001fff167819 */ /* 0x000fe2000001140b */
[----:B------:R0:W-:Y:S01]  /*7e60*/  STL.64 [R1+0xa90], R206 ;  /* 0x000a90ce01007387 */ /* 0x0001e20000100a00 */
[----:B-1----:R-:W-:Y:S01]  /*7e70*/  IADD3 R210, P1, PT, R11, R136, RZ ;  /* 0x000000880bd27210 */ /* 0x002fe20007f3e0ff */
[----:B------:R-:W1:Y:S02]  /*7e80*/  LDC R35, c[0x0][0x3c4] ;  /* 0x0000f100ff237b82 */ /* 0x000e640000000800 */
[----:B------:R0:W3:Y:S01]  /*7e90*/  @P4 LDG.E.U8 R94, desc[UR8][R206.64] ;  /* 0x00000008ce5e4981 */ /* 0x0000e2000c1e1100 */
[----:B------:R-:W-:Y:S01]  /*7ea0*/  PRMT R82, RZ, 0x7610, R82 ;  /* 0x00007610ff527816 */ /* 0x000fe20000000052 */
[----:B------:R-:W-:-:S02]  /*7eb0*/  IMAD.X R211, R22, 0x1, R137, P1 ;  /* 0x0000000116d37824 */ /* 0x000fc400008e0689 */
        /* <DEDUP_REMOVED lines=12> */
[----:B------:R1:W-:Y:S04]  /*7f80*/  STL.64 [R1+0x998], R208 ;  /* 0x000998d001007387 */ /* 0x0003e80000100a00 */
[----:B------:R1:W2:Y:S01]  /*7f90*/  @P4 LDG.E.U8 R71, desc[UR8][R208.64] ;  /* 0x00000008d0474981 */ /* 0x0002a2000c1e1100 */
[----:B0-----:R-:W-:-:S02]  /*7fa0*/  IADD3 R206, P1, PT, R23, R134, RZ ;  /* 0x0000008617ce7210 */ /* 0x001fc40007f3e0ff */
[----:B------:R-:W0:Y:S03]  /*7fb0*/  LDC R23, c[0x0][0x3c4] ;  /* 0x0000f100ff177b82 */ /* 0x000e260000000800 */
        /* <DEDUP_REMOVED lines=10> */
[----:B------:R1:W3:Y:S03]  /*8060*/  @P4 LDG.E.U8 R59, desc[UR8][R208.64] ;  /* 0x00000008d03b4981 */ /* 0x0002e6000c1e1100 */
[----:B------:R-:W-:Y:S01]  /*8070*/  IMAD.X R207, R11, 0x1, R135, P2 ;  /* 0x000000010bcf7824 */ /* 0x000fe200010e0687 */
[----:B------:R1:W-:Y:S01]  /*8080*/  STL.64 [R1+0x918], R208 ;  /* 0x000918d001007387 */ /* 0x0003e20000100a00 */
[----:B------:R-:W-:-:S03]  /*8090*/  SHF.R.S32.HI R11, RZ, 0x1f, R22 ;  /* 0x0000001fff0b7819 */ /* 0x000fc60000011416 */
[----:B------:R0:W-:Y:S04]  /*80a0*/  STL.64 [R1+0x910], R206 ;  /* 0x000910ce01007387 */ /* 0x0001e80000100a00 */
[----:B------:R0:W3:Y:S01]  /*80b0*/  @P4 LDG.E.U8 R58, desc[UR8][R206.64] ;  /* 0x00000008ce3a4981 */ /* 0x0000e2000c1e1100 */
[C---:B-1----:R-:W-:Y:S02]  /*80c0*/  IADD3 R208, P1, PT, R22.reuse, R136, RZ ;  /* 0x0000008816d07210 */ /* 0x042fe40007f3e0ff */
[----:B------:R-:W-:Y:S02]  /*80d0*/  PRMT R83, RZ, 0x7610, R83 ;  /* 0x00007610ff537816 */ /* 0x000fe40000000053 */
[----:B0-----:R-:W-:Y:S01]  /*80e0*/  IADD3 R206, P2, PT, R22, R134, RZ ;  /* 0x0000008616ce7210 */ /* 0x001fe20007f5e0ff */
[----:B------:R-:W-:Y:S01]  /*80f0*/  IMAD.X R209, R11, 0x1, R137, P1 ;  /* 0x000000010bd17824 */ /* 0x000fe200008e0689 */
[----:B------:R-:W-:-:S02]  /*8100*/  PRMT R47, RZ, 0x7610, R47 ;  /* 0x00007610ff2f7816 */ /* 0x000fc4000000002f */
[----:B------:R0:W3:Y:S01]  /*8110*/  @P4 LDG.E.U8 R83, desc[UR8][R210.64] ;  /* 0x00000008d2534981 */ /* 0x0000e2000c1e1100 */
[----:B------:R-:W-:Y:S02]  /*8120*/  IMAD.X R207, R11, 0x1, R135, P2 ;  /* 0x000000010bcf7824 */ /* 0x000fe400010e0687 */
[----:B------:R-:W-:Y:S01]  /*8130*/  IMAD R11, R23, 0x65, RZ ;  /* 0x00000065170b7824 */ /* 0x000fe200078e02ff */
[----:B------:R-:W-:Y:S01]  /*8140*/  PRMT R46, RZ, 0x7610, R46 ;  /* 0x00007610ff2e7816 */ /* 0x000fe2000000002e */
[----:B------:R-:W-:Y:S01]  /*8150*/  IMAD R133, R133, 0x6d, RZ ;  /* 0x0000006d85857824 */ /* 0x000fe200078e02ff */
[----:B------:R1:W-:Y:S02]  /*8160*/  STL.64 [R1+0x898], R208 ;  /* 0x000898d001007387 */ /* 0x0003e40000100a00 */
[----:B------:R-:W-:Y:S02]  /*8170*/  SHF.R.S32.HI R22, RZ, 0x1f, R11 ;  /* 0x0000001fff167819 */ /* 0x000fe4000001140b */
[----:B0-----:R-:W-:Y:S01]  /*8180*/  IADD3 R210, P1, PT, R11, R136, RZ ;  /* 0x000000880bd27210 */ /* 0x001fe20007f3e0ff */
[----:B------:R1:W3:Y:S01]  /*8190*/  @P4 LDG.E.U8 R47, desc[UR8][R208.64] ;  /* 0x00000008d02f4981 */ /* 0x0002e2000c1e1100 */
[----:B------:R-:W-:-:S03]  /*81a0*/  PRMT R35, RZ, 0x7610, R35 ;  /* 0x00007610ff237816 */ /* 0x000fc60000000023 */
[----:B------:R0:W-:Y:S01]  /*81b0*/  STL.64 [R1+0x890], R206 ;  /* 0x000890ce01007387 */ /* 0x0001e20000100a00 */
[C---:B------:R-:W-:Y:S01]  /*81c0*/  IMAD.X R211, R22.reuse, 0x1, R137, P1 ;  /* 0x0000000116d37824 */ /* 0x040fe200008e0689 */
[----:B------:R-:W-:Y:S02]  /*81d0*/  PRMT R34, RZ, 0x7610, R34 ;  /* 0x00007610ff227816 */ /* 0x000fe40000000022 */
[----:B------:R0:W3:Y:S01]  /*81e0*/  @P4 LDG.E.U8 R46, desc[UR8][R206.64] ;  /* 0x00000008ce2e4981 */ /* 0x0000e2000c1e1100 */
[----:B-1----:R-:W-:Y:S02]  /*81f0*/  IADD3 R208, P2, PT, R11, R134, RZ ;  /* 0x000000860bd07210 */ /* 0x002fe40007f5e0ff */
[----:B------:R-:W-:Y:S01]  /*8200*/  SHF.R.S32.HI R11, RZ, 0x1f, R133 ;  /* 0x0000001fff0b7819 */ /* 0x000fe20000011485 */
[----:B------:R-:W-:Y:S01]  /*8210*/  IMAD R199, R199, 0x75, RZ ;  /* 0x00000075c7c77824 */ /* 0x000fe200078e02ff */
[----:B------:R1:W3:Y:S01]  /*8220*/  @P4 LDG.E.U8 R35, desc[UR8][R210.64] ;  /* 0x00000008d2234981 */ /* 0x0002e2000c1e1100 */
[----:B------:R-:W-:Y:S01]  /*8230*/  IMAD.X R209, R22, 0x1, R135, P2 ;  /* 0x0000000116d17824 */ /* 0x000fe200010e0687 */
[----:B0-----:R-:W-:-:S02]  /*8240*/  IADD3 R206, P1, PT, R133, R136, RZ ;  /* 0x0000008885ce7210 */ /* 0x001fc40007f3e0ff */
[----:B------:R1:W-:Y:S03]  /*8250*/  STL.64 [R1+0x818], R210 ;  /* 0x000818d201007387 */ /* 0x0003e60000100a00 */
[----:B------:R-:W-:Y:S01]  /*8260*/  IMAD.X R207, R11, 0x1, R137, P1 ;  /* 0x000000010bcf7824 */ /* 0x000fe200008e0689 */
[----:B------:R0:W-:Y:S04]  /*8270*/  STL.64 [R1+0x810], R208 ;  /* 0x000810d001007387 */ /* 0x0001e80000100a00 */
[----:B------:R0:W3:Y:S01]  /*8280*/  @P4 LDG.E.U8 R34, desc[UR8][R208.64] ;  /* 0x00000008d0224981 */ /* 0x0000e2000c1e1100 */
[----:B-1----:R-:W-:Y:S02]  /*8290*/  IADD3 R210, P1, PT, R133, R134, RZ ;  /* 0x0000008685d27210 */ /* 0x002fe40007f3e0ff */
[----:B------:R-:W-:-:S02]  /*82a0*/  SHF.R.S32.HI R133, RZ, 0x1f, R199 ;  /* 0x0000001fff857819 */ /* 0x000fc400000114c7 */
[----:B0-----:R-:W-:Y:S01]  /*82b0*/  IADD3 R208, P2, PT, R199, R136, RZ ;  /* 0x00000088c7d07210 */ /* 0x001fe20007f5e0ff */
[----:B------:R-:W-:Y:S01]  /*82c0*/  IMAD.X R211, R11, 0x1, R135, P1 ;  /* 0x000000010bd37824 */ /* 0x000fe200008e0687 */
[----:B------:R-:W-:Y:S02]  /*82d0*/  PRMT R22, RZ, 0x7610, R22 ;  /* 0x00007610ff167816 */ /* 0x000fe40000000016 */
[----:B------:R-:W-:Y:S01]  /*82e0*/  PRMT R11, RZ, 0x7610, R11 ;  /* 0x00007610ff0b7816 */ /* 0x000fe2000000000b */
[----:B------:R-:W-:Y:S01]  /*82f0*/  IMAD.X R209, R133, 0x1, R137, P2 ;  /* 0x0000000185d17824 */ /* 0x000fe200010e0689 */
[----:B------:R-:W-:Y:S01]  /*8300*/  IADD3 R218, P1, PT, R199, R134, RZ ;  /* 0x00000086c7da7210 */ /* 0x000fe20007f3e0ff */
[----:B------:R-:W-:Y:S01]  /*8310*/  IMAD R202, R202, 0x7d, RZ ;  /* 0x0000007dcaca7824 */ /* 0x000fe200078e02ff */
[----:B------:R-:W-:Y:S01]  /*8320*/  STL.64 [R1+0x798], R206 ;  /* 0x000798ce01007387 */ /* 0x000fe20000100a00 */
[----:B------:R-:W-:Y:S02]  /*8330*/  PRMT R23, RZ, 0x7610, R23 ;  /* 0x00007610ff177816 */ /* 0x000fe40000000017 */
[----:B------:R-:W-:Y:S01]  /*8340*/  IMAD.X R219, R133, 0x1, R135, P1 ;  /* 0x0000000185db7824 */ /* 0x000fe200008e0687 */
[----:B------:R0:W-:Y:S01]  /*8350*/  STL.64 [R1+0x790], R210 ;  /* 0x000790d201007387 */ /* 0x0001e20000100a00 */
[----:B------:R-:W-:-:S03]  /*8360*/  SHF.R.S32.HI R199, RZ, 0x1f, R202 ;  /* 0x0000001fffc77819 */ /* 0x000fc600000114ca */
[----:B------:R0:W3:Y:S04]  /*8370*/  @P4 LDG.E.U8 R22, desc[UR8][R210.64] ;  /* 0x00000008d2164981 */ /* 0x0000e8000c1e1100 */
[----:B------:R1:W-:Y:S04]  /*8380*/  STL.64 [R1+0x718], R208 ;  /* 0x000718d001007387 */ /* 0x0003e80000100a00 */
[----:B------:R1:W3:Y:S01]  /*8390*/  @P4 LDG.E.U8 R11, desc[UR8][R208.64] ;  /* 0x00000008d00b4981 */ /* 0x0002e2000c1e1100 */
[C---:B0-----:R-:W-:Y:S02]  /*83a0*/  IADD3 R210, P2, PT, R202.reuse, R136, RZ ;  /* 0x00000088cad27210 */ /* 0x041fe40007f5e0ff */
[----:B------:R-:W-:Y:S01]  /*83b0*/  PRMT R201, RZ, 0x7610, R201 ;  /* 0x00007610ffc97816 */ /* 0x000fe200000000c9 */
[----:B------:R0:W3:Y:S01]  /*83c0*/  @P4 LDG.E.U8 R23, desc[UR8][R206.64] ;  /* 0x00000008ce174981 */ /* 0x0000e2000c1e1100 */
[----:B-1----:R-:W-:Y:S01]  /*83d0*/  IADD3 R208, P1, PT, R202, R134, RZ ;  /* 0x00000086cad07210 */ /* 0x002fe20007f3e0ff */
[----:B------:R-:W-:Y:S01]  /*83e0*/  IMAD.X R211, R199, 0x1, R137, P2 ;  /* 0x00000001c7d37824 */ /* 0x000fe200010e0689 */
[----:B------:R-:W-:-:S02]  /*83f0*/  PRMT R200, RZ, 0x7610, R200 ;  /* 0x00007610ffc87816 */ /* 0x000fc400000000c8 */
[----:B------:R-:W3:Y:S01]  /*8400*/  @P4 LDG.E.U8 R201, desc[UR8][R218.64] ;  /* 0x00000008dac94981 */ /* 0x000ee2000c1e1100 */
[----:B------:R-:W-:Y:S01]  /*8410*/  IMAD.X R209, R199, 0x1, R135, P1 ;  /* 0x00000001c7d17824 */ /* 0x000fe200008e0687 */
[----:B------:R-:W-:Y:S02]  /*8420*/  PRMT R199, RZ, 0x7610, R199 ;  /* 0x00007610ffc77816 */ /* 0x000fe400000000c7 */
[----:B------:R-:W-:Y:S01]  /*8430*/  STL.64 [R1+0x710], R218 ;  /* 0x000710da01007387 */ /* 0x000fe20000100a00 */
[----:B0-----:R-:W0:Y:S03]  /*8440*/  LDC R207, c[0x0][0x3c4] ;  /* 0x0000f100ffcf7b82 */ /* 0x001e260000000800 */
[----:B------:R-:W3:Y:S04]  /*8450*/  @P4 LDG.E.U8 R200, desc[UR8][R210.64] ;  /* 0x00000008d2c84981 */ /* 0x000ee8000c1e1100 */
[----:B------:R1:W3:Y:S04]  /*8460*/  @P4 LDG.E.U8 R199, desc[UR8][R208.64] ;  /* 0x00000008d0c74981 */ /* 0x0002e8000c1e1100 */
[----:B------:R-:W-:Y:S04]  /*8470*/  STL.64 [R1+0x698], R210 ;  /* 0x000698d201007387 */ /* 0x000fe80000100a00 */
[----:B------:R1:W-:Y:S02]  /*8480*/  STL.64 [R1+0x690], R208 ;  /* 0x000690d001007387 */ /* 0x0003e40000100a00 */
[----:B-1----:R-:W1:Y:S08]  /*8490*/  LDC R208, c[0x0][0x3c4] ;  /* 0x0000f100ffd07b82 */ /* 0x002e700000000800 */
[----:B------:R-:W4:Y:S01]  /*84a0*/  LDC R209, c[0x0][0x3c4] ;  /* 0x0000f100ffd17b82 */ /* 0x000f220000000800 */
[----:B------:R-:W-:-:S02]  /*84b0*/  IMAD R133, R205, 0xe, RZ ;  /* 0x0000000ecd857824 */ /* 0x000fc400078e02ff */
[----:B0-----:R-:W-:-:S03]  /*84c0*/  IMAD R207, R207, 0xe, RZ ;  /* 0x0000000ecfcf7824 */ /* 0x001fc600078e02ff */
[----:B------:R-:W-:Y:S02]  /*84d0*/  SHF.R.S32.HI R206, RZ, 0x1f, R133 ;  /* 0x0000001fffce7819 */ /* 0x000fe40000011485 */
[C---:B------:R-:W-:Y:S02]  /*84e0*/  IADD3 RZ, P1, PT, R133.reuse, R136, RZ ;  /* 0x0000008885ff7210 */ /* 0x040fe40007f3e0ff */
[----:B------:R-:W-:Y:S01]  /*84f0*/  IADD3 RZ, P2, PT, R133, R134, RZ ;  /* 0x0000008685ff7210 */ /* 0x000fe20007f5e0ff */
[C---:B------:R-:W-:Y:S01]  /*8500*/  IMAD.IADD R218, R207.reuse, 0x1, R136 ;  /* 0x00000001cfda7824 */ /* 0x040fe200078e0288 */
[----:B------:R-:W-:Y:S01]  /*8510*/  PRMT R202, RZ, 0x7610, R202 ;  /* 0x00007610ffca7816 */ /* 0x000fe200000000ca */
[----:B-1----:R-:W-:Y:S01]  /*8520*/  IMAD R133, R208, 0x16, RZ ;  /* 0x00000016d0857824 */ /* 0x002fe200078e02ff */
[----:B------:R-:W-:Y:S01]  /*8530*/  PRMT R205, RZ, 0x7610, R205 ;  /* 0x00007610ffcd7816 */ /* 0x000fe200000000cd */
[C---:B------:R-:W-:Y:S02]  /*8540*/  IMAD.X R219, R206.reuse, 0x1, R137, P1 ;  /* 0x00000001cedb7824 */ /* 0x040fe400008e0689 */
[----:B------:R-:W-:Y:S01]  /*8550*/  IMAD.IADD R210, R207, 0x1, R134 ;  /* 0x00000001cfd27824 */ /* 0x000fe200078e0286 */
[----:B------:R-:W-:Y:S01]  /*8560*/  SHF.R.S32.HI R208, RZ, 0x1f, R133 ;  /* 0x0000001fffd07819 */ /* 0x000fe20000011485 */
[----:B------:R-:W-:Y:S01]  /*8570*/  IMAD.X R211, R206, 0x1, R135, P2 ;  /* 0x00000001ced37824 */ /* 0x000fe200010e0687 */
[----:B------:R-:W-:Y:S01]  /*8580*/  IADD3 R222, P1, PT, R133, R136, RZ ;  /* 0x0000008885de7210 */ /* 0x000fe20007f3e0ff */
[----:B----4-:R-:W-:Y:S01]  /*8590*/  IMAD R209, R209, 0x1e, RZ ;  /* 0x0000001ed1d17824 */ /* 0x010fe200078e02ff */
[----:B------:R0:W-:Y:S01]  /*85a0*/  STL.64 [R1+0xda8], R218 ;  /* 0x000da8da01007387 */ /* 0x0001e20000100a00 */
[----:B------:R-:W-:-:S02]  /*85b0*/  IADD3 R220, P2, PT, R133, R134, RZ ;  /* 0x0000008685dc7210 */ /* 0x000fc40007f5e0ff */
[----:B------:R-:W-:Y:S01]  /*85c0*/  IMAD.X R223, R208, 0x1, R137, P1 ;  /* 0x00000001d0df7824 */ /* 0x000fe200008e0689 */
[----:B------:R0:W4:Y:S01]  /*85d0*/  @P4 LDG.E.U8 R202, desc[UR8][R218.64] ;  /* 0x00000008daca4981 */ /* 0x000122000c1e1100 */
[----:B------:R-:W-:-:S03]  /*85e0*/  LOP3.LUT R133, R212, 0x7f, RZ, 0xc0, !PT ;  /* 0x0000007fd4857812 */ /* 0x000fc600078ec0ff */
[----:B------:R1:W-:Y:S01]  /*85f0*/  STL.64 [R1+0xda0], R210 ;  /* 0x000da0d201007387 */ /* 0x0003e20000100a00 */
[----:B------:R-:W-:-:S04]  /*8600*/  @!UP0 UIADD3 UR12, UPT, UPT, -UR10, 0x100000, URZ ;  /* 0x001000000a0c8890 */ /* 0x000fc8000fffe1ff */
[----:B------:R-:W-:Y:S02]  /*8610*/  @!UP0 USHF.L.U32 UR13, UR12, 0xb, URZ ;  /* 0x0000000b0c0d8899 */ /* 0x000fe400080006ff */
[----:B------:R-:W-:Y:S01]  /*8620*/  @!UP0 USHF.L.U32 UR12, UR12, 0x1, URZ ;  /* 0x000000010c0c8899 */ /* 0x000fe200080006ff */
[----:B------:R1:W3:Y:S01]  /*8630*/  @P4 LDG.E.U8 R205, desc[UR8][R210.64] ;  /* 0x00000008d2cd4981 */ /* 0x0002e2000c1e1100 */
[----:B0-----:R-:W-:Y:S01]  /*8640*/  IADD3 R218, P1, PT, R209, R136, RZ ;  /* 0x00000088d1da7210 */ /* 0x001fe20007f3e0ff */
[----:B------:R-:W-:Y:S01]  /*8650*/  IMAD.X R221, R208, 0x1, R135, P2 ;  /* 0x00000001d0dd7824 */ /* 0x000fe200010e0687 */
[----:B------:R-:W-:Y:S02]  /*8660*/  PRMT R208, RZ, 0x7610, R208 ;  /* 0x00007610ffd07816 */ /* 0x000fe400000000d0 */
[----:B-1----:R-:W-:Y:S02]  /*8670*/  SHF.R.S32.HI R210, RZ, 0x1f, R209 ;  /* 0x0000001fffd27819 */ /* 0x002fe400000114d1 */
[----:B------:R-:W-:-:S03]  /*8680*/  LOP3.LUT R211, R212, 0x80, RZ, 0xc0, !PT ;  /* 0x00000080d4d37812 */ /* 0x000fc600078ec0ff */
[----:B------:R-:W-:Y:S02]  /*8690*/  IMAD.X R219, R210, 0x1, R137, P1 ;  /* 0x00000001d2db7824 */ /* 0x000fe400008e0689 */
[----:B------:R-:W-:Y:S01]  /*86a0*/  IMAD R133, R211, 0x80, R133 ;  /* 0x00000080d3857824 */ /* 0x000fe200078e0285 */
[----:B------:R-:W-:Y:S01]  /*86b0*/  STL.64 [R1+0xd08], R222 ;  /* 0x000d08de01007387 */ /* 0x000fe20000100a00 */
[----:B------:R-:W-:-:S03]  /*86c0*/  VOTEU.ALL UP1, P0 ;  /* 0x0000000000ff7886 */ /* 0x000fc60000020000 */
[----:B------:R-:W-:Y:S02]  /*86d0*/  STL.64 [R1+0xd00], R220 ;  /* 0x000d00dc01007387 */ /* 0x000fe40000100a00 */
[----:B------:R0:W1:Y:S02]  /*86e0*/  @!UP1 SYNCS.EXCH.64 URZ, [UR4+0x3a008], UR12 ;  /* 0x03a0080c04ff95b2 */ /* 0x0000640008000100 */
[----:B------:R0:W-:Y:S04]  /*86f0*/  STL.64 [R1+0xc88], R218 ;  /* 0x000c88da01007387 */ /* 0x0001e80000100a00 */
[----:B------:R0:W3:Y:S04]  /*8700*/  @P4 LDG.E.U8 R208, desc[UR8][R218.64] ;  /* 0x00000008dad04981 */ /* 0x0000e8000c1e1100 */
[----:B------:R-:W-:Y:S01]  /*8710*/  STS.U8 [R133+UR4+0x400], R186 ;  /* 0x000400ba85007988 */ /* 0x000fe20008000004 */
[----:B0-----:R-:W-:-:S03]  /*8720*/  LOP3.LUT R218, R133, 0x10, RZ, 0x3c, !PT ;  /* 0x0000001085da7812 */ /* 0x001fc600078e3cff */
[----:B------:R-:W-:Y:S04]  /*8730*/  STS.U8 [R133+UR4+0x8400], R185 ;  /* 0x008400b985007988 */ /* 0x000fe80008000004 */
[----:B------:R-:W-:Y:S04]  /*8740*/  STS.U8 [R133+UR4+0x800], R172 ;  /* 0x000800ac85007988 */ /* 0x000fe80008000004 */
[----:B------:R-:W-:Y:S04]  /*8750*/  STS.U8 [R133+UR4+0x8800], R171 ;  /* 0x008800ab85007988 */ /* 0x000fe80008000004 */
[----:B--2---:R-:W-:Y:S04]  /*8760*/  STS.U8 [R133+UR4], R197 ;  /* 0x000000c585007988 */ /* 0x004fe80008000004 */
        /* <DEDUP_REMOVED lines=49> */
[----:B------:R-:W-:Y:S04]  /*8a80*/  STS.U8 [R218+UR4+0x2c80], R55 ;  /* 0x002c8037da007988 */ /* 0x000fe80008000004 */
[----:B------:R-:W-:Y:S01]  /*8a90*/  STS.U8 [R218+UR4+0xac80], R54 ;  /* 0x00ac8036da007988 */ /* 0x000fe20008000004 */
[----:B------:R-:W-:-:S03]  /*8aa0*/  LOP3.LUT R217, R133, 0x20, RZ, 0x3c, !PT ;  /* 0x0000002085d97812 */ /* 0x000fc600078e3cff */
        /* <DEDUP_REMOVED lines=17> */
[C---:B0-----:R-:W-:Y:S01]  /*8bc0*/  LOP3.LUT R66, R133.reuse, 0x30, RZ, 0x3c, !PT ;  /* 0x0000003085427812 */ /* 0x041fe200078e3cff */
[----:B--2---:R-:W0:Y:S02]  /*8bd0*/  LDC.64 R156, c[0x0][0x390] ;  /* 0x0000e400ff9c7b82 */ /* 0x004e240000000a00 */
        /* <DEDUP_REMOVED lines=21> */
[C---:B------:R-:W-:Y:S01]  /*8d30*/  LOP3.LUT R7, R133.reuse, 0x40, RZ, 0x3c, !PT ;  /* 0x0000004085077812 */ /* 0x040fe200078e3cff */
[----:B--2---:R-:W2:Y:S02]  /*8d40*/  LDC R28, c[0x0][0x3c4] ;  /* 0x0000f100ff1c7b82 */ /* 0x004ea40000000800 */
[----:B------:R0:W-:Y:S04]  /*8d50*/  STS.U8 [R217+UR4+0x3d00], R6 ;  /* 0x003d0006d9007988 */ /* 0x0001e80008000004 */
[----:B------:R1:W-:Y:S04]  /*8d60*/  STS.U8 [R217+UR4+0xbd00], R5 ;  /* 0x00bd0005d9007988 */ /* 0x0003e80008000004 */
[----:B------:R-:W-:Y:S04]  /*8d70*/  STS.U8 [R66+UR4+0x180], R191 ;  /* 0x000180bf42007988 */ /* 0x000fe80008000004 */
[----:B------:R-:W-:Y:S01]  /*8d80*/  STS.U8 [R66+UR4+0x8180], R190 ;  /* 0x008180be42007988 */ /* 0x000fe20008000004 */
[----:B0-----:R-:W-:Y:S01]  /*8d90*/  LOP3.LUT R6, R133, 0x50, RZ, 0x3c, !PT ;  /* 0x0000005085067812 */ /* 0x001fe200078e3cff */
[----:B-1----:R-:W0:Y:S02]  /*8da0*/  LDC R5, c[0x0][0x3c4] ;  /* 0x0000f100ff057b82 */ /* 0x002e240000000800 */
        /* <DEDUP_REMOVED lines=28> */
[----:B------:R-:W-:Y:S01]  /*8f70*/  PRMT R56, RZ, 0x7610, R56 ;  /* 0x00007610ff387816 */ /* 0x000fe20000000038 */
[----:B-1----:R-:W1:Y:S02]  /*8f80*/  LDC R26, c[0x0][0x3c4] ;  /* 0x0000f100ff1a7b82 */ /* 0x002e640000000800 */
[----:B------:R0:W-:Y:S04]  /*8f90*/  STS.U8 [R66+UR4+0x3d80], R4 ;  /* 0x003d800442007988 */ /* 0x0001e80008000004 */
[----:B------:R2:W-:Y:S04]  /*8fa0*/  STS.U8 [R66+UR4+0xbd80], R3 ;  /* 0x00bd800342007988 */ /* 0x0005e80008000004 */
[----:B------:R-:W-:Y:S01]  /*8fb0*/  STS.U8 [R7+UR4+0x200], R189 ;  /* 0x000200bd07007988 */ /* 0x000fe20008000004 */
[----:B0-----:R-:W0:Y:S03]  /*8fc0*/  LDC R4, c[0x0][0x3c4] ;  /* 0x0000f100ff047b82 */ /* 0x001e260000000800 */
[----:B------:R-:W-:Y:S04]  /*8fd0*/  STS.U8 [R7+UR4+0x8200], R188 ;  /* 0x008200bc07007988 */ /* 0x000fe80008000004 */
[----:B------:R-:W-:Y:S01]  /*8fe0*/  STS.U8 [R7+UR4+0x600], R178 ;  /* 0x000600b207007988 */ /* 0x000fe20008000004 */
[----:B--2---:R-:W2:Y:S03]  /*8ff0*/  LDC R3, c[0x0][0x3c4] ;  /* 0x0000f100ff037b82 */ /* 0x004ea60000000800 */
        /* <DEDUP_REMOVED lines=28> */
[----:B-----5:R5:W-:Y:S04]  /*91c0*/  STS.U8 [R7+UR4+0xbe00], R0 ;  /* 0x00be000007007988 */ /* 0x020be80008000004 */
[----:B------:R-:W-:Y:S04]  /*91d0*/  STS.U8 [R6+UR4+0x280], R198 ;  /* 0x000280c606007988 */ /* 0x000fe80008000004 */
[----:B------:R-:W-:Y:S01]  /*91e0*/  STS.U8 [R6+UR4+0x8280], R187 ;  /* 0x008280bb06007988 */ /* 0x000fe20008000004 */
[----:B-----5:R-:W5:Y:S03]  /*91f0*/  LDC R0, c[0x0][0x3c4] ;  /* 0x0000f100ff007b82 */ /* 0x020f660000000800 */
[----:B------:R-:W-:Y:S04]  /*9200*/  STS.U8 [R6+UR4+0x680], R174 ;  /* 0x000680ae06007988 */ /* 0x000fe80008000004 */
[----:B------:R-:W-:Y:S01]  /*9210*/  STS.U8 [R6+UR4+0x8680], R173 ;  /* 0x008680ad06007988 */ /* 0x000fe20008000004 */
[----:B0-----:R-:W-:Y:S01]  /*9220*/  IMAD R4, R4, 0x7, RZ ;  /* 0x0000000704047824 */ /* 0x001fe200078e02ff */
        /* <DEDUP_REMOVED lines=12> */
[----:B---3--:R-:W-:Y:S04]  /*92f0*/  STS.U8 [R6+UR4+0x9e80], R94 ;  /* 0x009e805e06007988 */ /* 0x008fe80008000004 */
        /* <DEDUP_REMOVED lines=11> */
[----:B-----5:R-:W-:-:S03]  /*93b0*/  IMAD R0, R0, 0x7, RZ ;  /* 0x0000000700007824 */ /* 0x020fc600078e02ff */
[----:B------:R-:W-:Y:S04]  /*93c0*/  STS.U8 [R6+UR4+0xb680], R22 ;  /* 0x00b6801606007988 */ /* 0x000fe80008000004 */
[----:B------:R-:W-:Y:S04]  /*93d0*/  STS.U8 [R6+UR4+0x3a80], R11 ;  /* 0x003a800b06007988 */ /* 0x000fe80008000004 */
[----:B------:R-:W-:Y:S04]  /*93e0*/  STS.U8 [R6+UR4+0xba80], R201 ;  /* 0x00ba80c906007988 */ /* 0x000fe80008000004 */
[----:B------:R-:W-:Y:S04]  /*93f0*/  STS.U8 [R6+UR4+0x3e80], R200 ;  /* 0x003e80c806007988 */ /* 0x000fe80008000004 */
[----:B------:R3:W-:Y:S01]  /*9400*/  STS.U8 [R6+UR4+0xbe80], R199 ;  /* 0x00be80c706007988 */ /* 0x0007e20008000004 */
[----:B------:R-:W-:-:S02]  /*9410*/  SHF.R.S32.HI R2, RZ, 0x1f, R0 ;  /* 0x0000001fff027819 */ /* 0x000fc40000011400 */
[----:B------:R-:W-:Y:S01]  /*9420*/  IADD3 RZ, P1, PT, R0, R136, RZ ;  /* 0x0000008800ff7210 */ /* 0x000fe20007f3e0ff */
[----:B---3--:R-:W3:Y:S04]  /*9430*/  LDC R6, c[0x0][0x3c4] ;  /* 0x0000f100ff067b82 */ /* 0x008ee80000000800 */
[----:B------:R-:W-:Y:S01]  /*9440*/  IMAD.X R25, R2, 0x1, R137, P1 ;  /* 0x0000000102197824 */ /* 0x000fe200008e0689 */
[----:B------:R-:W-:Y:S01]  /*9450*/  IADD3 RZ, P1, PT, R0, R134, RZ ;  /* 0x0000008600ff7210 */ /* 0x000fe20007f3e0ff */
[----:B--2---:R-:W-:Y:S01]  /*9460*/  IMAD R0, R3, 0xf, RZ ;  /* 0x0000000f03007824 */ /* 0x004fe200078e02ff */
[----:B------:R-:W-:Y:S01]  /*9470*/  PRMT R59, RZ, 0x7610, R59 ;  /* 0x00007610ff3b7816 */ /* 0x000fe2000000003b */
[----:B------:R-:W-:-:S03]  /*9480*/  IMAD.IADD R24, R4, 0x1, R136 ;  /* 0x0000000104187824 */ /* 0x000fc600078e0288 */
[C---:B------:R-:W-:Y:S02]  /*9490*/  IADD3 RZ, P2, PT, R0.reuse, R136, RZ ;  /* 0x0000008800ff7210 */ /* 0x040fe40007f5e0ff */
[----:B------:R-:W-:Y:S01]  /*94a0*/  IADD3 RZ, P3, PT, R0, R134, RZ ;  /* 0x0000008600ff7210 */ /* 0x000fe20007f7e0ff */
[----:B------:R-:W-:Y:S01]  /*94b0*/  IMAD R3, R5, 0xf, RZ ;  /* 0x0000000f05037824 */ /* 0x000fe200078e02ff */
[----:B------:R-:W-:Y:S01]  /*94c0*/  SHF.R.S32.HI R0, RZ, 0x1f, R0 ;  /* 0x0000001fff007819 */ /* 0x000fe20000011400 */
[----:B------:R-:W-:Y:S01]  /*94d0*/  IMAD.IADD R64, R4, 0x1, R134 ;  /* 0x0000000104407824 */ /* 0x000fe200078e0286 */
[----:B------:R2:W-:Y:S01]  /*94e0*/  STL.64 [R1+0xe18], R24 ;  /* 0x000e181801007387 */ /* 0x0005e20000100a00 */
[----:B------:R-:W-:Y:S02]  /*94f0*/  IMAD.X R65, R2, 0x1, R135, P1 ;  /* 0x0000000102417824 */ /* 0x000fe400008e0687 */
[----:B------:R-:W-:Y:S01]  /*9500*/  IMAD.IADD R60, R3, 0x1, R136 ;  /* 0x00000001033c7824 */ /* 0x000fe200078e0288 */
[----:B------:R2:W5:Y:S01]  /*9510*/  @P4 LDG.E.U8 R59, desc[UR8][R24.64] ;  /* 0x00000008183b4981 */ /* 0x000562000c1e1100 */
[----:B------:R-:W-:-:S03]  /*9520*/  IMAD.X R61, R0, 0x1, R137, P2 ;  /* 0x00000001003d7824 */ /* 0x000fc600010e0689 */
[----:B------:R-:W-:Y:S01]  /*9530*/  STL.64 [R1+0xe10], R64 ;  /* 0x000e104001007387 */ /* 0x000fe20000100a00 */
[----:B---3--:R-:W-:Y:S02]  /*9540*/  IMAD R2, R6, 0x17, RZ ;  /* 0x0000001706027824 */ /* 0x008fe400078e02ff */
[----:B--2---:R-:W-:Y:S02]  /*9550*/  IMAD.IADD R24, R3, 0x1, R134 ;  /* 0x0000000103187824 */ /* 0x004fe400078e0286 */
[----:B------:R-:W-:Y:S01]  /*9560*/  IMAD.X R25, R0, 0x1, R135, P3 ;  /* 0x0000000100197824 */ /* 0x000fe200018e0687 */
[----:B------:R-:W-:Y:S01]  /*9570*/  STL.64 [R1+0xd98], R60 ;  /* 0x000d983c01007387 */ /* 0x000fe20000100a00 */
[----:B------:R-:W2:Y:S01]  /*9580*/  LDC R3, c[0x0][0x3c4] ;  /* 0x0000f100ff037b82 */ /* 0x000ea20000000800 */
[----:B------:R-:W-:Y:S02]  /*9590*/  SHF.R.S32.HI R0, RZ, 0x1f, R2 ;  /* 0x0000001fff007819 */ /* 0x000fe40000011402 */
[----:B------:R3:W-:Y:S01]  /*95a0*/  STL.64 [R1+0xd90], R24 ;  /* 0x000d901801007387 */ /* 0x0007e20000100a00 */
[----:B------:R-:W-:-:S03]  /*95b0*/  IADD3 R4, P1, PT, R2, R136, RZ ;  /* 0x0000008802047210 */ /* 0x000fc60007f3e0ff */
[----:B------:R3:W4:Y:S01]  /*95c0*/  @P4 LDG.E.U8 R56, desc[UR8][R24.64] ;  /* 0x0000000818384981 */ /* 0x000722000c1e1100 */
[----:B------:R-:W-:Y:S01]  /*95d0*/  PRMT R57, RZ, 0x7610, R57 ;  /* 0x00007610ff397816 */ /* 0x000fe20000000039 */
[----:B------:R-:W-:Y:S01]  /*95e0*/  IMAD.X R5, R0, 0x1, R137, P1 ;  /* 0x0000000100057824 */ /* 0x000fe200008e0689 */
[----:B------:R-:W-:Y:S01]  /*95f0*/  PRMT R55, RZ, 0x7610, R55 ;  /* 0x00007610ff377816 */ /* 0x000fe20000000037 */
[----:B------:R-:W1:Y:S01]  /*9600*/  LDC R6, c[0x0][0x3c4] ;  /* 0x0000f100ff067b82 */ /* 0x000e620000000800 */
[----:B------:R-:W-:Y:S02]  /*9610*/  PRMT R23, RZ, 0x7610, R23 ;  /* 0x00007610ff177816 */ /* 0x000fe40000000017 */
[----:B------:R0:W4:Y:S01]  /*9620*/  @P4 LDG.E.U8 R57, desc[UR8][R60.64] ;  /* 0x000000083c394981 */ /* 0x000122000c1e1100 */
[----:B---3--:R-:W-:-:S03]  /*9630*/  IADD3 R24, P2, PT, R209, R134, RZ ;  /* 0x00000086d1187210 */ /* 0x008fc60007f5e0ff */
[----:B------:R3:W4:Y:S02]  /*9640*/  @P4 LDG.E.U8 R55, desc[UR8][R4.64] ;  /* 0x0000000804374981 */ /* 0x000724000c1e1100 */
[----:B------:R-:W-:Y:S01]  /*9650*/  IMAD.X R25, R210, 0x1, R135, P2 ;  /* 0x00000001d2197824 */ /* 0x000fe200010e0687 */
[----:B0-----:R-:W-:-:S04]  /*9660*/  IADD3 R60, P1, PT, R2, R134, RZ ;  /* 0x00000086023c7210 */ /* 0x001fc80007f3e0ff */
[----:B------:R-:W-:Y:S01]  /*9670*/  STL.64 [R1+0xc80], R24 ;  /* 0x000c801801007387 */ /* 0x000fe20000100a00 */
[----:B------:R-:W-:-:S03]  /*9680*/  IMAD R2, R7, 0x1f, RZ ;  /* 0x0000001f07027824 */ /* 0x000fc600078e02ff */
[----:B------:R3:W-:Y:S01]  /*9690*/  STL.64 [R1+0xcf8], R4 ;  /* 0x000cf80401007387 */ /* 0x0007e20000100a00 */
[----:B------:R-:W-:Y:S01]  /*96a0*/  PRMT R54, RZ, 0x7610, R54 ;  /* 0x00007610ff367816 */ /* 0x000fe20000000036 */
[----:B------:R-:W-:Y:S01]  /*96b0*/  IMAD.X R61, R0, 0x1, R135, P1 ;  /* 0x00000001003d7824 */ /* 0x000fe200008e0687 */
[----:B------:R-:W-:Y:S01]  /*96c0*/  SHF.R.S32.HI R0, RZ, 0x1f, R2 ;  /* 0x0000001fff007819 */ /* 0x000fe20000011402 */
[----:B------:R0:W4:Y:S01]  /*96d0*/  @P4 LDG.E.U8 R23, desc[UR8][R24.64] ;  /* 0x0000000818174981 */ /* 0x000122000c1e1100 */
[----:B---3--:R-:W3:Y:S03]  /*96e0*/  LDC R4, c[0x0][0x3c4] ;  /* 0x0000f100ff047b82 */ /* 0x008ee60000000800 */
[----:B------:R1:W4:Y:S01]  /*96f0*/  @P4 LDG.E.U8 R54, desc[UR8][R60.64] ;  /* 0x000000083c364981 */ /* 0x000322000c1e1100 */
[----:B0-----:R-:W-:Y:S02]  /*9700*/  IADD3 R24, P1, PT, R2, R136, RZ ;  /* 0x0000008802187210 */ /* 0x001fe40007f3e0ff */
[----:B------:R-:W-:-:S02]  /*9710*/  PRMT R53, RZ, 0x7610, R53 ;  /* 0x00007610ff357816 */ /* 0x000fc40000000035 */
[----:B------:R-:W0:Y:S01]  /*9720*/  LDC R5, c[0x0][0x3c4] ;  /* 0x0000f100ff057b82 */ /* 0x000e220000000800 */
[----:B------:R1:W-:Y:S01]  /*9730*/  STL.64 [R1+0xcf0], R60 ;  /* 0x000cf03c01007387 */ /* 0x0003e20000100a00 */
[----:B------:R-:W-:-:S05]  /*9740*/  IMAD.X R25, R0, 0x1, R137, P1 ;  /* 0x0000000100197824 */ /* 0x000fca00008e0689 */
[----:B------:R2:W-:Y:S04]  /*9750*/  STL.64 [R1+0xc78], R24 ;  /* 0x000c781801007387 */ /* 0x0005e80000100a00 */
[----:B------:R2:W4:Y:S01]  /*9760*/  @P4 LDG.E.U8 R53, desc[UR8][R24.64] ;  /* 0x0000000818354981 */ /* 0x000522000c1e1100 */
[----:B-1----:R-:W-:Y:S01]  /*9770*/  IADD3 R60, P2, PT, R2, R134, RZ ;  /* 0x00000086023c7210 */ /* 0x002fe20007f5e0ff */
[----:B--2---:R-:W-:-:S04]  /*9780*/  IMAD R2, R3, 0x26, RZ ;  /* 0x0000002603027824 */ /* 0x004fc800078e02ff */
[----:B------:R-:W-:Y:S01]  /*9790*/  IMAD.X R61, R0, 0x1, R135, P2 ;  /* 0x00000001003d7824 */ /* 0x000fe200010e0687 */
[----:B------:R-:W-:Y:S02]  /*97a0*/  SHF.R.S32.HI R0, RZ, 0x1f, R2 ;  /* 0x0000001fff007819 */ /* 0x000fe40000011402 */
[C---:B------:R-:W-:Y:S02]  /*97b0*/  IADD3 R24, P1, PT, R2.reuse, R136, RZ ;  /* 0x0000008802187210 */ /* 0x040fe40007f3e0ff */
[----:B------:R-:W-:Y:S02]  /*97c0*/  IADD3 R2, P2, PT, R2, R134, RZ ;  /* 0x0000008602027210 */ /* 0x000fe40007f5e0ff */
[----:B------:R-:W-:Y:S01]  /*97d0*/  PRMT R58, RZ, 0x7610, R58 ;  /* 0x00007610ff3a7816 */ /* 0x000fe2000000003a */
[C---:B------:R-:W-:Y:S01]  /*97e0*/  IMAD.X R25, R0.reuse, 0x1, R137, P1 ;  /* 0x0000000100197824 */ /* 0x040fe200008e0689 */
[----:B------:R-:W-:Y:S01]  /*97f0*/  PRMT R21, RZ, 0x7610, R21 ;  /* 0x00007610ff157816 */ /* 0x000fe20000000015 */
[----:B------:R-:W-:Y:S01]  /*9800*/  IMAD.X R3, R0, 0x1, R135, P2 ;  /* 0x0000000100037824 */ /* 0x000fe200010e0687 */
[----:B------:R-:W-:Y:S01]  /*9810*/  PRMT R22, RZ, 0x7610, R22 ;  /* 0x00007610ff167816 */ /* 0x000fe20000000016 */
[----:B---3--:R-:W-:Y:S01]  /*9820*/  IMAD R0, R4, 0x27, RZ ;  /* 0x0000002704007824 */ /* 0x008fe200078e02ff */
[----:B------:R-:W-:Y:S01]  /*9830*/  STL.64 [R1+0xc70], R60 ;  /* 0x000c703c01007387 */ /* 0x000fe20000100a00 */
[----:B------:R-:W-:Y:S01]  /*9840*/  PRMT R52, RZ, 0x7610, R52 ;  /* 0x00007610ff347816 */ /* 0x000fe20000000034 */
[----:B------:R-:W1:Y:S02]  /*9850*/  LDC R4, c[0x0][0x3c4] ;  /* 0x0000f100ff047b82 */ /* 0x000e640000000800 */
[----:B------:R-:W-:Y:S04]  /*9860*/  STL.64 [R1+0xc08], R24 ;  /* 0x000c081801007387 */ /* 0x000fe80000100a00 */
[----:B------:R2:W3:Y:S04]  /*9870*/  @P4 LDG.E.U8 R58, desc[UR8][R64.64] ;  /* 0x00000008403a4981 */ /* 0x0004e8000c1e1100 */
[----:B------:R0:W-:Y:S04]  /*9880*/  STL.64 [R1+0xc00], R2 ;  /* 0x000c000201007387 */ /* 0x0001e80000100a00 */
[----:B------:R0:W3:Y:S01]  /*9890*/  @P4 LDG.E.U8 R21, desc[UR8][R2.64] ;  /* 0x0000000802154981 */ /* 0x0000e2000c1e1100 */
[----:B--2---:R-:W-:-:S03]  /*98a0*/  IADD3 R64, P1, PT, R0, R136, RZ ;  /* 0x0000008800407210 */ /* 0x004fc60007f3e0ff */
[----:B------:R2:W3:Y:S01]  /*98b0*/  @P4 LDG.E.U8 R22, desc[UR8][R24.64] ;  /* 0x0000000818164981 */ /* 0x0004e2000c1e1100 */
[----:B------:R-:W-:-:S03]  /*98c0*/  PRMT R50, RZ, 0x7610, R50 ;  /* 0x00007610ff327816 */ /* 0x000fc60000000032 */
[----:B------:R2:W3:Y:S01]  /*98d0*/  @P4 LDG.E.U8 R52, desc[UR8][R60.64] ;  /* 0x000000083c344981 */ /* 0x0004e2000c1e1100 */
[----:B0-----:R-:W-:Y:S01]  /*98e0*/  SHF.R.S32.HI R2, RZ, 0x1f, R0 ;  /* 0x0000001fff027819 */ /* 0x001fe20000011400 */
[----:B------:R-:W-:Y:S01]  /*98f0*/  IMAD R3, R5, 0x2e, RZ ;  /* 0x0000002e05037824 */ /* 0x000fe200078e02ff */
[----:B------:R-:W-:Y:S01]  /*9900*/  PRMT R20, RZ, 0x7610, R20 ;  /* 0x00007610ff147816 */ /* 0x000fe20000000014 */
[----:B------:R-:W0:Y:S01]  /*9910*/  LDC R5, c[0x0][0x3c4] ;  /* 0x0000f100ff057b82 */ /* 0x000e220000000800 */
[----:B--2---:R-:W-:Y:S01]  /*9920*/  IADD3 R24, P2, PT, R0, R134, RZ ;  /* 0x0000008600187210 */ /* 0x004fe20007f5e0ff */
[C---:B------:R-:W-:Y:S01]  /*9930*/  IMAD.X R65, R2.reuse, 0x1, R137, P1 ;  /* 0x0000000102417824 */ /* 0x040fe200008e0689 */
        /* <DEDUP_REMOVED lines=8> */
[----:B------:R-:W-:-:S02]  /*99c0*/  IMAD R2, R6, 0x2f, RZ ;  /* 0x0000002f06027824 */ /* 0x000fc400078e02ff */
[----:B------:R1:W3:Y:S01]  /*99d0*/  @P4 LDG.E.U8 R20, desc[UR8][R60.64] ;  /* 0x000000083c144981 */ /* 0x0002e2000c1e1100 */
[----:B--2---:R-:W-:Y:S02]  /*99e0*/  IADD3 R24, P1, PT, R3, R134, RZ ;  /* 0x0000008603187210 */ /* 0x004fe40007f3e0ff */
[----:B------:R-:W2:Y:S03]  /*99f0*/  LDC R3, c[0x0][0x3c4] ;  /* 0x0000f100ff037b82 */ /* 0x000ea60000000800 */
        /* <DEDUP_REMOVED lines=9> */
[----:B------:R-:W-:Y:S01]  /*9a90*/  PRMT R48, RZ, 0x7610, R48 ;  /* 0x00007610ff307816 */ /* 0x000fe20000000030 */
[----:B------:R-:W-:-:S02]  /*9aa0*/  IMAD R2, R4, 0x36, RZ ;  /* 0x0000003604027824 */ /* 0x000fc400078e02ff */
[----:B------:R-:W-:Y:S01]  /*9ab0*/  IMAD.X R25, R0, 0x1, R135, P2 ;  /* 0x0000000100197824 */ /* 0x000fe200010e0687 */
[----:B------:R0:W-:Y:S01]  /*9ac0*/  STL.64 [R1+0xb78], R60 ;  /* 0x000b783c01007387 */ /* 0x0001e20000100a00 */
[----:B------:R-:W-:Y:S01]  /*9ad0*/  PRMT R51, RZ, 0x7610, R51 ;  /* 0x00007610ff337816 */ /* 0x000fe20000000033 */
[----:B------:R-:W1:Y:S01]  /*9ae0*/  LDC R4, c[0x0][0x3c4] ;  /* 0x0000f100ff047b82 */ /* 0x000e620000000800 */
[----:B------:R-:W-:Y:S01]  /*9af0*/  SHF.R.S32.HI R0, RZ, 0x1f, R2 ;  /* 0x0000001fff007819 */ /* 0x000fe20000011402 */
[----:B------:R0:W3:Y:S04]  /*9b00*/  @P4 LDG.E.U8 R49, desc[UR8][R60.64] ;  /* 0x000000083c314981 */ /* 0x0000e8000c1e1100 */
[----:B------:R2:W-:Y:S04]  /*9b10*/  STL.64 [R1+0xb70], R24 ;  /* 0x000b701801007387 */ /* 0x0005e80000100a00 */
[----:B------:R2:W3:Y:S01]  /*9b20*/  @P4 LDG.E.U8 R48, desc[UR8][R24.64] ;  /* 0x0000000818304981 */ /* 0x0004e2000c1e1100 */
[----:B0-----:R-:W-:-:S02]  /*9b30*/  IADD3 R60, P1, PT, R2, R136, RZ ;  /* 0x00000088023c7210 */ /* 0x001fc40007f3e0ff */
[----:B------:R-:W-:Y:S01]  /*9b40*/  PRMT R17, RZ, 0x7610, R17 ;  /* 0x00007610ff117816 */ /* 0x000fe20000000011 */
[----:B------:R0:W3:Y:S01]  /*9b50*/  @P4 LDG.E.U8 R51, desc[UR8][R64.64] ;  /* 0x0000000840334981 */ /* 0x0000e2000c1e1100 */
[----:B--2---:R-:W-:Y:S01]  /*9b60*/  IADD3 R24, P2, PT, R2, R134, RZ ;  /* 0x0000008602187210 */ /* 0x004fe20007f5e0ff */
[----:B------:R-:W-:-:S04]  /*9b70*/  IMAD.X R61, R0, 0x1, R137, P1 ;  /* 0x00000001003d7824 */ /* 0x000fc800008e0689 */
[----:B------:R-:W-:Y:S02]  /*9b80*/  IMAD.X R25, R0, 0x1, R135, P2 ;  /* 0x0000000100197824 */ /* 0x000fe400010e0687 */
[----:B------:R-:W-:Y:S01]  /*9b90*/  IMAD R0, R3, 0x37, RZ ;  /* 0x0000003703007824 */ /* 0x000fe200078e02ff */
[----:B------:R-:W-:Y:S01]  /*9ba0*/  PRMT R18, RZ, 0x7610, R18 ;  /* 0x00007610ff127816 */ /* 0x000fe20000000012 */
[----:B------:R-:W-:Y:S01]  /*9bb0*/  STL.64 [R1+0xb08], R60 ;  /* 0x000b083c01007387 */ /* 0x000fe20000100a00 */
[----:B------:R-:W-:Y:S02]  /*9bc0*/  IMAD R3, R5, 0x3e, RZ ;  /* 0x0000003e05037824 */ /* 0x000fe400078e02ff */
[----:B------:R-:W-:Y:S01]  /*9bd0*/  SHF.R.S32.HI R2, RZ, 0x1f, R0 ;  /* 0x0000001fff027819 */ /* 0x000fe20000011400 */
[----:B------:R2:W-:Y:S01]  /*9be0*/  STL.64 [R1+0xb00], R24 ;  /* 0x000b001801007387 */ /* 0x0005e20000100a00 */
[----:B0-----:R-:W-:Y:S01]  /*9bf0*/  IADD3 R64, P1, PT, R0, R136, RZ ;  /* 0x0000008800407210 */ /* 0x001fe20007f3e0ff */
[----:B------:R-:W0:Y:S02]  /*9c00*/  LDC R5, c[0x0][0x3c4] ;  /* 0x0000f100ff057b82 */ /* 0x000e240000000800 */
[----:B------:R2:W3:Y:S01]  /*9c10*/  @P4 LDG.E.U8 R17, desc[UR8][R24.64] ;  /* 0x0000000818114981 */ /* 0x0004e2000c1e1100 */
[----:B------:R-:W-:Y:S01]  /*9c20*/  PRMT R46, RZ, 0x7610, R46 ;  /* 0x00007610ff2e7816 */ /* 0x000fe2000000002e */
[----:B------:R-:W-:-:S02]  /*9c30*/  IMAD.X R65, R2, 0x1, R137, P1 ;  /* 0x0000000102417824 */ /* 0x000fc400008e0689 */
[----:B------:R1:W3:Y:S01]  /*9c40*/  @P4 LDG.E.U8 R18, desc[UR8][R60.64] ;  /* 0x000000083c124981 */ /* 0x0002e2000c1e1100 */
[----:B--2---:R-:W-:Y:S02]  /*9c50*/  IADD3 R24, P2, PT, R0, R134, RZ ;  /* 0x0000008600187210 */ /* 0x004fe40007f5e0ff */
[----:B------:R-:W-:Y:S02]  /*9c60*/  SHF.R.S32.HI R0, RZ, 0x1f, R3 ;  /* 0x0000001fff007819 */ /* 0x000fe40000011403 */
[C---:B-1----:R-:W-:Y:S01]  /*9c70*/  IADD3 R60, P1, PT, R3.reuse, R136, RZ ;  /* 0x00000088033c7210 */ /* 0x042fe20007f3e0ff */
        /* <DEDUP_REMOVED lines=9> */
[----:B------:R-:W5:Y:S03]  /*9d10*/  LDC R4, c[0x0][0x3c4] ;  /* 0x0000f100ff047b82 */ /* 0x000f660000000800 */
        /* <DEDUP_REMOVED lines=15> */
[----:B------:R-:W5:Y:S01]  /*9e10*/  LDC R5, c[0x0][0x3c4] ;  /* 0x0000f100ff057b82 */ /* 0x000f620000000800 */
        /* <DEDUP_REMOVED lines=14> */
[----:B-----5:R-:W-:Y:S02]  /*9f00*/  IMAD R3, R4, 0x4e, RZ ;  /* 0x0000004e04037824 */ /* 0x020fe400078e02ff */
[----:B------:R-:W-:Y:S01]  /*9f10*/  SHF.R.S32.HI R2, RZ, 0x1f, R0 ;  /* 0x0000001fff027819 */ /* 0x000fe20000011400 */
[----:B------:R1:W-:Y:S01]  /*9f20*/  STL.64 [R1+0xa00], R24 ;  /* 0x000a001801007387 */ /* 0x0003e20000100a00 */
[----:B0-----:R-:W-:Y:S01]  /*9f30*/  IADD3 R64, P1, PT, R0, R136, RZ ;  /* 0x0000008800407210 */ /* 0x001fe20007f3e0ff */
[----:B------:R-:W0:Y:S02]  /*9f40*/  LDC R4, c[0x0][0x3c4] ;  /* 0x0000f100ff047b82 */ /* 0x000e240000000800 */
[----:B------:R1:W5:Y:S01]  /*9f50*/  @P4 LDG.E.U8 R13, desc[UR8][R24.64] ;  /* 0x00000008180d4981 */ /* 0x000362000c1e1100 */
[----:B------:R-:W-:Y:S01]  /*9f60*/  PRMT R42, RZ, 0x7610, R42 ;  /* 0x00007610ff2a7816 */ /* 0x000fe2000000002a */
[----:B------:R-:W-:-:S02]  /*9f70*/  IMAD.X R65, R2, 0x1, R137, P1 ;  /* 0x0000000102417824 */ /* 0x000fc400008e0689 */
[----:B------:R1:W2:Y:S02]  /*9f80*/  @P4 LDG.E.U8 R14, desc[UR8][R60.64] ;  /* 0x000000083c0e4981 */ /* 0x0002a4000c1e1100 */
[----:B-1----:R-:W-:Y:S02]  /*9f90*/  IADD3 R24, P2, PT, R0, R134, RZ ;  /* 0x0000008600187210 */ /* 0x002fe40007f5e0ff */
        /* <DEDUP_REMOVED lines=59> */
[----:B------:R-:W-:-:S02]  /*a350*/  PRMT R39, RZ, 0x7610, R39 ;  /* 0x00007610ff277816 */ /* 0x000fc40000000027 */
[----:B------:R-:W-:Y:S01]  /*a360*/  PRMT R7, RZ, 0x7610, R7 ;  /* 0x00007610ff077816 */ /* 0x000fe20000000007 */
[----:B------:R-:W-:Y:S01]  /*a370*/  IMAD R2, R4, 0x5f, RZ ;  /* 0x0000005f04027824 */ /* 0x000fe200078e02ff */
[----:B------:R-:W-:Y:S01]  /*a380*/  PRMT R8, RZ, 0x7610, R8 ;  /* 0x00007610ff087816 */ /* 0x000fe20000000008 */
[----:B------:R0:W-:Y:S01]  /*a390*/  STL.64 [R1+0x888], R60 ;  /* 0x0008883c01007387 */ /* 0x0001e20000100a00 */
[----:B-1----:R-:W-:-:S03]  /*a3a0*/  IADD3 R24, P1, PT, R3, R134, RZ ;  /* 0x0000008603187210 */ /* 0x002fc60007f3e0ff */
[----:B------:R1:W2:Y:S01]  /*a3b0*/  @P4 LDG.E.U8 R39, desc[UR8][R64.64] ;  /* 0x0000000840274981 */ /* 0x0002a2000c1e1100 */
[----:B------:R-:W3:Y:S01]  /*a3c0*/  LDC R3, c[0x0][0x3c4] ;  /* 0x0000f100ff037b82 */ /* 0x000ee20000000800 */
[----:B------:R-:W-:Y:S02]  /*a3d0*/  IMAD.X R25, R0, 0x1, R135, P1 ;  /* 0x0000000100197824 */ /* 0x000fe400008e0687 */
[----:B------:R0:W2:Y:S01]  /*a3e0*/  @P4 LDG.E.U8 R8, desc[UR8][R60.64] ;  /* 0x000000083c084981 */ /* 0x0000a2000c1e1100 */
[----:B------:R-:W-:-:S03]  /*a3f0*/  SHF.R.S32.HI R0, RZ, 0x1f, R2 ;  /* 0x0000001fff007819 */ /* 0x000fc60000011402 */
[----:B------:R0:W-:Y:S01]  /*a400*/  STL.64 [R1+0x880], R24 ;  /* 0x0008801801007387 */ /* 0x0001e20000100a00 */
[----:B-1----:R-:W-:-:S03]  /*a410*/  IADD3 R64, P1, PT, R2, R136, RZ ;  /* 0x0000008802407210 */ /* 0x002fc60007f3e0ff */
[----:B------:R1:W2:Y:S01]  /*a420*/  @P4 LDG.E.U8 R7, desc[UR8][R24.64] ;  /* 0x0000000818074981 */ /* 0x0002a2000c1e1100 */
[----:B0-----:R-:W-:Y:S01]  /*a430*/  IADD3 R60, P2, PT, R2, R134, RZ ;  /* 0x00000086023c7210 */ /* 0x001fe20007f5e0ff */
[C---:B------:R-:W-:Y:S01]  /*a440*/  IMAD.X R65, R0.reuse, 0x1, R137, P1 ;  /* 0x0000000100417824 */ /* 0x040fe200008e0689 */
[----:B------:R-:W-:Y:S01]  /*a450*/  PRMT R37, RZ, 0x7610, R37 ;  /* 0x00007610ff257816 */ /* 0x000fe20000000025 */
[----:B-1----:R-:W0:Y:S01]  /*a460*/  LDC R24, c[0x0][0x3c4] ;  /* 0x0000f100ff187b82 */ /* 0x002e220000000800 */
[----:B------:R-:W-:Y:S01]  /*a470*/  PRMT R36, RZ, 0x7610, R36 ;  /* 0x00007610ff247816 */ /* 0x000fe20000000024 */
[----:B------:R-:W-:Y:S02]  /*a480*/  IMAD.X R61, R0, 0x1, R135, P2 ;  /* 0x00000001003d7824 */ /* 0x000fe400010e0687 */
[----:B------:R-:W-:Y:S01]  /*a490*/  IMAD R2, R5, 0x66, RZ ;  /* 0x0000006605027824 */ /* 0x000fe200078e02ff */
[----:B------:R1:W-:Y:S03]  /*a4a0*/  STL.64 [R1+0x878], R64 ;  /* 0x0008784001007387 */ /* 0x0003e60000100a00 */
[----:B------:R-:W0:Y:S01]  /*a4b0*/  LDC R25, c[0x0][0x3c4] ;  /* 0x0000f100ff197b82 */ /* 0x000e220000000800 */
[----:B------:R1:W2:Y:S01]  /*a4c0*/  @P4 LDG.E.U8 R37, desc[UR8][R64.64] ;  /* 0x0000000840254981 */ /* 0x0002a2000c1e1100 */
[----:B------:R-:W-:-:S03]  /*a4d0*/  SHF.R.S32.HI R0, RZ, 0x1f, R2 ;  /* 0x0000001fff007819 */ /* 0x000fc60000011402 */
[----:B------:R1:W-:Y:S04]  /*a4e0*/  STL.64 [R1+0x870], R60 ;  /* 0x0008703c01007387 */ /* 0x0003e80000100a00 */
[----:B------:R1:W2:Y:S02]  /*a4f0*/  @P4 LDG.E.U8 R36, desc[UR8][R60.64] ;  /* 0x000000083c244981 */ /* 0x0002a4000c1e1100 */
[C---:B-1----:R-:W-:Y:S02]  /*a500*/  IADD3 R64, P1, PT, R2.reuse, R136, RZ ;  /* 0x0000008802407210 */ /* 0x042fe40007f3e0ff */
[----:B------:R-:W-:Y:S02]  /*a510*/  PRMT R5, RZ, 0x7610, R5 ;  /* 0x00007610ff057816 */ /* 0x000fe40000000005 */
[----:B------:R-:W-:Y:S01]  /*a520*/  IADD3 R60, P2, PT, R2, R134, RZ ;  /* 0x00000086023c7210 */ /* 0x000fe20007f5e0ff */
[----:B------:R-:W-:-:S04]  /*a530*/  IMAD.X R65, R0, 0x1, R137, P1 ;  /* 0x0000000100417824 */ /* 0x000fc800008e0689 */
[----:B------:R-:W-:Y:S02]  /*a540*/  IMAD.X R61, R0, 0x1, R135, P2 ;  /* 0x00000001003d7824 */ /* 0x000fe400010e0687 */
[----:B---3--:R-:W-:Y:S01]  /*a550*/  IMAD R0, R3, 0x6e, RZ ;  /* 0x0000006e03007824 */ /* 0x008fe200078e02ff */
[----:B------:R-:W-:Y:S01]  /*a560*/  PRMT R6, RZ, 0x7610, R6 ;  /* 0x00007610ff067816 */ /* 0x000fe20000000006 */
[----:B------:R-:W-:Y:S01]  /*a570*/  STL.64 [R1+0x808], R64 ;  /* 0x0008084001007387 */ /* 0x000fe20000100a00 */
[----:B0-----:R-:W-:Y:S02]  /*a580*/  IMAD R24, R24, 0x76, RZ ;  /* 0x0000007618187824 */ /* 0x001fe400078e02ff */
[----:B------:R-:W-:Y:S01]  /*a590*/  SHF.R.S32.HI R2, RZ, 0x1f, R0 ;  /* 0x0000001fff027819 */ /* 0x000fe20000011400 */
[----:B------:R0:W-:Y:S01]  /*a5a0*/  STL.64 [R1+0x800], R60 ;  /* 0x0008003c01007387 */ /* 0x0001e20000100a00 */
[----:B------:R-:W-:-:S03]  /*a5b0*/  IADD3 R66, P1, PT, R0, R136, RZ ;  /* 0x0000008800427210 */ /* 0x000fc60007f3e0ff */
[----:B------:R0:W3:Y:S01]  /*a5c0*/  @P4 LDG.E.U8 R5, desc[UR8][R60.64] ;  /* 0x000000083c054981 */ /* 0x0000e2000c1e1100 */
[----:B------:R-:W-:Y:S01]  /*a5d0*/  PRMT R3, RZ, 0x7610, R3 ;  /* 0x00007610ff037816 */ /* 0x000fe20000000003 */
[----:B------:R-:W-:Y:S02]  /*a5e0*/  IMAD.X R67, R2, 0x1, R137, P1 ;  /* 0x0000000102437824 */ /* 0x000fe400008e0689 */
[----:B------:R1:W2:Y:S01]  /*a5f0*/  @P4 LDG.E.U8 R6, desc[UR8][R64.64] ;  /* 0x0000000840064981 */ /* 0x0002a2000c1e1100 */
[----:B0-----:R-:W-:Y:S02]  /*a600*/  IADD3 R60, P2, PT, R0, R134, RZ ;  /* 0x00000086003c7210 */ /* 0x001fe40007f5e0ff */
[----:B------:R-:W-:Y:S02]  /*a610*/  SHF.R.S32.HI R0, RZ, 0x1f, R24 ;  /* 0x0000001fff007819 */ /* 0x000fe40000011418 */
[----:B-1----:R-:W-:Y:S01]  /*a620*/  IADD3 R64, P1, PT, R24, R136, RZ ;  /* 0x0000008818407210 */ /* 0x002fe20007f3e0ff */
        /* <DEDUP_REMOVED lines=11> */
[----:B0-----:R-:W-:-:S04]  /*a6e0*/  IADD3 R60, P1, PT, R24, R134, RZ ;  /* 0x00000086183c7210 */ /* 0x001fc80007f3e0ff */
[----:B------:R-:W0:Y:S01]  /*a6f0*/  LDC R24, c[0x0][0x3c4] ;  /* 0x0000f100ff187b82 */ /* 0x000e220000000800 */
[----:B------:R-:W-:Y:S01]  /*a700*/  IMAD.X R61, R0, 0x1, R135, P1 ;  /* 0x00000001003d7824 */ /* 0x000fe200008e0687 */
[----:B------:R-:W-:Y:S02]  /*a710*/  SHF.R.S32.HI R0, RZ, 0x1f, R2 ;  /* 0x0000001fff007819 */ /* 0x000fe40000011402 */
[----:B-1----:R-:W-:Y:S02]  /*a720*/  IADD3 R64, P1, PT, R2, R136, RZ ;  /* 0x0000008802407210 */ /* 0x002fe40007f3e0ff */
[----:B------:R1:W-:Y:S01]  /*a730*/  STL.64 [R1+0x700], R60 ;  /* 0x0007003c01007387 */ /* 0x0003e20000100a00 */
[----:B------:R-:W-:-:S03]  /*a740*/  PRMT R207, RZ, 0x7610, R207 ;  /* 0x00007610ffcf7816 */ /* 0x000fc600000000cf */
[----:B------:R1:W2:Y:S01]  /*a750*/  @P4 LDG.E.U8 R30, desc[UR8][R60.64] ;  /* 0x000000083c1e4981 */ /* 0x0002a2000c1e1100 */
[----:B------:R-:W-:Y:S01]  /*a760*/  PRMT R206, RZ, 0x7610, R206 ;  /* 0x00007610ffce7816 */ /* 0x000fe200000000ce */
[----:B------:R-:W-:Y:S01]  /*a770*/  IMAD.X R65, R0, 0x1, R137, P1 ;  /* 0x0000000100417824 */ /* 0x000fe200008e0689 */
[----:B------:R-:W-:Y:S01]  /*a780*/  PRMT R27, RZ, 0x7610, R27 ;  /* 0x00007610ff1b7816 */ /* 0x000fe2000000001b */
[----:B------:R-:W2:Y:S04]  /*a790*/  @P4 LDG.E.U8 R207, desc[UR8][R222.64] ;  /* 0x00000008decf4981 */ /* 0x000ea8000c1e1100 */
[----:B------:R-:W3:Y:S01]  /*a7a0*/  @P4 LDG.E.U8 R206, desc[UR8][R220.64] ;  /* 0x00000008dcce4981 */ /* 0x000ee2000c1e1100 */
[----:B-1----:R-:W-:Y:S01]  /*a7b0*/  IADD3 R60, P2, PT, R2, R134, RZ ;  /* 0x00000086023c7210 */ /* 0x002fe20007f5e0ff */
[----:B------:R-:W-:Y:S01]  /*a7c0*/  IMAD R2, R26, 0x67, RZ ;  /* 0x000000671a027824 */ /* 0x000fe200078e02ff */
[----:B------:R-:W-:Y:S01]  /*a7d0*/  PRMT R26, RZ, 0x7610, R26 ;  /* 0x00007610ff1a7816 */ /* 0x000fe2000000001a */
[----:B------:R1:W-:Y:S02]  /*a7e0*/  STL.64 [R1+0x688], R64 ;  /* 0x0006884001007387 */ /* 0x0003e40000100a00 */
[----:B------:R-:W-:Y:S01]  /*a7f0*/  IMAD.X R61, R0, 0x1, R135, P2 ;  /* 0x00000001003d7824 */ /* 0x000fe200010e0687 */
[----:B------:R-:W-:Y:S01]  /*a800*/  SHF.R.S32.HI R0, RZ, 0x1f, R2 ;  /* 0x0000001fff007819 */ /* 0x000fe20000011402 */
[----:B------:R1:W4:Y:S04]  /*a810*/  @P4 LDG.E.U8 R27, desc[UR8][R64.64] ;  /* 0x00000008401b4981 */ /* 0x000328000c1e1100 */
[----:B------:R0:W-:Y:S04]  /*a820*/  STL.64 [R1+0x680], R60 ;  /* 0x0006803c01007387 */ /* 0x0001e80000100a00 */
[----:B------:R0:W4:Y:S01]  /*a830*/  @P4 LDG.E.U8 R26, desc[UR8][R60.64] ;  /* 0x000000083c1a4981 */ /* 0x000122000c1e1100 */
[----:B-1----:R-:W-:-:S02]  /*a840*/  IADD3 R64, P1, PT, R2, R136, RZ ;  /* 0x0000008802407210 */ /* 0x002fc40007f3e0ff */
[----:B------:R-:W-:Y:S02]  /*a850*/  PRMT R4, RZ, 0x7610, R4 ;  /* 0x00007610ff047816 */ /* 0x000fe40000000004 */
[----:B0-----:R-:W-:Y:S01]  /*a860*/  IADD3 R60, P2, PT, R2, R134, RZ ;  /* 0x00000086023c7210 */ /* 0x001fe20007f5e0ff */
[C---:B------:R-:W-:Y:S01]  /*a870*/  IMAD.X R65, R0.reuse, 0x1, R137, P1 ;  /* 0x0000000100417824 */ /* 0x040fe200008e0689 */
[----:B------:R-:W-:Y:S02]  /*a880*/  PRMT R35, RZ, 0x7610, R35 ;  /* 0x00007610ff237816 */ /* 0x000fe40000000023 */
[----:B------:R0:W4:Y:S01]  /*a890*/  @P4 LDG.E.U8 R4, desc[UR8][R66.64] ;  /* 0x0000000842044981 */ /* 0x000122000c1e1100 */
[----:B------:R-:W-:Y:S02]  /*a8a0*/  IMAD.X R61, R0, 0x1, R135, P2 ;  /* 0x00000001003d7824 */ /* 0x000fe400010e0687 */
[----:B------:R-:W-:Y:S01]  /*a8b0*/  IMAD R0, R24, 0x6f, RZ ;  /* 0x0000006f18007824 */ /* 0x000fe200078e02ff */
[----:B------:R-:W-:Y:S01]  /*a8c0*/  PRMT R34, RZ, 0x7610, R34 ;  /* 0x00007610ff227816 */ /* 0x000fe20000000022 */
[----:B-----5:R-:W-:Y:S01]  /*a8d0*/  IMAD R24, R25, 0x77, RZ ;  /* 0x0000007719187824 */ /* 0x020fe200078e02ff */
[----:B------:R1:W-:Y:S02]  /*a8e0*/  STL.64 [R1+0x7f8], R64 ;  /* 0x0007f84001007387 */ /* 0x0003e40000100a00 */
[----:B------:R-:W-:-:S02]  /*a8f0*/  SHF.R.S32.HI R2, RZ, 0x1f, R0 ;  /* 0x0000001fff027819 */ /* 0x000fc40000011400 */
[----:B0-----:R-:W-:Y:S01]  /*a900*/  IADD3 R66, P1, PT, R0, R136, RZ ;  /* 0x0000008800427210 */ /* 0x001fe20007f3e0ff */
[----:B------:R1:W5:Y:S01]  /*a910*/  @P4 LDG.E.U8 R35, desc[UR8][R64.64] ;  /* 0x0000000840234981 */ /* 0x000362000c1e1100 */
[----:B------:R-:W-:-:S03]  /*a920*/  SHF.R.S32.HI R25, RZ, 0x1f, R24 ;  /* 0x0000001fff197819 */ /* 0x000fc60000011418 */
[----:B------:R0:W-:Y:S01]  /*a930*/  STL.64 [R1+0x7f0], R60 ;  /* 0x0007f03c01007387 */ /* 0x0001e20000100a00 */
[----:B------:R-:W-:-:S03]  /*a940*/  IMAD.X R67, R2, 0x1, R137, P1 ;  /* 0x0000000102437824 */ /* 0x000fc600008e0689 */
[----:B------:R0:W4:Y:S01]  /*a950*/  @P4 LDG.E.U8 R34, desc[UR8][R60.64] ;  /* 0x000000083c224981 */ /* 0x000122000c1e1100 */
[----:B-1----:R-:W-:Y:S02]  /*a960*/  IADD3 R64, P2, PT, R0, R134, RZ ;  /* 0x0000008600407210 */ /* 0x002fe40007f5e0ff */
[----:B------:R-:W-:Y:S02]  /*a970*/  PRMT R33, RZ, 0x7610, R33 ;  /* 0x00007610ff217816 */ /* 0x000fe40000000021 */
[----:B------:R-:W-:Y:S02]  /*a980*/  PRMT R32, RZ, 0x7610, R32 ;  /* 0x00007610ff207816 */ /* 0x000fe40000000020 */
[----:B0-----:R-:W-:Y:S01]  /*a990*/  IADD3 R60, P1, PT, R24, R136, RZ ;  /* 0x00000088183c7210 */ /* 0x001fe20007f3e0ff */
[----:B------:R-:W-:Y:S01]  /*a9a0*/  IMAD.X R65, R2, 0x1, R135, P2 ;  /* 0x0000000102417824 */ /* 0x000fe200010e0687 */
[----:B------:R-:W-:Y:S01]  /*a9b0*/  PRMT R29, RZ, 0x7610, R29 ;  /* 0x00007610ff1d7816 */ /* 0x000fe2000000001d */
[----:B------:R-:W-:Y:S01]  /*a9c0*/  IMAD R0, R28, 0x7f, RZ ;  /* 0x0000007f1c007824 */ /* 0x000fe200078e02ff */
[----:B------:R0:W-:Y:S01]  /*a9d0*/  STL.64 [R1+0x778], R66 ;  /* 0x0007784201007387 */ /* 0x0001e20000100a00 */
[----:B------:R-:W-:-:S03]  /*a9e0*/  IMAD.X R61, R25, 0x1, R137, P1 ;  /* 0x00000001193d7824 */ /* 0x000fc600008e0689 */
[----:B------:R0:W5:Y:S01]  /*a9f0*/  @P4 LDG.E.U8 R33, desc[UR8][R66.64] ;  /* 0x0000000842214981 */ /* 0x000162000c1e1100 */
[----:B------:R-:W-:-:S03]  /*aa00*/  SHF.R.S32.HI R2, RZ, 0x1f, R0 ;  /* 0x0000001fff027819 */ /* 0x000fc60000011400 */
[----:B------:R1:W-:Y:S04]  /*aa10*/  STL.64 [R1+0x770], R64 ;  /* 0x0007704001007387 */ /* 0x0003e80000100a00 */
[----:B------:R1:W5:Y:S01]  /*aa20*/  @P4 LDG.E.U8 R32, desc[UR8][R64.64] ;  /* 0x0000000840204981 */ /* 0x000362000c1e1100 */
[----:B0-----:R-:W-:-:S03]  /*aa30*/  IADD3 R66, P1, PT, R24, R134, RZ ;  /* 0x0000008618427210 */ /* 0x001fc60007f3e0ff */
[----:B------:R0:W-:Y:S04]  /*aa40*/  STL.64 [R1+0x6f8], R60 ;  /* 0x0006f83c01007387 */ /* 0x0001e80000100a00 */
[----:B------:R0:W5:Y:S01]  /*aa50*/  @P4 LDG.E.U8 R29, desc[UR8][R60.64] ;  /* 0x000000083c1d4981 */ /* 0x000162000c1e1100 */
[C---:B-1----:R-:W-:Y:S01]  /*aa60*/  IADD3 R64, P2, PT, R0.reuse, R136, RZ ;  /* 0x0000008800407210 */ /* 0x042fe20007f5e0ff */
[----:B------:R-:W-:Y:S01]  /*aa70*/  IMAD.X R67, R25, 0x1, R135, P1 ;  /* 0x0000000119437824 */ /* 0x000fe200008e0687 */
[----:B------:R-:W-:Y:S02]  /*aa80*/  PRMT R28, RZ, 0x7610, R28 ;  /* 0x00007610ff1c7816 */ /* 0x000fe4000000001c */
[----:B------:R-:W-:Y:S02]  /*aa90*/  PRMT R25, RZ, 0x7610, R25 ;  /* 0x00007610ff197816 */ /* 0x000fe40000000019 */
[----:B0-----:R-:W-:Y:S01]  /*aaa0*/  IADD3 R60, P3, PT, R0, R134, RZ ;  /* 0x00000086003c7210 */ /* 0x001fe20007f7e0ff */
[C---:B------:R-:W-:Y:S01]  /*aab0*/  IMAD.X R65, R2.reuse, 0x1, R137, P2 ;  /* 0x0000000102417824 */ /* 0x040fe200010e0689 */
[----:B------:R-:W-:Y:S01]  /*aac0*/  PRMT R24, RZ, 0x7610, R24 ;  /* 0x00007610ff187816 */ /* 0x000fe20000000018 */
[----:B------:R-:W5:Y:S02]  /*aad0*/  @P4 LDG.E.U8 R28, desc[UR8][R66.64] ;  /* 0x00000008421c4981 */ /* 0x000f64000c1e1100 */
[----:B------:R-:W-:-:S02]  /*aae0*/  IMAD.X R61, R2, 0x1, R135, P3 ;  /* 0x00000001023d7824 */ /* 0x000fc400018e0687 */
[----:B------:R-:W5:Y:S01]  /*aaf0*/  @P4 LDG.E.U8 R25, desc[UR8][R64.64] ;  /* 0x0000000840194981 */ /* 0x000f62000c1e1100 */
[----:B------:R-:W-:Y:S01]  /*ab00*/  LOP3.LUT R63, R133, 0x60, RZ, 0x3c, !PT ;  /* 0x00000060853f7812 */ /* 0x000fe200078e3cff */
[----:B------:R-:W0:Y:S02]  /*ab10*/  LDC R2, c[0x0][0x3d4] ;  /* 0x0000f500ff027b82 */ /* 0x000e240000000800 */
[----:B------:R1:W5:Y:S04]  /*ab20*/  @P4 LDG.E.U8 R24, desc[UR8][R60.64] ;  /* 0x000000083c184981 */ /* 0x000368000c1e1100 */
[----:B------:R-:W-:Y:S04]  /*ab30*/  STS.U8 [R63+UR4+0x300], R204 ;  /* 0x000300cc3f007988 */ /* 0x000fe80008000004 */
[----:B------:R-:W-:Y:S04]  /*ab40*/  STS.U8 [R63+UR4+0x8300], R203 ;  /* 0x008300cb3f007988 */ /* 0x000fe80008000004 */
[----:B------:R-:W-:Y:S04]  /*ab50*/  STS.U8 [R63+UR4+0x700], R202 ;  /* 0x000700ca3f007988 */ /* 0x000fe80008000004 */
[----:B------:R-:W-:Y:S04]  /*ab60*/  STS.U8 [R63+UR4+0x8700], R205 ;  /* 0x008700cd3f007988 */ /* 0x000fe80008000004 */
[----:B------:R-:W-:Y:S04]  /*ab70*/  STL.64 [R1+0x6f0], R66 ;  /* 0x0006f04201007387 */ /* 0x000fe80000100a00 */
[----:B------:R-:W-:Y:S04]  /*ab80*/  STL.64 [R1+0x678], R64 ;  /* 0x0006784001007387 */ /* 0x000fe80000100a00 */
[----:B------:R1:W-:Y:S02]  /*ab90*/  STL.64 [R1+0x670], R60 ;  /* 0x0006703c01007387 */ /* 0x0003e40000100a00 */
[----:B-1----:R-:W1:Y:S01]  /*aba0*/  LDC R60, c[0x0][0x3d0] ;  /* 0x0000f400ff3c7b82 */ /* 0x002e620000000800 */
[----:B------:R-:W-:Y:S01]  /*abb0*/  LOP3.LUT R0, R212, 0x7f, RZ, 0xc0, !PT ;  /* 0x0000007fd4007812 */ /* 0x000fe200078ec0ff */
[----:B------:R-:W-:-:S04]  /*abc0*/  @!UP0 UIADD3 UR10, UPT, UPT, -UR10, 0x100000, URZ ;  /* 0x001000000a0a8890 */ /* 0x000fc8000fffe1ff */
[----:B------:R-:W-:Y:S02]  /*abd0*/  @!UP0 USHF.L.U32 UR11, UR10, 0xb, URZ ;  /* 0x0000000b0a0b8899 */ /* 0x000fe400080006ff */
[----:B------:R-:W-:Y:S01]  /*abe0*/  @!UP0 USHF.L.U32 UR10, UR10, 0x1, URZ ;  /* 0x000000010a0a8899 */ /* 0x000fe200080006ff */
[----:B------:R-:W-:Y:S01]  /*abf0*/  ISETP.EQ.U32.AND P5, PT, R215, RZ, P4 ;  /* 0x000000ffd700720c */ /* 0x000fe200027a2070 */
[----:B0-----:R-:W-:Y:S01]  /*ac00*/  IMAD R0, R0, R2, RZ ;  /* 0x0000000200007224 */ /* 0x001fe200078e02ff */
[C---:B------:R-:W-:Y:S01]  /*ac10*/  LOP3.LUT R2, R212.reuse, 0x80, RZ, 0xc0, !PT ;  /* 0x00000080d4027812 */ /* 0x040fe200078ec0ff */
[----:B------:R-:W-:Y:S01]  /*ac20*/  UIADD3 UR74, UPT, UPT, UR5, 0x100, URZ ;  /* 0x00000100054a7890 */ /* 0x000fe2000fffe0ff */
[C---:B------:R-:W-:Y:S01]  /*ac30*/  LOP3.LUT R61, R212.reuse, 0xf, RZ, 0xc0, !PT ;  /* 0x0000000fd43d7812 */ /* 0x040fe200078ec0ff */
[----:B------:R-:W-:Y:S01]  /*ac40*/  VOTEU.ALL UP1, P0 ;  /* 0x0000000000ff7886 */ /* 0x000fe20000020000 */
[C---:B------:R-:W-:Y:S02]  /*ac50*/  LOP3.LUT R140, R212.reuse, 0x60, RZ, 0xc0, !PT ;  /* 0x00000060d48c7812 */ /* 0x040fe400078ec0ff */
[----:B------:R-:W-:-:S02]  /*ac60*/  LOP3.LUT R62, R212, 0x10, RZ, 0xc0, !PT ;  /* 0x00000010d43e7812 */ /* 0x000fc400078ec0ff */
[----:B------:R-:W-:Y:S02]  /*ac70*/  SHF.R.U32.HI R2, RZ, 0x1, R2 ;  /* 0x00000001ff027819 */ /* 0x000fe40000011602 */
[----:B------:R-:W-:Y:S01]  /*ac80*/  LEA.HI R140, R140, R61, RZ, 0x1f ;  /* 0x0000003d8c8c7211 */ /* 0x000fe200078ff8ff */
[----:B-1----:R-:W-:Y:S02]  /*ac90*/  IMAD R60, R216, R60, RZ ;  /* 0x0000003cd83c7224 */ /* 0x002fe400078e02ff */
[----:B------:R-:W-:-:S03]  /*aca0*/  IMAD R2, R62, 0x2, R2 ;  /* 0x000000023e027824 */ /* 0x000fc600078e0202 */
[----:B------:R-:W-:Y:S02]  /*acb0*/  IADD3 R156, P1, P2, R0, R156, R60 ;  /* 0x0000009c009c7210 */ /* 0x000fe40007a3e03c */
[----:B------:R-:W-:Y:S02]  /*acc0*/  SHF.R.S32.HI R0, RZ, 0x1f, R0 ;  /* 0x0000001fff007819 */ /* 0x000fe40000011400 */
[----:B------:R-:W-:Y:S01]  /*acd0*/  SHF.R.S32.HI R60, RZ, 0x1f, R60 ;  /* 0x0000001fff3c7819 */ /* 0x000fe2000001143c */
[----:B------:R-:W-:Y:S02]  /*ace0*/  IMAD.IADD R140, R214, 0x1, R140 ;  /* 0x00000001d68c7824 */ /* 0x000fe400078e028c */
[----:B------:R-:W-:Y:S01]  /*acf0*/  VIADD R178, R213, 0x10000 ;  /* 0x00010000d5b27836 */ /* 0x000fe20000000000 */
[----:B------:R-:W-:Y:S01]  /*ad00*/  IADD3.X R0, PT, PT, R0, R157, R60, P1, P2 ;  /* 0x0000009d00007210 */ /* 0x000fe20000fe443c */
[----:B--2---:R-:W-:Y:S04]  /*ad10*/  STS.U8 [R63+UR4+0xb00], R207 ;  /* 0x000b00cf3f007988 */ /* 0x004fe80008000004 */
[----:B---3--:R-:W-:Y:S04]  /*ad20*/  STS.U8 [R63+UR4+0x8b00], R206 ;  /* 0x008b00ce3f007988 */ /* 0x008fe80008000004 */
[----:B------:R-:W-:Y:S04]  /*ad30*/  STS.U8 [R63+UR4+0xf00], R208 ;  /* 0x000f00d03f007988 */ /* 0x000fe80008000004 */
[----:B------:R0:W-:Y:S04]  /*ad40*/  STS.U8 [R63+UR4+0x8f00], R23 ;  /* 0x008f00173f007988 */ /* 0x0001e80008000004 */
[----:B------:R-:W-:Y:S04]  /*ad50*/  STS.U8 [R63+UR4+0x1300], R22 ;  /* 0x001300163f007988 */ /* 0x000fe80008000004 */
[----:B------:R1:W-:Y:S01]  /*ad60*/  STS.U8 [R63+UR4+0x9300], R21 ;  /* 0x009300153f007988 */ /* 0x0003e20008000004 */
[----:B0-----:R-:W0:Y:S03]  /*ad70*/  LDC R23, c[0x0][0x3d8] ;  /* 0x0000f600ff177b82 */ /* 0x001e260000000800 */
[----:B------:R-:W-:Y:S04]  /*ad80*/  STS.U8 [R63+UR4+0x1700], R20 ;  /* 0x001700143f007988 */ /* 0x000fe80008000004 */
[----:B------:R-:W-:Y:S01]  /*ad90*/  STS.U8 [R63+UR4+0x9700], R19 ;  /* 0x009700133f007988 */ /* 0x000fe20008000004 */
[----:B-1----:R-:W1:Y:S03]  /*ada0*/  LDC R21, c[0x0][0x3d8] ;  /* 0x0000f600ff157b82 */ /* 0x002e660000000800 */
[----:B------:R2:W-:Y:S04]  /*adb0*/  STS.U8 [R63+UR4+0x1b00], R18 ;  /* 0x001b00123f007988 */ /* 0x0005e80008000004 */
        /* <DEDUP_REMOVED lines=8> */
[----:B------:R3:W-:Y:S04]  /*ae40*/  STS.U8 [R63+UR4+0x2b00], R10 ;  /* 0x002b000a3f007988 */ /* 0x0007e80008000004 */
[----:B----4-:R4:W-:Y:S04]  /*ae50*/  STS.U8 [R63+UR4+0xab00], R9 ;  /* 0x00ab00093f007988 */ /* 0x0109e80008000004 */
[----:B------:R-:W-:Y:S01]  /*ae60*/  STS.U8 [R63+UR4+0x2f00], R8 ;  /* 0x002f00083f007988 */ /* 0x000fe20008000004 */
[----:B---3--:R-:W3:Y:S03]  /*ae70*/  LDC R10, c[0x0][0x3d8] ;  /* 0x0000f600ff0a7b82 */ /* 0x008ee60000000800 */
[----:B------:R-:W-:Y:S04]  /*ae80*/  STS.U8 [R63+UR4+0xaf00], R7 ;  /* 0x00af00073f007988 */ /* 0x000fe80008000004 */
[----:B------:R-:W-:Y:S01]  /*ae90*/  STS.U8 [R63+UR4+0x3300], R6 ;  /* 0x003300063f007988 */ /* 0x000fe20008000004 */
[----:B----4-:R-:W4:Y:S03]  /*aea0*/  LDC R9, c[0x0][0x3d8] ;  /* 0x0000f600ff097b82 */ /* 0x010f260000000800 */
[----:B------:R-:W-:Y:S04]  /*aeb0*/  STS.U8 [R63+UR4+0xb300], R5 ;  /* 0x00b300053f007988 */ /* 0x000fe80008000004 */
[----:B------:R-:W-:Y:S04]  /*aec0*/  STS.U8 [R63+UR4+0x3700], R4 ;  /* 0x003700043f007988 */ /* 0x000fe80008000004 */
[----:B------:R0:W-:Y:S04]  /*aed0*/  STS.U8 [R63+UR4+0xb700], R3 ;  /* 0x00b700033f007988 */ /* 0x0001e80008000004 */
[----:B------:R-:W-:Y:S04]  /*aee0*/  STS.U8 [R63+UR4+0x3b00], R31 ;  /* 0x003b001f3f007988 */ /* 0x000fe80008000004 */
[----:B------:R-:W-:Y:S04]  /*aef0*/  STS.U8 [R63+UR4+0xbb00], R30 ;  /* 0x00bb001e3f007988 */ /* 0x000fe80008000004 */
[----:B------:R-:W-:Y:S04]  /*af00*/  STS.U8 [R63+UR4+0x3f00], R27 ;  /* 0x003f001b3f007988 */ /* 0x000fe80008000004 */
[----:B------:R1:W-:Y:S01]  /*af10*/  STS.U8 [R63+UR4+0xbf00], R26 ;  /* 0x00bf001a3f007988 */ /* 0x0003e20008000004 */
[----:B0-----:R-:W-:Y:S01]  /*af20*/  LOP3.LUT R3, R133, 0x70, RZ, 0x3c, !PT ;  /* 0x0000007085037812 */ /* 0x001fe200078e3cff */
[----:B-1----:R-:W0:Y:S04]  /*af30*/  LDC R26, c[0x0][0x3d8] ;  /* 0x0000f600ff1a7b82 */ /* 0x002e280000000800 */
[----:B------:R-:W-:Y:S01]  /*af40*/  STS.U8 [R3+UR4+0x380], R59 ;  /* 0x0003803b03007988 */ /* 0x000fe20008000004 */
[----:B------:R-:W-:-:S03]  /*af50*/  SHF.R.U32.HI R4, RZ, 0x7, R212 ;  /* 0x00000007ff047819 */ /* 0x000fc600000116d4 */
[----:B------:R-:W-:Y:S01]  /*af60*/  STS.U8 [R3+UR4+0x8380], R58 ;  /* 0x0083803a03007988 */ /* 0x000fe20008000004 */
[----:B------:R-:W-:-:S03]  /*af70*/  VIADD R7, R177, UR74 ;  /* 0x0000004ab1077c36 */ /* 0x000fc60008000000 */
        /* <DEDUP_REMOVED lines=23> */
[----:B------:R-:W-:Y:S04]  /*b0f0*/  STS.U8 [R3+UR4+0xb380], R34 ;  /* 0x00b3802203007988 */ /* 0x000fe80008000004 */
[----:B------:R-:W-:Y:S04]  /*b100*/  STS.U8 [R3+UR4+0x3780], R33 ;  /* 0x0037802103007988 */ /* 0x000fe80008000004 */
[----:B------:R-:W-:Y:S04]  /*b110*/  STS.U8 [R3+UR4+0xb780], R32 ;  /* 0x00b7802003007988 */ /* 0x000fe80008000004 */
[----:B------:R-:W-:Y:S04]  /*b120*/  STS.U8 [R3+UR4+0x3b80], R29 ;  /* 0x003b801d03007988 */ /* 0x000fe80008000004 */
[----:B------:R-:W-:Y:S04]  /*b130*/  STS.U8 [R3+UR4+0xbb80], R28 ;  /* 0x00bb801c03007988 */ /* 0x000fe80008000004 */
[----:B------:R-:W-:Y:S04]  /*b140*/  STS.U8 [R3+UR4+0x3f80], R25 ;  /* 0x003f801903007988 */ /* 0x000fe80008000004 */
[----:B------:R1:W-:Y:S01]  /*b150*/  STS.U8 [R3+UR4+0xbf80], R24 ;  /* 0x00bf801803007988 */ /* 0x0003e20008000004 */
[----:B------:R5:W-:Y:S06]  /*b160*/  MEMBAR.ALL.CTA ;  /* 0x0000000000007992 */ /* 0x000bec0000008000 */
[----:B-----5:R-:W-:Y:S04]  /*b170*/  FENCE.VIEW.ASYNC.S ;  /* 0x00000000000073c6 */ /* 0x020fe80000000000 */
[----:B------:R-:W5:Y:S02]  /*b180*/  FENCE.VIEW.ASYNC.S ;  /* 0x00000000000073c6 */ /* 0x000f640000000000 */
[----:B-----5:R0:W5:Y:S01]  /*b190*/  @!UP1 SYNCS.EXCH.64 URZ, [UR4+0x10000], UR10 ;  /* 0x0100000a04ff95b2 */ /* 0x0201620008000100 */
[----:B------:R-:W-:Y:S01]  /*b1a0*/  VIADD R8, R2, 0x2 ;  /* 0x0000000202087836 */ /* 0x000fe20000000000 */
[----:B-1----:R-:W-:Y:S01]  /*b1b0*/  SGXT.U32 R24, R4, 0x1 ;  /* 0x000000010418781a */ /* 0x002fe20000000000 */
[----:B-----5:R-:W-:Y:S06]  /*b1c0*/  BAR.SYNC.DEFER_BLOCKING 0x0 ;  /* 0x0000000000007b1d */ /* 0x020fec0000010000 */
[----:B0-234-:R-:W-:Y:S05]  /*b1d0*/  @!P5 BRA `(.L_x_6) ;  /* 0x0000000400a8d947 */ /* 0x01dfea0003800000 */
[----:B------:R-:W-:Y:S01]  /*b1e0*/  VIADD R3, R213, 0x30000 ;  /* 0x00030000d5037836 */ /* 0x000fe20000000000 */
[----:B------:R-:W-:Y:S01]  /*b1f0*/  ELECT P1, URZ, PT ;  /* 0x0000000000ff782f */ /* 0x000fe20003820000 */
[----:B------:R-:W-:Y:S01]  /*b200*/  IMAD.U32 R6, RZ, RZ, UR4 ;  /* 0x00000004ff067e24 */ /* 0x000fe2000f8e00ff */
[----:B------:R-:W-:Y:S01]  /*b210*/  UMOV UR60, 0x0 ;  /* 0x00000000003c7882 */ /* 0x000fe20000000000 */
[----:B------:R-:W-:Y:S01]  /*b220*/  IMAD.MOV.U32 R179, RZ, RZ, RZ ;  /* 0x000000ffffb37224 */ /* 0x000fe200078e00ff */
[----:B------:R-:W-:Y:S01]  /*b230*/  SHF.R.U32.HI R3, RZ, 0x4, R3 ;  /* 0x00000004ff037819 */ /* 0x000fe20000011603 */
[----:B------:R-:W-:Y:S01]  /*b240*/  UMOV UR61, 0x4208010 ;  /* 0x04208010003d7882 */ /* 0x000fe20000000000 */
[----:B------:R-:W-:Y:S01]  /*b250*/  SHF.R.U32.HI R6, RZ, 0x4, R6 ;  /* 0x00000004ff067819 */ /* 0x000fe20000011606 */
[----:B------:R-:W-:Y:S01]  /*b260*/  UMOV UR44, 0x0 ;  /* 0x00000000002c7882 */ /* 0x000fe20000000000 */
[----:B------:R-:W-:Y:S01]  /*b270*/  SGXT.U32 R3, R3, 0xe ;  /* 0x0000000e0303781a */ /* 0x000fe20000000000 */
[----:B------:R-:W-:Y:S01]  /*b280*/  UMOV UR45, 0x4208010 ;  /* 0x04208010002d7882 */ /* 0x000fe20000000000 */
[----:B------:R-:W-:Y:S01]  /*b290*/  SGXT.U32 R6, R6, 0xe ;  /* 0x0000000e0606781a */ /* 0x000fe20000000000 */
[----:B------:R-:W-:Y:S01]  /*b2a0*/  UMOV UR64, 0x0 ;  /* 0x0000000000407882 */ /* 0x000fe20000000000 */
[C---:B------:R-:W-:Y:S01]  /*b2b0*/  R2UR UR10, R3.reuse ;  /* 0x00000000030a72ca */ /* 0x040fe200000e0000 */
[----:B------:R-:W-:Y:S01]  /*b2c0*/  @P1 IMAD.MOV.U32 R5, RZ, RZ, -0x7fffbfe0 ;  /* 0x80004020ff051424 */ /* 0x000fe200078e00ff */
[----:B------:R-:W-:Y:S01]  /*b2d0*/  IADD3 R3, P2, PT, R3, 0x80, RZ ;  /* 0x0000008003037810 */ /* 0x000fe20007f5e0ff */
[----:B------:R-:W-:Y:S01]  /*b2e0*/  UMOV UR65, 0x4208010 ;  /* 0x0420801000417882 */ /* 0x000fe20000000000 */
[----:B------:R-:W-:Y:S01]  /*b2f0*/  UMOV UR56, 0x0 ;  /* 0x0000000000387882 */ /* 0x000fe20000000000 */
[----:B------:R-:W-:Y:S01]  /*b300*/  UMOV UR57, 0x4208010 ;  /* 0x0420801000397882 */ /* 0x000fe20000000000 */
[----:B------:R-:W-:Y:S01]  /*b310*/  R2UR UR18, R3 ;  /* 0x00000000031272ca */ /* 0x000fe200000e0000 */
[----:B------:R-:W-:Y:S01]  /*b320*/  UMOV UR38, 0x0 ;  /* 0x0000000000267882 */ /* 0x000fe20000000000 */
[----:B------:R-:W-:Y:S01]  /*b330*/  @P1 MOV R3, R178 ;  /* 0x000000b200031202 */ /* 0x000fe20000000f00 */
[----:B------:R-:W-:Y:S01]  /*b340*/  UMOV UR39, 0x4208010 ;  /* 0x0420801000277882 */ /* 0x000fe20000000000 */
[----:B------:R-:W-:Y:S01]  /*b350*/  @P1 R2UR UR17, R5 ;  /* 0x00000000051112ca */ /* 0x000fe200000e0000 */
[----:B------:R-:W-:Y:S01]  /*b360*/  @P1 IMAD.MOV.U32 R5, RZ, RZ, 0x40004040 ;  /* 0x40004040ff051424 */ /* 0x000fe200078e00ff */
[----:B------:R-:W-:Y:S01]  /*b370*/  UMOV UR52, 0x0 ;  /* 0x0000000000347882 */ /* 0x000fe20000000000 */
[----:B------:R-:W-:Y:S01]  /*b380*/  IMAD.U32 R4, RZ, RZ, UR10 ;  /* 0x0000000aff047e24 */ /* 0x000fe2000f8e00ff */
[C---:B------:R-:W-:Y:S01]  /*b390*/  R2UR UR10, R6.reuse ;  /* 0x00000000060a72ca */ /* 0x040fe200000e0000 */
[----:B------:R-:W-:Y:S01]  /*b3a0*/  UMOV UR53, 0x4208010 ;  /* 0x0420801000357882 */ /* 0x000fe20000000000 */
[----:B------:R-:W-:Y:S01]  /*b3b0*/  IADD3 R6, P3, PT, R6, 0x2, RZ ;  /* 0x0000000206067810 */ /* 0x000fe20007f7e0ff */
[----:B------:R-:W-:Y:S01]  /*b3c0*/  UMOV UR46, 0x0 ;  /* 0x00000000002e7882 */ /* 0x000fe20000000000 */
[----:B------:R-:W-:Y:S01]  /*b3d0*/  @P1 R2UR UR16, R4 ;  /* 0x00000000041012ca */ /* 0x000fe200000e0000 */
[----:B------:R-:W-:Y:S01]  /*b3e0*/  UMOV UR47, 0x4208010 ;  /* 0x04208010002f7882 */ /* 0x000fe20000000000 */
[----:B------:R-:W-:Y:S01]  /*b3f0*/  @P1 R2UR UR23, R5 ;  /* 0x00000000051712ca */ /* 0x000fe200000e0000 */
[----:B------:R-:W-:Y:S01]  /*b400*/  UMOV UR40, 0x0 ;  /* 0x0000000000287882 */ /* 0x000fe20000000000 */
[----:B------:R-:W-:Y:S01]  /*b410*/  R2UR UR12, R6 ;  /* 0x00000000060c72ca */ /* 0x000fe200000e0000 */
[----:B------:R-:W-:Y:S01]  /*b420*/  UMOV UR41, 0x4208010 ;  /* 0x0420801000297882 */ /* 0x000fe20000000000 */
[----:B------:R-:W-:Y:S01]  /*b430*/  UMOV UR34, 0x0 ;  /* 0x0000000000227882 */ /* 0x000fe20000000000 */
[----:B------:R-:W-:Y:S01]  /*b440*/  UMOV UR35, 0x4208010 ;  /* 0x0420801000237882 */ /* 0x000fe20000000000 */
[----:B------:R-:W-:Y:S01]  /*b450*/  UMOV UR28, 0x0 ;  /* 0x00000000001c7882 */ /* 0x000fe20000000000 */
[----:B------:R-:W-:Y:S01]  /*b460*/  IMAD.U32 R4, RZ, RZ, UR10 ;  /* 0x0000000aff047e24 */ /* 0x000fe2000f8e00ff */
[----:B------:R-:W-:Y:S01]  /*b470*/  @P1 R2UR UR10, R3 ;  /* 0x00000000030a12ca */ /* 0x000fe200000e0000 */
[----:B------:R-:W-:Y:S01]  /*b480*/  IMAD.MOV.U32 R3, RZ, RZ, RZ ;  /* 0x000000ffff037224 */ /* 0x000fe200078e00ff */
[----:B------:R-:W-:Y:S01]  /*b490*/  UMOV UR29, 0x4208010 ;  /* 0x04208010001d7882 */ /* 0x000fe20000000000 */
[----:B------:R-:W-:Y:S01]  /*b4a0*/  UMOV UR24, 0x0 ;  /* 0x0000000000187882 */ /* 0x000fe20000000000 */
[----:B------:R-:W-:Y:S01]  /*b4b0*/  @P1 R2UR UR22, R4 ;  /* 0x00000000041612ca */ /* 0x000fe200000e0000 */
[----:B------:R-:W-:Y:S01]  /*b4c0*/  IMAD.MOV.U32 R4, RZ, RZ, RZ ;  /* 0x000000ffff047224 */ /* 0x000fe200078e00ff */
[----:B------:R-:W-:Y:S01]  /*b4d0*/  IADD3.X R3, PT, PT, R3, 0x40004040, RZ, P3, !PT ;  /* 0x4000404003037810 */ /* 0x000fe20001ffe4ff */
[----:B------:R-:W-:Y:S01]  /*b4e0*/  UMOV UR25, 0x4208010 ;  /* 0x0420801000197882 */ /* 0x000fe20000000000 */
[----:B------:R-:W-:Y:S01]  /*b4f0*/  UMOV UR20, 0x0 ;  /* 0x0000000000147882 */ /* 0x000fe20000000000 */
[----:B------:R-:W-:Y:S01]  /*b500*/  UMOV UR21, 0x4208010 ;  /* 0x0420801000157882 */ /* 0x000fe20000000000 */
[----:B------:R-:W-:Y:S01]  /*b510*/  IADD3.X R4, PT, PT, R4, -0x7fffbfe0, RZ, P2, !PT ;  /* 0x8000402004047810 */ /* 0x000fe200017fe4ff */
[----:B------:R-:W-:Y:S01]  /*b520*/  UMOV UR14, 0x0 ;  /* 0x00000000000e7882 */ /* 0x000fe20000000000 */
[----:B------:R-:W-:Y:S01]  /*b530*/  R2UR UR13, R3 ;  /* 0x00000000030d72ca */ /* 0x000fe200000e0000 */
[----:B------:R-:W-:Y:S01]  /*b540*/  UMOV UR15, 0x4208010 ;  /* 0x04208010000f7882 */ /* 0x000fe20000000000 */
[----:B------:R-:W-:-:S03]  /*b550*/  R2UR UR19, R4 ;  /* 0x00000000041372ca */ /* 0x000fc600000e0000 */
[----:B------:R0:W-:Y:S08]  /*b560*/  UTCQMMA gdesc[UR16], gdesc[UR22], tmem[UR74], tmem[UR60], idesc[UR61], !UPT ;  /* 0x00ff3c16100075ea */ /* 0x0001f0000f80034a */
[----:B------:R-:W-:Y:S02]  /*b570*/  UIADD3.64 UR68, UPT, UPT, UR12, 0x2, URZ ;  /* 0x000000020c447897 */ /* 0x000fe4000fffe0ff */
[----:B------:R-:W-:-:S02]  /*b580*/  UIADD3.64 UR66, UPT, UPT, UR18, 0x80, URZ ;  /* 0x0000008012427897 */ /* 0x000fc4000fffe0ff */
[----:B------:R1:W-:Y:S01]  /*b590*/  UTCQMMA gdesc[UR18], gdesc[UR12], tmem[UR74], tmem[UR44], idesc[UR45], UPT ;  /* 0x00ff2c0c120075ea */ /* 0x0003e2000b80034a */
[----:B------:R-:W-:Y:S02]  /*b5a0*/  UIADD3.64 UR62, UPT, UPT, UR18, 0x100, URZ ;  /* 0x00000100123e7897 */ /* 0x000fe4000fffe0ff */
[----:B0-----:R-:W-:Y:S02]  /*b5b0*/  UIADD3.64 UR60, UPT, UPT, UR12, 0x4, URZ ;  /* 0x000000040c3c7897 */ /* 0x001fe4000fffe0ff */
[----:B------:R-:W-:Y:S02]  /*b5c0*/  UIADD3.64 UR50, UPT, UPT, UR18, 0x180, URZ ;  /* 0x0000018012327897 */ /* 0x000fe4000fffe0ff */
[----:B------:R-:W-:Y:S01]  /*b5d0*/  UIADD3.64 UR32, UPT, UPT, UR18, 0x200, URZ ;  /* 0x0000020012207897 */ /* 0x000fe2000fffe0ff */
[----:B------:R-:W-:Y:S01]  /*b5e0*/  UTCQMMA gdesc[UR66], gdesc[UR68], tmem[UR74], tmem[UR64], idesc[UR65], UPT ;  /* 0x00ff4044420075ea */ /* 0x000fe2000b80034a */
[----:B------:R-:W-:Y:S02]  /*b5f0*/  UIADD3.64 UR70, UPT, UPT, UR12, 0x400, URZ ;  /* 0x000004000c467897 */ /* 0x000fe4000fffe0ff */
[----:B-1----:R-:W-:Y:S01]  /*b600*/  UIADD3.64 UR44, UPT, UPT, UR12, 0x3fe, URZ ;  /* 0x000003fe0c2c7897 */ /* 0x002fe2000fffe0ff */
[----:B------:R0:W-:Y:S01]  /*b610*/  UTCQMMA gdesc[UR62], gdesc[UR60], tmem[UR74], tmem[UR56], idesc[UR57], UPT ;  /* 0x00ff383c3e0075ea */ /* 0x0001e2000b80034a */
[----:B------:R-:W-:-:S02]  /*b620*/  UIADD3.64 UR58, UPT, UPT, UR18, 0x280, URZ ;  /* 0x00000280123a7897 */ /* 0x000fc4000fffe0ff */
[----:B------:R-:W-:Y:S02]  /*b630*/  UIADD3.64 UR76, UPT, UPT, UR12, 0x402, URZ ;  /* 0x000004020c4c7897 */ /* 0x000fe4000fffe0ff */
[----:B------:R-:W-:Y:S02]  /*b640*/  UIADD3.64 UR54, UPT, UPT, UR18, 0x300, URZ ;  /* 0x0000030012367897 */ /* 0x000fe4000fffe0ff */
[----:B------:R-:W-:Y:S01]  /*b650*/  UIADD3.64 UR72, UPT, UPT, UR12, 0x404, URZ ;  /* 0x000004040c487897 */ /* 0x000fe2000fffe0ff */
[----:B------:R1:W-:Y:S01]  /*b660*/  UTCQMMA gdesc[UR50], gdesc[UR44], tmem[UR74], tmem[UR38], idesc[UR39], UPT ;  /* 0x00ff262c320075ea */ /* 0x0003e2000b80034a */
[----:B------:R-:W-:Y:S02]  /*b670*/  UIADD3.64 UR48, UPT, UPT, UR18, 0x380, URZ ;  /* 0x0000038012307897 */ /* 0x000fe4000fffe0ff */
[----:B0-----:R-:W-:Y:S02]  /*b680*/  UIADD3.64 UR62, UPT, UPT, UR12, 0x7fe, URZ ;  /* 0x000007fe0c3e7897 */ /* 0x001fe4000fffe0ff */
[----:B------:R-:W-:-:S02]  /*b690*/  UIADD3.64 UR42, UPT, UPT, UR18, 0x400, URZ ;  /* 0x00000400122a7897 */ /* 0x000fc4000fffe0ff */
[----:B------:R-:W-:Y:S02]  /*b6a0*/  UIADD3.64 UR60, UPT, UPT, UR12, 0x800, URZ ;  /* 0x000008000c3c7897 */ /* 0x000fe4000fffe0ff */
[----:B------:R-:W-:Y:S02]  /*b6b0*/  UIADD3.64 UR36, UPT, UPT, UR18, 0x480, URZ ;  /* 0x0000048012247897 */ /* 0x000fe4000fffe0ff */
[----:B------:R-:W-:Y:S02]  /*b6c0*/  UIADD3.64 UR56, UPT, UPT, UR12, 0x802, URZ ;  /* 0x000008020c387897 */ /* 0x000fe4000fffe0ff */
[----:B------:R-:W-:Y:S02]  /*b6d0*/  UIADD3.64 UR30, UPT, UPT, UR18, 0x500, URZ ;  /* 0x00000500121e7897 */ /* 0x000fe4000fffe0ff */
[----:B-1----:R-:W-:Y:S02]  /*b6e0*/  UIADD3.64 UR38, UPT, UPT, UR12, 0x804, URZ ;  /* 0x000008040c267897 */ /* 0x002fe4000fffe0ff */
[----:B------:R-:W-:Y:S01]  /*b6f0*/  UIADD3.64 UR26, UPT, UPT, UR18, 0x580, URZ ;  /* 0x00000580121a7897 */ /* 0x000fe2000fffe0ff */
[----:B------:R-:W-:Y:S01]  /*b700*/  UMOV UR68, 0x0 ;  /* 0x0000000000447882 */ /* 0x000fe20000000000 */
[----:B------:R-:W-:Y:S01]  /*b710*/  UMOV UR69, 0x4208010 ;  /* 0x0420801000457882 */ /* 0x000fe20000000000 */
[----:B------:R-:W-:Y:S01]  /*b720*/  UIADD3.64 UR44, UPT, UPT, UR12, 0xbfe, URZ ;  /* 0x00000bfe0c2c7897 */ /* 0x000fe2000fffe0ff */
[----:B------:R0:W-:Y:S01]  /*b730*/  UTCQMMA gdesc[UR32], gdesc[UR70], tmem[UR74], tmem[UR68], idesc[UR69], UPT ;  /* 0x00ff4446200075ea */ /* 0x0001e2000b80034a */
[----:B------:R-:W-:-:S02]  /*b740*/  UIADD3.64 UR22, UPT, UPT, UR18, 0x600, URZ ;  /* 0x0000060012167897 */ /* 0x000fc4000fffe0ff */
[----:B------:R-:W-:Y:S01]  /*b750*/  UIADD3.64 UR64, UPT, UPT, UR12, 0xc00, URZ ;  /* 0x00000c000c407897 */ /* 0x000fe2000fffe0ff */
[----:B------:R-:W-:Y:S01]  /*b760*/  UMOV UR50, 0x0 ;  /* 0x0000000000327882 */ /* 0x000fe20000000000 */
[----:B------:R-:W-:Y:S01]  /*b770*/  UMOV UR51, 0x4208010 ;  /* 0x0420801000337882 */ /* 0x000fe20000000000 */
[----:B------:R-:W-:Y:S01]  /*b780*/  UIADD3.64 UR16, UPT, UPT, UR18, 0x680, URZ ;  /* 0x0000068012107897 */ /* 0x000fe2000fffe0ff */
[----:B------:R0:W-:Y:S01]  /*b790*/  UTCQMMA gdesc[UR58], gdesc[UR76], tmem[UR74], tmem[UR50], idesc[UR51], UPT ;  /* 0x00ff324c3a0075ea */ /* 0x0001e2000b80034a */
[----:B------:R-:W-:Y:S01]  /*b7a0*/  UIADD3.64 UR66, UPT, UPT, UR12, 0xc02, URZ ;  /* 0x00000c020c427897 */ /* 0x000fe2000fffe0ff */
[----:B------:R0:W-:Y:S01]  /*b7b0*/  UTCQMMA gdesc[UR54], gdesc[UR72], tmem[UR74], tmem[UR68], idesc[UR69], UPT ;  /* 0x00ff4448360075ea */ /* 0x0001e2000b80034a */
[----:B------:R-:W-:Y:S01]  /*b7c0*/  UIADD3.64 UR18, UPT, UPT, UR18, 0x700, URZ ;  /* 0x0000070012127897 */ /* 0x000fe2000fffe0ff */
[----:B------:R0:W-:Y:S01]  /*b7d0*/  UTCQMMA gdesc[UR48], gdesc[UR62], tmem[UR74], tmem[UR52], idesc[UR53], UPT ;  /* 0x00ff343e300075ea */ /* 0x0001e2000b80034a */
[----:B------:R-:W-:Y:S01]  /*b7e0*/  UIADD3.64 UR12, UPT, UPT, UR12, 0xc04, URZ ;  /* 0x00000c040c0c7897 */ /* 0x000fe2000fffe0ff */
[----:B------:R0:W-:Y:S01]  /*b7f0*/  UTCQMMA gdesc[UR42], gdesc[UR60], tmem[UR74], tmem[UR46], idesc[UR47], UPT ;  /* 0x00ff2e3c2a0075ea */ /* 0x0001e2000b80034a */
[----:B------:R0:W-:Y:S01]  /*b800*/  UTCQMMA gdesc[UR36], gdesc[UR56], tmem[UR74], tmem[UR40], idesc[UR41], UPT ;  /* 0x00ff2838240075ea */ /* 0x0001e2000b80034a */
[----:B------:R0:W-:Y:S01]  /*b810*/  UTCQMMA gdesc[UR30], gdesc[UR38], tmem[UR74], tmem[UR34], idesc[UR35], UPT ;  /* 0x00ff22261e0075ea */ /* 0x0001e2000b80034a */
[----:B------:R0:W-:Y:S01]  /*b820*/  UTCQMMA gdesc[UR26], gdesc[UR44], tmem[UR74], tmem[UR28], idesc[UR29], UPT ;  /* 0x00ff1c2c1a0075ea */ /* 0x0001e2000b80034a */
[----:B------:R0:W-:Y:S01]  /*b830*/  UTCQMMA gdesc[UR22], gdesc[UR64], tmem[UR74], tmem[UR24], idesc[UR25], UPT ;  /* 0x00ff1840160075ea */ /* 0x0001e2000b80034a */
[----:B------:R0:W-:Y:S03]  /*b840*/  UTCQMMA gdesc[UR16], gdesc[UR66], tmem[UR74], tmem[UR20], idesc[UR21], UPT ;  /* 0x00ff1442100075ea */ /* 0x0001e6000b80034a */
[----:B------:R0:W-:Y:S01]  /*b850*/  UTCQMMA gdesc[UR18], gdesc[UR12], tmem[UR74], tmem[UR14], idesc[UR15], UPT ;  /* 0x00ff0e0c120075ea */ /* 0x0001e2000b80034a */
[----:B------:R0:W-:Y:S01]  /*b860*/  UTCBAR [UR10], URZ ;  /* 0x000000ff0a0073e9 */ /* 0x0001e200080000ff */
[----:B------:R-:W-:Y:S01]  /*b870*/  NOP ;  /* 0x0000000000007918 */ /* 0x000fe20000000000 */
.L_x_6:
[----:B------:R-:W-:Y:S01]  /*b880*/  IMAD R24, R24, R10, RZ ;  /* 0x0000000a18187224 */ /* 0x000fe200078e02ff */
[----:B------:R-:W1:Y:S01]  /*b890*/  LDC R5, c[0x0][0x3d8] ;  /* 0x0000f600ff057b82 */ /* 0x000e620000000800 */
[----:B0-----:R-:W-:Y:S02]  /*b8a0*/  R2UR UR10, R7 ;  /* 0x00000000070a72ca */ /* 0x001fe400000e0000 */
[----:B------:R-:W-:Y:S01]  /*b8b0*/  IMAD R23, R23, 0x2, R24 ;  /* 0x0000000217177824 */ /* 0x000fe200078e0218 */
[----:B------:R-:W-:Y:S02]  /*b8c0*/  ISETP.GE.AND P1, PT, R140, R8, PT ;  /* 0x000000088c00720c */ /* 0x000fe40003f26270 */
[-C--:B------:R-:W-:Y:S01]  /*b8d0*/  IADD3 R152, P2, PT, R24, R156.reuse, RZ ;  /* 0x0000009c18987210 */ /* 0x080fe20007f5e0ff */
[----:B------:R-:W-:Y:S01]  /*b8e0*/  IMAD R18, R18, 0x2, R23 ;  /* 0x0000000212127824 */ /* 0x000fe200078e0217 */
[----:B------:R-:W0:Y:S01]  /*b8f0*/  LDC R4, c[0x0][0x3d8] ;  /* 0x0000f600ff047b82 */ /* 0x000e220000000800 */
[----:B------:R-:W-:-:S02]  /*b900*/  IADD3 R150, P3, PT, R23, R156, RZ ;  /* 0x0000009c17967210 */ /* 0x000fc40007f7e0ff */
[----:B------:R-:W-:Y:S01]  /*b910*/  IMAD R25, R9, 0x2, R18 ;  /* 0x0000000209197824 */ /* 0x000fe200078e0212 */
[-C--:B------:R-:W-:Y:S02]  /*b920*/  LEA.HI.X.SX32 R153, R24, R0.reuse, 0x1, P2 ;  /* 0x0000000018997211 */ /* 0x080fe400010f0eff */
[----:B------:R-:W-:Y:S01]  /*b930*/  LEA.HI.X.SX32 R151, R23, R0, 0x1, P3 ;  /* 0x0000000017977211 */ /* 0x000fe200018f0eff */
[----:B------:R-:W-:Y:S01]  /*b940*/  IMAD R26, R26, 0x2, R25 ;  /* 0x000000021a1a7824 */ /* 0x000fe200078e0219 */
[----:B------:R-:W2:Y:S01]  /*b950*/  LDC R7, c[0x0][0x3d8] ;  /* 0x0000f600ff077b82 */ /* 0x000ea20000000800 */
[CC--:B------:R-:W-:Y:S01]  /*b960*/  IADD3 R148, P2, PT, R18.reuse, R156.reuse, RZ ;  /* 0x0000009c12947210 */ /* 0x0c0fe20007f5e0ff */
[----:B------:R-:W-:Y:S01]  /*b970*/  ULEA UR75, UR75, UR10, 0x4 ;  /* 0x0000000a4b4b7291 */ /* 0x000fe2000f8e20ff */
[----:B------:R-:W-:Y:S01]  /*b980*/  IMAD R3, R21, 0x2, R26 ;  /* 0x0000000215037824 */ /* 0x000fe200078e021a */
[----:B------:R-:W-:Y:S02]  /*b990*/  IADD3 R146, P3, PT, R25, R156, RZ ;  /* 0x0000009c19927210 */ /* 0x000fe40007f7e0ff */
[----:B------:R-:W-:-:S02]  /*b9a0*/  LEA.HI.X.SX32 R149, R18, R0, 0x1, P2 ;  /* 0x0000000012957211 */ /* 0x000fc400010f0eff */
[----:B------:R-:W3:Y:S01]  /*b9b0*/  LDC R6, c[0x0][0x3d8] ;  /* 0x0000f600ff067b82 */ /* 0x000ee20000000800 */
[----:B-1----:R-:W-:Y:S01]  /*b9c0*/  IMAD R5, R5, 0x2, R3 ;  /* 0x0000000205057824 */ /* 0x002fe200078e0203 */
[----:B------:R-:W-:Y:S02]  /*b9d0*/  LEA.HI.X.SX32 R147, R25, R0, 0x1, P3 ;  /* 0x0000000019937211 */ /* 0x000fe400018f0eff */
[-C--:B------:R-:W-:Y:S02]  /*b9e0*/  IADD3 R144, P2, PT, R26, R156.reuse, RZ ;  /* 0x0000009c1a907210 */ /* 0x080fe40007f5e0ff */
[----:B------:R-:W-:Y:S02]  /*b9f0*/  IADD3 R142, P3, PT, R3, R156, RZ ;  /* 0x0000009c038e7210 */ /* 0x000fe40007f7e0ff */
[----:B------:R-:W1:Y:S01]  /*ba00*/  LDC R8, c[0x0][0x3d8] ;  /* 0x0000f600ff087b82 */ /* 0x000e620000000800 */
[----:B0-----:R-:W-:Y:S01]  /*ba10*/  IMAD R4, R4, 0x2, R5 ;  /* 0x0000000204047824 */ /* 0x001fe200078e0205 */
[----:B------:R-:W-:-:S02]  /*ba20*/  LEA.HI.X.SX32 R145, R26, R0, 0x1, P2 ;  /* 0x000000001a917211 */ /* 0x000fc400010f0eff */
[----:B------:R-:W-:Y:S02]  /*ba30*/  LEA.HI.X.SX32 R143, R3, R0, 0x1, P3 ;  /* 0x00000000038f7211 */ /* 0x000fe400018f0eff */
[-C--:B------:R-:W-:Y:S02]  /*ba40*/  IADD3 R82, P2, PT, R5, R156.reuse, RZ ;  /* 0x0000009c05527210 */ /* 0x080fe40007f5e0ff */
[----:B------:R-:W0:Y:S01]  /*ba50*/  LDC R10, c[0x0][0x3d8] ;  /* 0x0000f600ff0a7b82 */ /* 0x000e220000000800 */
[----:B--2---:R-:W-:Y:S01]  /*ba60*/  IMAD R7, R7, 0x2, R4 ;  /* 0x0000000207077824 */ /* 0x004fe200078e0204 */
[C---:B------:R-:W-:Y:S02]  /*ba70*/  IADD3 R80, P3, PT, R4.reuse, R156, RZ ;  /* 0x0000009c04507210 */ /* 0x040fe40007f7e0ff */
[-C--:B------:R-:W-:Y:S02]  /*ba80*/  LEA.HI.X.SX32 R83, R5, R0.reuse, 0x1, P2 ;  /* 0x0000000005537211 */ /* 0x080fe400010f0eff */
[----:B------:R-:W-:-:S02]  /*ba90*/  LEA.HI.X.SX32 R81, R4, R0, 0x1, P3 ;  /* 0x0000000004517211 */ /* 0x000fc400018f0eff */
[----:B------:R-:W2:Y:S01]  /*baa0*/  LDC R11, c[0x0][0x3d8] ;  /* 0x0000f600ff0b7b82 */ /* 0x000ea20000000800 */
[----:B---3--:R-:W-:Y:S01]  /*bab0*/  IMAD R6, R6, 0x2, R7 ;  /* 0x0000000206067824 */ /* 0x008fe200078e0207 */
[----:B------:R3:W-:Y:S01]  /*bac0*/  STL.64 [R1+0x668], R82 ;  /* 0x0006685201007387 */ /* 0x0007e20000100a00 */
[----:B------:R-:W-:-:S03]  /*bad0*/  LOP3.LUT R86, R212, 0xf, RZ, 0xc0, !PT ;  /* 0x0000000fd4567812 */ /* 0x000fc600078ec0ff */
[----:B------:R4:W-:Y:S02]  /*bae0*/  STL.64 [R1+0x660], R80 ;  /* 0x0006605001007387 */ /* 0x0009e40000100a00 */
[----:B------:R-:W5:Y:S01]  /*baf0*/  LDC R12, c[0x0][0x3d8] ;  /* 0x0000f600ff0c7b82 */ /* 0x000f620000000800 */
[----:B-1----:R-:W-:Y:S01]  /*bb00*/  IMAD R9, R8, 0x2, R6 ;  /* 0x0000000208097824 */ /* 0x002fe200078e0206 */
[----:B---3--:R-:W-:-:S06]  /*bb10*/  IADD3 R82, P2, PT, R7, R156, RZ ;  /* 0x0000009c07527210 */ /* 0x008fcc0007f5e0ff */
[----:B------:R-:W1:Y:S01]  /*bb20*/  LDC R13, c[0x0][0x3d8] ;  /* 0x0000f600ff0d7b82 */ /* 0x000e620000000800 */
[----:B0-----:R-:W-:Y:S01]  /*bb30*/  IMAD R8, R10, 0x2, R9 ;  /* 0x000000020a087824 */ /* 0x001fe200078e0209 */
[C---:B----4-:R-:W-:Y:S02]  /*bb40*/  IADD3 R80, P3, PT, R6.reuse, R156, RZ ;  /* 0x0000009c06507210 */ /* 0x050fe40007f7e0ff */
[-C--:B------:R-:W-:Y:S02]  /*bb50*/  LEA.HI.X.SX32 R83, R7, R0.reuse, 0x1, P2 ;  /* 0x0000000007537211 */ /* 0x080fe400010f0eff */
[----:B------:R-:W-:Y:S02]  /*bb60*/  LEA.HI.X.SX32 R81, R6, R0, 0x1, P3 ;  /* 0x0000000006517211 */ /* 0x000fe400018f0eff */
[----:B------:R-:W0:Y:S01]  /*bb70*/  LDC R14, c[0x0][0x3d8] ;  /* 0x0000f600ff0e7b82 */ /* 0x000e220000000800 */
[----:B--2---:R-:W-:Y:S01]  /*bb80*/  IMAD R11, R11, 0x2, R8 ;  /* 0x000000020b0b7824 */ /* 0x004fe200078e0208 */
[----:B------:R2:W-:Y:S04]  /*bb90*/  STL.64 [R1+0x658], R82 ;  /* 0x0006585201007387 */ /* 0x0005e80000100a00 */
[----:B------:R3:W-:Y:S02]  /*bba0*/  STL.64 [R1+0x650], R80 ;  /* 0x0006505001007387 */ /* 0x0007e40000100a00 */
[----:B------:R-:W4:Y:S01]  /*bbb0*/  LDC R15, c[0x0][0x3d8] ;  /* 0x0000f600ff0f7b82 */ /* 0x000f220000000800 */
[----:B-----5:R-:W-:Y:S01]  /*bbc0*/  IMAD R10, R12, 0x2, R11 ;  /* 0x000000020c0a7824 */ /* 0x020fe200078e020b */
[----:B--2---:R-:W-:-:S06]  /*bbd0*/  IADD3 R82, P2, PT, R9, R156, RZ ;  /* 0x0000009c09527210 */ /* 0x004fcc0007f5e0ff */
[----:B------:R-:W2:Y:S01]  /*bbe0*/  LDC R16, c[0x0][0x3d8] ;  /* 0x0000f600ff107b82 */ /* 0x000ea20000000800 */
[----:B-1----:R-:W-:Y:S01]  /*bbf0*/  IMAD R13, R13, 0x2, R10 ;  /* 0x000000020d0d7824 */ /* 0x002fe200078e020a */
[C---:B---3--:R-:W-:Y:S02]  /*bc00*/  IADD3 R80, P3, PT, R8.reuse, R156, RZ ;  /* 0x0000009c08507210 */ /* 0x048fe40007f7e0ff */
[-C--:B------:R-:W-:Y:S02]  /*bc10*/  LEA.HI.X.SX32 R83, R9, R0.reuse, 0x1, P2 ;  /* 0x0000000009537211 */ /* 0x080fe400010f0eff */
[----:B------:R-:W-:Y:S02]  /*bc20*/  LEA.HI.X.SX32 R81, R8, R0, 0x1, P3 ;  /* 0x0000000008517211 */ /* 0x000fe400018f0eff */
[----:B------:R-:W1:Y:S01]  /*bc30*/  LDC R17, c[0x0][0x3d8] ;  /* 0x0000f600ff117b82 */ /* 0x000e620000000800 */
[----:B0-----:R-:W-:Y:S02]  /*bc40*/  IMAD R12, R14, 0x2, R13 ;  /* 0x000000020e0c7824 */ /* 0x001fe400078e020d */
[----:B------:R0:W-:Y:S04]  /*bc50*/  STL.64 [R1+0x640], R80 ;  /* 0x0006405001007387 */ /* 0x0001e80000100a00 */
[----:B------:R-:W-:Y:S01]  /*bc60*/  STL.64 [R1+0x648], R82 ;  /* 0x0006485201007387 */ /* 0x000fe20000100a00 */
[----:B------:R-:W3:Y:S01]  /*bc70*/  LDC R19, c[0x0][0x3d8] ;  /* 0x0000f600ff137b82 */ /* 0x000ee20000000800 */
[----:B----4-:R-:W-:Y:S01]  /*bc80*/  IMAD R15, R15, 0x2, R12 ;  /* 0x000000020f0f7824 */ /* 0x010fe200078e020c */
[----:B0-----:R-:W-:-:S06]  /*bc90*/  IADD3 R80, P2, PT, R11, R156, RZ ;  /* 0x0000009c0b507210 */ /* 0x001fcc0007f5e0ff */
[----:B------:R-:W0:Y:S01]  /*bca0*/  LDC R20, c[0x0][0x3d8] ;  /* 0x0000f600ff147b82 */ /* 0x000e220000000800 */
[----:B--2---:R-:W-:Y:S01]  /*bcb0*/  IMAD R14, R16, 0x2, R15 ;  /* 0x00000002100e7824 */ /* 0x004fe200078e020f */
[----:B------:R-:W-:-:S06]  /*bcc0*/  LEA.HI.X.SX32 R81, R11, R0, 0x1, P2 ;  /* 0x000000000b517211 */ /* 0x000fcc00010f0eff */
[----:B------:R-:W2:Y:S01]  /*bcd0*/  LDC R21, c[0x0][0x3d8] ;  /* 0x0000f600ff157b82 */ /* 0x000ea20000000800 */
[----:B-1----:R-:W-:Y:S01]  /*bce0*/  IMAD R17, R17, 0x2, R14 ;  /* 0x0000000211117824 */ /* 0x002fe200078e020e */
[----:B------:R1:W-:Y:S06]  /*bcf0*/  STL.64 [R1+0x638], R80 ;  /* 0x0006385001007387 */ /* 0x0003ec0000100a00 */
[----:B------:R-:W4:Y:S01]  /*bd00*/  LDC R22, c[0x0][0x3d8] ;  /* 0x0000f600ff167b82 */ /* 0x000f220000000800 */
[----:B---3--:R-:W-:Y:S01]  /*bd10*/  IMAD R16, R19, 0x2, R17 ;  /* 0x0000000213107824 */ /* 0x008fe200078e0211 */
[----:B-1----:R-:W-:-:S06]  /*bd20*/  IADD3 R80, P2, PT, R13, R156, RZ ;  /* 0x0000009c0d507210 */ /* 0x002fcc0007f5e0ff */
[----:B------:R-:W1:Y:S01]  /*bd30*/  LDC R27, c[0x0][0x3d8] ;  /* 0x0000f600ff1b7b82 */ /* 0x000e620000000800 */
[----:B0-----:R-:W-:Y:S01]  /*bd40*/  IMAD R20, R20, 0x2, R16 ;  /* 0x0000000214147824 */ /* 0x001fe200078e0210 */
[----:B------:R-:W-:-:S06]  /*bd50*/  LEA.HI.X.SX32 R81, R13, R0, 0x1, P2 ;  /* 0x000000000d517211 */ /* 0x000fcc00010f0eff */
[----:B------:R-:W0:Y:S01]  /*bd60*/  LDC R28, c[0x0][0x3d8] ;  /* 0x0000f600ff1c7b82 */ /* 0x000e220000000800 */
[----:B--2---:R-:W-:-:S07]  /*bd70*/  IMAD R19, R21, 0x2, R20 ;  /* 0x0000000215137824 */ /* 0x004fce00078e0214 */
[----:B------:R-:W2:Y:S01]  /*bd80*/  LDC R29, c[0x0][0x3d8] ;  /* 0x0000f600ff1d7b82 */ /* 0x000ea20000000800 */
[----:B----4-:R-:W-:-:S07]  /*bd90*/  IMAD R22, R22, 0x2, R19 ;  /* 0x0000000216167824 */ /* 0x010fce00078e0213 */
[----:B------:R-:W3:Y:S01]  /*bda0*/  LDC R30, c[0x0][0x3d8] ;  /* 0x0000f600ff1e7b82 */ /* 0x000ee20000000800 */
[----:B-1----:R-:W-:-:S07]  /*bdb0*/  IMAD R21, R27, 0x2, R22 ;  /* 0x000000021b157824 */ /* 0x002fce00078e0216 */
[----:B------:R-:W1:Y:S01]  /*bdc0*/  LDC R31, c[0x0][0x3d8] ;  /* 0x0000f600ff1f7b82 */ /* 0x000e620000000800 */
[----:B0-----:R-:W-:-:S07]  /*bdd0*/  IMAD R24, R28, 0x2, R21 ;  /* 0x000000021c187824 */ /* 0x001fce00078e0215 */
[----:B------:R-:W0:Y:S01]  /*bde0*/  LDC R32, c[0x0][0x3d8] ;  /* 0x0000f600ff207b82 */ /* 0x000e220000000800 */
[----:B--2---:R-:W-:-:S07]  /*bdf0*/  IMAD R23, R29, 0x2, R24 ;  /* 0x000000021d177824 */ /* 0x004fce00078e0218 */
[----:B------:R-:W2:Y:S01]  /*be00*/  LDC R33, c[0x0][0x3d8] ;  /* 0x0000f600ff217b82 */ /* 0x000ea20000000800 */
[----:B---3--:R-:W-:-:S07]  /*be10*/  IMAD R25, R30, 0x2, R23 ;  /* 0x000000021e197824 */ /* 0x008fce00078e0217 */
[----:B------:R-:W3:Y:S01]  /*be20*/  LDC R34, c[0x0][0x3d8] ;  /* 0x0000f600ff227b82 */ /* 0x000ee20000000800 */
[----:B-1----:R-:W-:-:S07]  /*be30*/  IMAD R18, R31, 0x2, R25 ;  /* 0x000000021f127824 */ /* 0x002fce00078e0219 */
[----:B------:R-:W1:Y:S01]  /*be40*/  LDC R35, c[0x0][0x3d8] ;  /* 0x0000f600ff237b82 */ /* 0x000e620000000800 */
[----:B0-----:R-:W-:-:S07]  /*be50*/  IMAD R26, R32, 0x2, R18 ;  /* 0x00000002201a7824 */ /* 0x001fce00078e0212 */
[----:B------:R-:W0:Y:S01]  /*be60*/  LDC R36, c[0x0][0x3d8] ;  /* 0x0000f600ff247b82 */ /* 0x000e220000000800 */
[----:B--2---:R-:W-:-:S07]  /*be70*/  IMAD R3, R33, 0x2, R26 ;  /* 0x0000000221037824 */ /* 0x004fce00078e021a */
[----:B------:R-:W2:Y:S01]  /*be80*/  LDC R37, c[0x0][0x3d8] ;  /* 0x0000f600ff257b82 */ /* 0x000ea20000000800 */
[----:B---3--:R-:W-:Y:S01]  /*be90*/  IMAD R27, R34, 0x2, R3 ;  /* 0x00000002221b7824 */ /* 0x008fe200078e0203 */
[----:B------:R-:W-:-:S06]  /*bea0*/  IADD3 R34, P3, PT, R10, R156, RZ ;  /* 0x0000009c0a227210 */ /* 0x000fcc0007f7e0ff */
[----:B------:R-:W3:Y:S01]  /*beb0*/  LDC R38, c[0x0][0x3d8] ;  /* 0x0000f600ff267b82 */ /* 0x000ee20000000800 */
[----:B-1----:R-:W-:Y:S01]  /*bec0*/  IMAD R4, R35, 0x2, R27 ;  /* 0x0000000223047824 */ /* 0x002fe200078e021b */
[----:B------:R-:W-:-:S05]  /*bed0*/  LEA.HI.X.SX32 R35, R10, R0, 0x1, P3 ;  /* 0x000000000a237211 */ /* 0x000fca00018f0eff */
[----:B------:R1:W-:Y:S01]  /*bee0*/  STL.64 [R1+0x630], R34 ;  /* 0x0006302201007387 */ /* 0x0003e20000100a00 */
[----:B------:R-:W4:Y:S01]  /*bef0*/  LDC R40, c[0x0][0x3d8] ;  /* 0x0000f600ff287b82 */ /* 0x000f220000000800 */
[----:B0-----:R-:W-:Y:S02]  /*bf00*/  IMAD R7, R36, 0x2, R4 ;  /* 0x0000000224077824 */ /* 0x001fe400078e0204 */
[----:B------:R0:W-:Y:S05]  /*bf10*/  STL.64 [R1+0x628], R80 ;  /* 0x0006285001007387 */ /* 0x0001ea0000100a00 */
[----:B------:R-:W5:Y:S01]  /*bf20*/  LDC R39, c[0x0][0x3d8] ;  /* 0x0000f600ff277b82 */ /* 0x000f620000000800 */
[----:B--2---:R-:W-:Y:S01]  /*bf30*/  IMAD R5, R37, 0x2, R7 ;  /* 0x0000000225057824 */ /* 0x004fe200078e0207 */
[----:B-1----:R-:W-:-:S04]  /*bf40*/  IADD3 R34, P3, PT, R12, R156, RZ ;  /* 0x0000009c0c227210 */ /* 0x002fc80007f7e0ff */
[----:B------:R-:W-:Y:S02]  /*bf50*/  LEA.HI.X.SX32 R35, R12, R0, 0x1, P3 ;  /* 0x000000000c237211 */ /* 0x000fe400018f0eff */
[----:B------:R-:W1:Y:S01]  /*bf60*/  LDC R41, c[0x0][0x3d8] ;  /* 0x0000f600ff297b82 */ /* 0x000e620000000800 */
[----:B---3--:R-:W-:Y:S01]  /*bf70*/  IMAD R8, R38, 0x2, R5 ;  /* 0x0000000226087824 */ /* 0x008fe200078e0205 */
[C---:B0-----:R-:W-:Y:S01]  /*bf80*/  IADD3 R80, P2, PT, R15.reuse, R156, RZ ;  /* 0x0000009c0f507210 */ /* 0x041fe20007f5e0ff */
[----:B------:R0:W-:Y:S03]  /*bf90*/  STL.64 [R1+0x620], R34 ;  /* 0x0006202201007387 */ /* 0x0001e60000100a00 */
[----:B------:R-:W-:Y:S01]  /*bfa0*/  LEA.HI.X.SX32 R81, R15, R0, 0x1, P2 ;  /* 0x000000000f517211 */ /* 0x000fe200010f0eff */
[----:B----4-:R-:W-:Y:S01]  /*bfb0*/  IMAD R6, R40, 0x2, R8 ;  /* 0x0000000228067824 */ /* 0x010fe200078e0208 */
[-C--:B------:R-:W-:Y:S01]  /*bfc0*/  IADD3 R40, P2, PT, R17, R156.reuse, RZ ;  /* 0x0000009c11287210 */ /* 0x080fe20007f5e0ff */
[----:B------:R-:W2:Y:S02]  /*bfd0*/  LDC R42, c[0x0][0x3d8] ;  /* 0x0000f600ff2a7b82 */ /* 0x000ea40000000800 */
[----:B------:R-:W-:Y:S01]  /*bfe0*/  STL.64 [R1+0x618], R80 ;  /* 0x0006185001007387 */ /* 0x000fe20000100a00 */
[----:B0-----:R-:W-:Y:S01]  /*bff0*/  IADD3 R34, P3, PT, R14, R156, RZ ;  /* 0x0000009c0e227210 */ /* 0x001fe20007f7e0ff */
[----:B-----5:R-:W-:-:S04]  /*c000*/  IMAD R10, R39, 0x2, R6 ;  /* 0x00000002270a7824 */ /* 0x020fc800078e0206 */
[----:B------:R-:W0:Y:S01]  /*c010*/  LDC R43, c[0x0][0x3d8] ;  /* 0x0000f600ff2b7b82 */ /* 0x000e220000000800 */
[----:B------:R-:W-:Y:S02]  /*c020*/  LEA.HI.X.SX32 R35, R14, R0, 0x1, P3 ;  /* 0x000000000e237211 */ /* 0x000fe400018f0eff */
[C---:B------:R-:W-:Y:S01]  /*c030*/  IADD3 R38, P3, PT, R16.reuse, R156, RZ ;  /* 0x0000009c10267210 */ /* 0x040fe20007f7e0ff */
[----:B-1----:R-:W-:Y:S01]  /*c040*/  IMAD R9, R41, 0x2, R10 ;  /* 0x0000000229097824 */ /* 0x002fe200078e020a */
[-C--:B------:R-:W-:Y:S01]  /*c050*/  LEA.HI.X.SX32 R41, R17, R0.reuse, 0x1, P2 ;  /* 0x0000000011297211 */ /* 0x080fe200010f0eff */
[----:B------:R-:W-:Y:S01]  /*c060*/  STL.64 [R1+0x610], R34 ;  /* 0x0006102201007387 */ /* 0x000fe20000100a00 */
[----:B------:R-:W-:Y:S01]  /*c070*/  LEA.HI.X.SX32 R39, R16, R0, 0x1, P3 ;  /* 0x0000000010277211 */ /* 0x000fe200018f0eff */
[----:B------:R-:W1:Y:S02]  /*c080*/  LDC R44, c[0x0][0x3d8] ;  /* 0x0000f600ff2c7b82 */ /* 0x000e640000000800 */
[----:B------:R3:W-:Y:S04]  /*c090*/  STL.64 [R1+0x608], R40 ;  /* 0x0006082801007387 */ /* 0x0007e80000100a00 */
[----:B------:R4:W-:Y:S01]  /*c0a0*/  STL.64 [R1+0x600], R38 ;  /* 0x0006002601007387 */ /* 0x0009e20000100a00 */
[----:B--2---:R-:W-:Y:S01]  /*c0b0*/  IMAD R13, R42, 0x2, R9 ;  /* 0x000000022a0d7824 */ /* 0x004fe200078e0209 */
[----:B------:R-:W2:Y:S01]  /*c0c0*/  LDC R45, c[0x0][0x3d8] ;  /* 0x0000f600ff2d7b82 */ /* 0x000ea20000000800 */
[----:B---3--:R-:W-:-:S02]  /*c0d0*/  IADD3 R40, P2, PT, R20, R156, RZ ;  /* 0x0000009c14287210 */ /* 0x008fc40007f5e0ff */
[----:B0-----:R-:W-:-:S05]  /*c0e0*/  IMAD R11, R43, 0x2, R13 ;  /* 0x000000022b0b7824 */ /* 0x001fca00078e020d */
[----:B------:R-:W0:Y:S01]  /*c0f0*/  LDC R46, c[0x0][0x3d8] ;  /* 0x0000f600ff2e7b82 */ /* 0x000e220000000800 */
[C---:B----4-:R-:W-:Y:S02]  /*c100*/  IADD3 R38, P3, PT, R19.reuse, R156, RZ ;  /* 0x0000009c13267210 */ /* 0x050fe40007f7e0ff */
[-C--:B------:R-:W-:Y:S02]  /*c110*/  LEA.HI.X.SX32 R41, R20, R0.reuse, 0x1, P2 ;  /* 0x0000000014297211 */ /* 0x080fe400010f0eff */
[----:B------:R-:W-:-:S03]  /*c120*/  LEA.HI.X.SX32 R39, R19, R0, 0x1, P3 ;  /* 0x0000000013277211 */ /* 0x000fc600018f0eff */
[----:B------:R-:W3:Y:S01]  /*c130*/  LDC R47, c[0x0][0x3d8] ;  /* 0x0000f600ff2f7b82 */ /* 0x000ee20000000800 */
[----:B------:R4:W-:Y:S01]  /*c140*/  STL.64 [R1+0x5f8], R40 ;  /* 0x0005f82801007387 */ /* 0x0009e20000100a00 */
[----:B-1----:R-:W-:-:S03]  /*c150*/  IMAD R15, R44, 0x2, R11 ;  /* 0x000000022c0f7824 */ /* 0x002fc600078e020b */
[----:B------:R1:W-:Y:S03]  /*c160*/  STL.64 [R1+0x5f0], R38 ;  /* 0x0005f02601007387 */ /* 0x0003e60000100a00 */
[----:B------:R-:W5:Y:S01]  /*c170*/  LDC R48, c[0x0][0x3d8] ;  /* 0x0000f600ff307b82 */ /* 0x000f620000000800 */
[----:B--2---:R-:W-:Y:S01]  /*c180*/  IMAD R12, R45, 0x2, R15 ;  /* 0x000000022d0c7824 */ /* 0x004fe200078e020f */
[----:B----4-:R-:W-:-:S06]  /*c190*/  IADD3 R40, P2, PT, R22, R156, RZ ;  /* 0x0000009c16287210 */ /* 0x010fcc0007f5e0ff */
[----:B------:R-:W2:Y:S01]  /*c1a0*/  LDC R49, c[0x0][0x3d8] ;  /* 0x0000f600ff317b82 */ /* 0x000ea20000000800 */
[C---:B-1----:R-:W-:Y:S01]  /*c1b0*/  IADD3 R38, P3, PT, R21.reuse, R156, RZ ;  /* 0x0000009c15267210 */ /* 0x042fe20007f7e0ff */
[----:B0-----:R-:W-:Y:S01]  /*c1c0*/  IMAD R17, R46, 0x2, R12 ;  /* 0x000000022e117824 */ /* 0x001fe200078e020c */
[-C--:B------:R-:W-:Y:S02]  /*c1d0*/  LEA.HI.X.SX32 R41, R22, R0.reuse, 0x1, P2 ;  /* 0x0000000016297211 */ /* 0x080fe400010f0eff */
[----:B------:R-:W-:-:S03]  /*c1e0*/  LEA.HI.X.SX32 R39, R21, R0, 0x1, P3 ;  /* 0x0000000015277211 */ /* 0x000fc600018f0eff */
[----:B------:R0:W-:Y:S01]  /*c1f0*/  STL.64 [R1+0x5e8], R40 ;  /* 0x0005e82801007387 */ /* 0x0001e20000100a00 */
[----:B------:R-:W1:Y:S01]  /*c200*/  LDC R50, c[0x0][0x3d8] ;  /* 0x0000f600ff327b82 */ /* 0x000e620000000800 */
[----:B---3--:R-:W-:Y:S02]  /*c210*/  IMAD R14, R47, 0x2, R17 ;  /* 0x000000022f0e7824 */ /* 0x008fe400078e0211 */
[----:B------:R3:W-:Y:S02]  /*c220*/  STL.64 [R1+0x5e0], R38 ;  /* 0x0005e02601007387 */ /* 0x0007e40000100a00 */
[----:B-----5:R-:W-:-:S03]  /*c230*/  IMAD R19, R48, 0x2, R14 ;  /* 0x0000000230137824 */ /* 0x020fc600078e020e */
[----:B------:R-:W4:Y:S01]  /*c240*/  LDC R51, c[0x0][0x3d8] ;  /* 0x0000f600ff337b82 */ /* 0x000f220000000800 */
[-C--:B0-----:R-:W-:Y:S02]  /*c250*/  IADD3 R40, P2, PT, R24, R156.reuse, RZ ;  /* 0x0000009c18287210 */ /* 0x081fe40007f5e0ff */
[----:B---3--:R-:W-:-:S05]  /*c260*/  IADD3 R38, P3, PT, R23, R156, RZ ;  /* 0x0000009c17267210 */ /* 0x008fca0007f7e0ff */
[----:B------:R-:W0:Y:S01]  /*c270*/  LDC R52, c[0x0][0x3d8] ;  /* 0x0000f600ff347b82 */ /* 0x000e220000000800 */
[-C--:B------:R-:W-:Y:S01]  /*c280*/  LEA.HI.X.SX32 R41, R24, R0.reuse, 0x1, P2 ;  /* 0x0000000018297211 */ /* 0x080fe200010f0eff */
[----:B--2---:R-:W-:Y:S01]  /*c290*/  IMAD R16, R49, 0x2, R19 ;  /* 0x0000000231107824 */ /* 0x004fe200078e0213 */
[----:B------:R-:W-:Y:S02]  /*c2a0*/  LEA.HI.X.SX32 R39, R23, R0, 0x1, P3 ;  /* 0x0000000017277211 */ /* 0x000fe400018f0eff */
[----:B------:R-:W-:-:S03]  /*c2b0*/  IADD3 R20, P3, PT, R18, R156, RZ ;  /* 0x0000009c12147210 */ /* 0x000fc60007f7e0ff */
[----:B------:R2:W-:Y:S01]  /*c2c0*/  STL.64 [R1+0x5d0], R38 ;  /* 0x0005d02601007387 */ /* 0x0005e20000100a00 */
[----:B------:R-:W-:Y:S01]  /*c2d0*/  LEA.HI.X.SX32 R21, R18, R0, 0x1, P3 ;  /* 0x0000000012157211 */ /* 0x000fe200018f0eff */
[----:B------:R-:W3:Y:S01]  /*c2e0*/  LDC R53, c[0x0][0x3d8] ;  /* 0x0000f600ff357b82 */ /* 0x000ee20000000800 */
[C---:B------:R-:W-:Y:S01]  /*c2f0*/  IADD3 R22, P3, PT, R3.reuse, R156, RZ ;  /* 0x0000009c03167210 */ /* 0x040fe20007f7e0ff */
[----:B------:R-:W-:Y:S03]  /*c300*/  STL.64 [R1+0x5d8], R40 ;  /* 0x0005d82801007387 */ /* 0x000fe60000100a00 */
[----:B------:R-:W-:Y:S01]  /*c310*/  LEA.HI.X.SX32 R23, R3, R0, 0x1, P3 ;  /* 0x0000000003177211 */ /* 0x000fe200018f0eff */
[----:B------:R1:W-:Y:S02]  /*c320*/  STL.64 [R1+0x5c0], R20 ;  /* 0x0005c01401007387 */ /* 0x0003e40000100a00 */
[----:B------:R-:W5:Y:S01]  /*c330*/  LDC R55, c[0x0][0x3d8] ;  /* 0x0000f600ff377b82 */ /* 0x000f620000000800 */
[----:B--2---:R-:W-:-:S04]  /*c340*/  IADD3 R38, P2, PT, R25, R156, RZ ;  /* 0x0000009c19267210 */ /* 0x004fc80007f5e0ff */
[----:B------:R-:W-:Y:S02]  /*c350*/  LEA.HI.X.SX32 R39, R25, R0, 0x1, P2 ;  /* 0x0000000019277211 */ /* 0x000fe400010f0eff */
[----:B------:R-:W-:Y:S01]  /*c360*/  IADD3 R24, P2, PT, R26, R156, RZ ;  /* 0x0000009c1a187210 */ /* 0x000fe20007f5e0ff */
[----:B------:R-:W2:Y:S01]  /*c370*/  LDC R54, c[0x0][0x3d8] ;  /* 0x0000f600ff367b82 */ /* 0x000ea20000000800 */
[----:B-1----:R-:W-:Y:S01]  /*c380*/  IMAD R20, R50, 0x2, R16 ;  /* 0x0000000232147824 */ /* 0x002fe200078e0210 */
[----:B------:R-:W-:Y:S01]  /*c390*/  STL.64 [R1+0x5c8], R38 ;  /* 0x0005c82601007387 */ /* 0x000fe20000100a00 */
[----:B------:R-:W-:Y:S02]  /*c3a0*/  LEA.HI.X.SX32 R25, R26, R0, 0x1, P2 ;  /* 0x000000001a197211 */ /* 0x000fe400010f0eff */
[----:B----4-:R-:W-:-:S03]  /*c3b0*/  IMAD R18, R51, 0x2, R20 ;  /* 0x0000000233127824 */ /* 0x010fc600078e0214 */
[----:B------:R1:W-:Y:S01]  /*c3c0*/  STL.64 [R1+0x5b8], R24 ;  /* 0x0005b81801007387 */ /* 0x0003e20000100a00 */
[----:B------:R-:W4:Y:S01]  /*c3d0*/  LDC R56, c[0x0][0x3d8] ;  /* 0x0000f600ff387b82 */ /* 0x000f220000000800 */
[----:B0-----:R-:W-:Y:S02]  /*c3e0*/  IMAD R21, R52, 0x2, R18 ;  /* 0x0000000234157824 */ /* 0x001fe400078e0212 */
[----:B------:R0:W-:Y:S02]  /*c3f0*/  STL.64 [R1+0x5b0], R22 ;  /* 0x0005b01601007387 */ /* 0x0001e40000100a00 */
[----:B---3--:R-:W-:-:S03]  /*c400*/  IMAD R3, R53, 0x2, R21 ;  /* 0x0000000235037824 */ /* 0x008fc600078e0215 */
[----:B------:R-:W3:Y:S01]  /*c410*/  LDC R57, c[0x0][0x3d8] ;  /* 0x0000f600ff397b82 */ /* 0x000ee20000000800 */
[-C--:B-1----:R-:W-:Y:S02]  /*c420*/  IADD3 R24, P2, PT, R27, R156.reuse, RZ ;  /* 0x0000009c1b187210 */ /* 0x082fe40007f5e0ff */
[----:B0-----:R-:W-:-:S05]  /*c430*/  IADD3 R22, P3, PT, R4, R156, RZ ;  /* 0x0000009c04167210 */ /* 0x001fca0007f7e0ff */
[----:B------:R-:W0:Y:S01]  /*c440*/  LDC R58, c[0x0][0x3d8] ;  /* 0x0000f600ff3a7b82 */ /* 0x000e220000000800 */
[----:B------:R-:W-:Y:S02]  /*c450*/  LEA.HI.X.SX32 R25, R27, R0, 0x1, P2 ;  /* 0x000000001b197211 */ /* 0x000fe400010f0eff */
[C---:B------:R-:W-:Y:S02]  /*c460*/  IADD3 R26, P2, PT, R7.reuse, R156, RZ ;  /* 0x0000009c071a7210 */ /* 0x040fe40007f5e0ff */
[-C--:B------:R-:W-:Y:S01]  /*c470*/  LEA.HI.X.SX32 R23, R4, R0.reuse, 0x1, P3 ;  /* 0x0000000004177211 */ /* 0x080fe200018f0eff */
[----:B------:R1:W-:Y:S01]  /*c480*/  STL.64 [R1+0x5a8], R24 ;  /* 0x0005a81801007387 */ /* 0x0003e20000100a00 */
[----:B------:R-:W-:Y:S01]  /*c490*/  LEA.HI.X.SX32 R27, R7, R0, 0x1, P2 ;  /* 0x00000000071b7211 */ /* 0x000fe200010f0eff */
[----:B------:R-:W0:Y:S02]  /*c4a0*/  LDC R59, c[0x0][0x3d8] ;  /* 0x0000f600ff3b7b82 */ /* 0x000e240000000800 */
[----:B------:R5:W-:Y:S04]  /*c4b0*/  STL.64 [R1+0x5a0], R22 ;  /* 0x0005a01601007387 */ /* 0x000be80000100a00 */
[----:B------:R2:W-:Y:S02]  /*c4c0*/  STL.64 [R1+0x598], R26 ;  /* 0x0005981a01007387 */ /* 0x0005e40000100a00 */
[----:B------:R-:W0:Y:S01]  /*c4d0*/  LDC R60, c[0x0][0x3d8] ;  /* 0x0000f600ff3c7b82 */ /* 0x000e220000000800 */
[----:B-1----:R-:W-:-:S04]  /*c4e0*/  IADD3 R24, P3, PT, R5, R156, RZ ;  /* 0x0000009c05187210 */ /* 0x002fc80007f7e0ff */
[----:B------:R-:W-:Y:S01]  /*c4f0*/  LEA.HI.X.SX32 R25, R5, R0, 0x1, P3 ;  /* 0x0000000005197211 */ /* 0x000fe200018f0eff */
[----:B-----5:R-:W-:Y:S02]  /*c500*/  IMAD R22, R55, 0x2, R3 ;  /* 0x0000000237167824 */ /* 0x020fe400078e0203 */
[----:B------:R-:W1:Y:S01]  /*c510*/  LDC R61, c[0x0][0x3d8] ;  /* 0x0000f600ff3d7b82 */ /* 0x000e620000000800 */
[----:B--2---:R-:W-:Y:S01]  /*c520*/  IADD3 R26, P2, PT, R8, R156, RZ ;  /* 0x0000009c081a7210 */ /* 0x004fe20007f5e0ff */
[----:B------:R2:W-:Y:S01]  /*c530*/  STL.64 [R1+0x590], R24 ;  /* 0x0005901801007387 */ /* 0x0005e20000100a00 */
[----:B------:R-:W-:Y:S02]  /*c540*/  IMAD R4, R54, 0x2, R22 ;  /* 0x0000000236047824 */ /* 0x000fe400078e0216 */
[----:B------:R-:W-:-:S03]  /*c550*/  LEA.HI.X.SX32 R27, R8, R0, 0x1, P2 ;  /* 0x00000000081b7211 */ /* 0x000fc600010f0eff */
[----:B------:R-:W5:Y:S01]  /*c560*/  LDC R62, c[0x0][0x3d8] ;  /* 0x0000f600ff3e7b82 */ /* 0x000f620000000800 */
[----:B----4-:R-:W-:Y:S01]  /*c570*/  IMAD R7, R56, 0x2, R4 ;  /* 0x0000000238077824 */ /* 0x010fe200078e0204 */
[----:B------:R4:W-:Y:S03]  /*c580*/  STL.64 [R1+0x588], R26 ;  /* 0x0005881a01007387 */ /* 0x0009e60000100a00 */
[----:B---3--:R-:W-:Y:S01]  /*c590*/  IMAD R5, R57, 0x2, R7 ;  /* 0x0000000239057824 */ /* 0x008fe200078e0207 */
[----:B--2---:R-:W-:Y:S02]  /*c5a0*/  IADD3 R24, P3, PT, R6, R156, RZ ;  /* 0x0000009c06187210 */ /* 0x004fe40007f7e0ff */
[----:B------:R-:W2:Y:S01]  /*c5b0*/  LDC R63, c[0x0][0x3d8] ;  /* 0x0000f600ff3f7b82 */ /* 0x000ea20000000800 */
[----:B0-----:R-:W-:Y:S01]  /*c5c0*/  IMAD R8, R58, 0x2, R5 ;  /* 0x000000023a087824 */ /* 0x001fe200078e0205 */
[----:B------:R-:W-:-:S03]  /*c5d0*/  LEA.HI.X.SX32 R25, R6, R0, 0x1, P3 ;  /* 0x0000000006197211 */ /* 0x000fc600018f0eff */
[----:B------:R-:W-:Y:S01]  /*c5e0*/  IMAD R6, R59, 0x2, R8 ;  /* 0x000000023b067824 */ /* 0x000fe200078e0208 */
[C---:B----4-:R-:W-:Y:S01]  /*c5f0*/  IADD3 R26, P2, PT, R10.reuse, R156, RZ ;  /* 0x0000009c0a1a7210 */ /* 0x050fe20007f5e0ff */
[----:B------:R0:W-:Y:S01]  /*c600*/  STL.64 [R1+0x580], R24 ;  /* 0x0005801801007387 */ /* 0x0001e20000100a00 */
[----:B------:R-:W3:Y:S02]  /*c610*/  LDC R64, c[0x0][0x3d8] ;  /* 0x0000f600ff407b82 */ /* 0x000ee40000000800 */
[----:B------:R-:W-:Y:S01]  /*c620*/  LEA.HI.X.SX32 R27, R10, R0, 0x1, P2 ;  /* 0x000000000a1b7211 */ /* 0x000fe200010f0eff */
[----:B------:R-:W-:-:S04]  /*c630*/  IMAD R10, R60, 0x2, R6 ;  /* 0x000000023c0a7824 */ /* 0x000fc800078e0206 */
[----:B------:R4:W-:Y:S01]  /*c640*/  STL.64 [R1+0x578], R26 ;  /* 0x0005781a01007387 */ /* 0x0009e20000100a00 */
[----:B------:R-:W3:Y:S01]  /*c650*/  LDC R65, c[0x0][0x3d8] ;  /* 0x0000f600ff417b82 */ /* 0x000ee20000000800 */
[----:B0-----:R-:W-:-:S04]  /*c660*/  IADD3 R24, P3, PT, R9, R156, RZ ;  /* 0x0000009c09187210 */ /* 0x001fc80007f7e0ff */
[----:B------:R-:W-:-:S03]  /*c670*/  LEA.HI.X.SX32 R25, R9, R0, 0x1, P3 ;  /* 0x0000000009197211 */ /* 0x000fc600018f0eff */
[----:B------:R-:W0:Y:S01]  /*c680*/  LDC R66, c[0x0][0x3d8] ;  /* 0x0000f600ff427b82 */ /* 0x000e220000000800 */
[----:B-1----:R-:W-:Y:S01]  /*c690*/  IMAD R9, R61, 0x2, R10 ;  /* 0x000000023d097824 */ /* 0x002fe200078e020a */
[C---:B----4-:R-:W-:Y:S01]  /*c6a0*/  IADD3 R26, P2, PT, R13.reuse, R156, RZ ;  /* 0x0000009c0d1a7210 */ /* 0x050fe20007f5e0ff */
[----:B------:R1:W-:Y:S03]  /*c6b0*/  STL.64 [R1+0x570], R24 ;  /* 0x0005701801007387 */ /* 0x0003e60000100a00 */
[----:B------:R-:W-:Y:S02]  /*c6c0*/  LEA.HI.X.SX32 R27, R13, R0, 0x1, P2 ;  /* 0x000000000d1b7211 */ /* 0x000fe400010f0eff */
[----:B------:R-:W4:Y:S01]  /*c6d0*/  LDC R67, c[0x0][0x3d8] ;  /* 0x0000f600ff437b82 */ /* 0x000f220000000800 */
[----:B-----5:R-:W-:Y:S02]  /*c6e0*/  IMAD R13, R62, 0x2, R9 ;  /* 0x000000023e0d7824 */ /* 0x020fe400078e0209 */
[----:B------:R5:W-:Y:S01]  /*c6f0*/  STL.64 [R1+0x568], R26 ;  /* 0x0005681a01007387 */ /* 0x000be20000100a00 */
[----:B-1----:R-:W-:-:S04]  /*c700*/  IADD3 R24, P3, PT, R11, R156, RZ ;  /* 0x0000009c0b187210 */ /* 0x002fc80007f7e0ff */
[----:B------:R-:W1:Y:S01]  /*c710*/  LDC R68, c[0x0][0x3d8] ;  /* 0x0000f600ff447b82 */ /* 0x000e620000000800 */
[----:B------:R-:W-:Y:S01]  /*c720*/  LEA.HI.X.SX32 R25, R11, R0, 0x1, P3 ;  /* 0x000000000b197211 */ /* 0x000fe200018f0eff */
[----:B--2---:R-:W-:Y:S01]  /*c730*/  IMAD R11, R63, 0x2, R13 ;  /* 0x000000023f0b7824 */ /* 0x004fe200078e020d */
[----:B-----5:R-:W-:-:S03]  /*c740*/  IADD3 R26, P2, PT, R15, R156, RZ ;  /* 0x0000009c0f1a7210 */ /* 0x020fc60007f5e0ff */
[----:B------:R2:W-:Y:S02]  /*c750*/  STL.64 [R1+0x560], R24 ;  /* 0x0005601801007387 */ /* 0x0005e40000100a00 */
[----:B------:R-:W5:Y:S01]  /*c760*/  LDC R70, c[0x0][0x3d8] ;  /* 0x0000f600ff467b82 */ /* 0x000f620000000800 */
[----:B------:R-:W-:Y:S01]  /*c770*/  LEA.HI.X.SX32 R27, R15, R0, 0x1, P2 ;  /* 0x000000000f1b7211 */ /* 0x000fe200010f0eff */
[----:B---3--:R-:W-:-:S04]  /*c780*/  IMAD R15, R64, 0x2, R11 ;  /* 0x00000002400f7824 */ /* 0x008fc800078e020b */
[----:B------:R3:W-:Y:S02]  /*c790*/  STL.64 [R1+0x558], R26 ;  /* 0x0005581a01007387 */ /* 0x0007e40000100a00 */
[----:B------:R-:W5:Y:S01]  /*c7a0*/  LDC R69, c[0x0][0x3d8] ;  /* 0x0000f600ff457b82 */ /* 0x000f620000000800 */
[----:B--2---:R-:W-:-:S04]  /*c7b0*/  IADD3 R24, P3, PT, R12, R156, RZ ;  /* 0x0000009c0c187210 */ /* 0x004fc80007f7e0ff */
[----:B------:R-:W-:-:S03]  /*c7c0*/  LEA.HI.X.SX32 R25, R12, R0, 0x1, P3 ;  /* 0x000000000c197211 */ /* 0x000fc600018f0eff */
[----:B------:R-:W2:Y:S01]  /*c7d0*/  LDC R71, c[0x0][0x3d8] ;  /* 0x0000f600ff477b82 */ /* 0x000ea20000000800 */
[----:B------:R-:W-:Y:S01]  /*c7e0*/  IMAD R12, R65, 0x2, R15 ;  /* 0x00000002410c7824 */ /* 0x000fe200078e020f */
[C---:B---3--:R-:W-:Y:S01]  /*c7f0*/  IADD3 R26, P2, PT, R17.reuse, R156, RZ ;  /* 0x0000009c111a7210 */ /* 0x048fe20007f5e0ff */
[----:B------:R3:W-:Y:S03]  /*c800*/  STL.64 [R1+0x550], R24 ;  /* 0x0005501801007387 */ /* 0x0007e60000100a00 */
[----:B------:R-:W-:Y:S02]  /*c810*/  LEA.HI.X.SX32 R27, R17, R0, 0x1, P2 ;  /* 0x00000000111b7211 */ /* 0x000fe400010f0eff */
[----:B------:R-:W2:Y:S01]  /*c820*/  LDC R72, c[0x0][0x3d8] ;  /* 0x0000f600ff487b82 */ /* 0x000ea20000000800 */
[C---:B------:R-:W-:Y:S02]  /*c830*/  IADD3 R50, P2, PT, R19.reuse, R156, RZ ;  /* 0x0000009c13327210 */ /* 0x040fe40007f5e0ff */
[----:B------:R0:W-:Y:S02]  /*c840*/  STL.64 [R1+0x548], R26 ;  /* 0x0005481a01007387 */ /* 0x0001e40000100a00 */
[----:B------:R-:W-:-:S02]  /*c850*/  LEA.HI.X.SX32 R51, R19, R0, 0x1, P2 ;  /* 0x0000000013337211 */ /* 0x000fc400010f0eff */
[C---:B---3--:R-:W-:Y:S01]  /*c860*/  IADD3 R24, P3, PT, R14.reuse, R156, RZ ;  /* 0x0000009c0e187210 */ /* 0x048fe20007f7e0ff */
[----:B------:R-:W3:Y:S03]  /*c870*/  LDC R73, c[0x0][0x3d8] ;  /* 0x0000f600ff497b82 */ /* 0x000ee60000000800 */
[----:B------:R-:W-:Y:S02]  /*c880*/  LEA.HI.X.SX32 R25, R14, R0, 0x1, P3 ;  /* 0x000000000e197211 */ /* 0x000fe400018f0eff */
[----:B0-----:R-:W-:-:S03]  /*c890*/  IADD3 R26, P3, PT, R16, R156, RZ ;  /* 0x0000009c101a7210 */ /* 0x001fc60007f7e0ff */
[----:B------:R-:W-:Y:S01]  /*c8a0*/  STL.64 [R1+0x540], R24 ;  /* 0x0005401801007387 */ /* 0x000fe20000100a00 */
[----:B------:R-:W0:Y:S01]  /*c8b0*/  LDC R74, c[0x0][0x3d8] ;  /* 0x0000f600ff4a7b82 */ /* 0x000e220000000800 */
[----:B------:R-:W-:Y:S02]  /*c8c0*/  LEA.HI.X.SX32 R27, R16, R0, 0x1, P3 ;  /* 0x00000000101b7211 */ /* 0x000fe400018f0eff */
[----:B------:R5:W-:Y:S01]  /*c8d0*/  STL.64 [R1+0x538], R50 ;  /* 0x0005383201007387 */ /* 0x000be20000100a00 */
[----:B------:R-:W-:-:S03]  /*c8e0*/  IMAD R16, R66, 0x2, R12 ;  /* 0x0000000242107824 */ /* 0x000fc600078e020c */
[----:B------:R5:W-:Y:S01]  /*c8f0*/  STL.64 [R1+0x530], R26 ;  /* 0x0005301a01007387 */ /* 0x000be20000100a00 */
[----:B----4-:R-:W-:Y:S01]  /*c900*/  IMAD R14, R67, 0x2, R16 ;  /* 0x00000002430e7824 */ /* 0x010fe200078e0210 */
[----:B------:R-:W4:Y:S03]  /*c910*/  LDC R75, c[0x0][0x3d8] ;  /* 0x0000f600ff4b7b82 */ /* 0x000f260000000800 */
[----:B-1----:R-:W-:Y:S01]  /*c920*/  IMAD R17, R68, 0x2, R14 ;  /* 0x0000000244117824 */ /* 0x002fe200078e020e */
[----:B-----5:R-:W-:-:S04]  /*c930*/  IADD3 R50, P2, PT, R20, R156, RZ ;  /* 0x0000009c14327210 */ /* 0x020fc80007f5e0ff */
[----:B------:R-:W1:Y:S01]  /*c940*/  LDC R76, c[0x0][0x3d8] ;  /* 0x0000f600ff4c7b82 */ /* 0x000e620000000800 */
[----:B------:R-:W-:Y:S02]  /*c950*/  IADD3 R26, P3, PT, R18, R156, RZ ;  /* 0x0000009c121a7210 */ /* 0x000fe40007f7e0ff */
[-C--:B------:R-:W-:Y:S02]  /*c960*/  LEA.HI.X.SX32 R51, R20, R0.reuse, 0x1, P2 ;  /* 0x0000000014337211 */ /* 0x080fe400010f0eff */
[----:B------:R-:W-:-:S03]  /*c970*/  LEA.HI.X.SX32 R27, R18, R0, 0x1, P3 ;  /* 0x00000000121b7211 */ /* 0x000fc600018f0eff */
[----:B------:R-:W5:Y:S01]  /*c980*/  LDC R77, c[0x0][0x3d8] ;  /* 0x0000f600ff4d7b82 */ /* 0x000f620000000800 */
[----:B------:R2:W-:Y:S04]  /*c990*/  STL.64 [R1+0x528], R50 ;  /* 0x0005283201007387 */ /* 0x0005e80000100a00 */
[----:B------:R0:W-:Y:S03]  /*c9a0*/  STL.64 [R1+0x520], R26 ;  /* 0x0005201a01007387 */ /* 0x0001e60000100a00 */
[----:B------:R-:W1:Y:S01]  /*c9b0*/  LDC R78, c[0x0][0x3d8] ;  /* 0x0000f600ff4e7b82 */ /* 0x000e620000000800 */
[----:B--2---:R-:W-:-:S07]  /*c9c0*/  IADD3 R50, P2, PT, R21, R156, RZ ;  /* 0x0000009c15327210 */ /* 0x004fce0007f5e0ff */
[----:B------:R-:W2:Y:S01]  /*c9d0*/  LDC R79, c[0x0][0x3d8] ;  /* 0x0000f600ff4f7b82 */ /* 0x000ea20000000800 */
[----:B0-----:R-:W-:Y:S02]  /*c9e0*/  IADD3 R26, P3, PT, R3, R156, RZ ;  /* 0x0000009c031a7210 */ /* 0x001fe40007f7e0ff */
[-C--:B------:R-:W-:Y:S02]  /*c9f0*/  LEA.HI.X.SX32 R51, R21, R0.reuse, 0x1, P2 ;  /* 0x0000000015337211 */ /* 0x080fe400010f0eff */
[----:B------:R-:W-:Y:S01]  /*ca00*/  LEA.HI.X.SX32 R27, R3, R0, 0x1, P3 ;  /* 0x00000000031b7211 */ /* 0x000fe200018f0eff */
[----:B------:R-:W-:Y:S01]  /*ca10*/  IMAD R3, R70, 0x2, R17 ;  /* 0x0000000246037824 */ /* 0x000fe200078e0211 */
[-C--:B------:R-:W-:Y:S01]  /*ca20*/  IADD3 R18, P3, PT, R4, R156.reuse, RZ ;  /* 0x0000009c04127210 */ /* 0x080fe20007f7e0ff */
[----:B------:R-:W-:Y:S01]  /*ca30*/  STL.64 [R1+0x518], R50 ;  /* 0x0005183201007387 */ /* 0x000fe20000100a00 */
[----:B------:R-:W-:Y:S01]  /*ca40*/  IADD3 R20, P2, PT, R22, R156, RZ ;  /* 0x0000009c16147210 */ /* 0x000fe20007f5e0ff */
[----:B------:R-:W0:Y:S01]  /*ca50*/  LDC R29, c[0x0][0x3d8] ;  /* 0x0000f600ff1d7b82 */ /* 0x000e220000000800 */
[-C--:B------:R-:W-:Y:S01]  /*ca60*/  LEA.HI.X.SX32 R19, R4, R0.reuse, 0x1, P3 ;  /* 0x0000000004137211 */ /* 0x080fe200018f0eff */
[----:B------:R3:W-:Y:S01]  /*ca70*/  STL.64 [R1+0x510], R26 ;  /* 0x0005101a01007387 */ /* 0x0007e20000100a00 */
[----:B------:R-:W-:-:S03]  /*ca80*/  LEA.HI.X.SX32 R21, R22, R0, 0x1, P2 ;  /* 0x0000000016157211 */ /* 0x000fc600010f0eff */
[----:B------:R4:W-:Y:S02]  /*ca90*/  STL.64 [R1+0x500], R18 ;  /* 0x0005001201007387 */ /* 0x0009e40000100a00 */
[----:B------:R-:W0:Y:S02]  /*caa0*/  LDC R32, c[0x0][0x3d8] ;  /* 0x0000f600ff207b82 */ /* 0x000e240000000800 */
[----:B------:R5:W-:Y:S01]  /*cab0*/  STL.64 [R1+0x508], R20 ;  /* 0x0005081401007387 */ /* 0x000be20000100a00 */
[----:B---3--:R-:W-:-:S05]  /*cac0*/  IADD3 R26, P2, PT, R7, R156, RZ ;  /* 0x0000009c071a7210 */ /* 0x008fca0007f5e0ff */
[----:B------:R-:W3:Y:S01]  /*cad0*/  LDC R30, c[0x0][0x3d8] ;  /* 0x0000f600ff1e7b82 */ /* 0x000ee20000000800 */
[----:B------:R-:W-:Y:S01]  /*cae0*/  LEA.HI.X.SX32 R27, R7, R0, 0x1, P2 ;  /* 0x00000000071b7211 */ /* 0x000fe200010f0eff */
[----:B----4-:R-:W-:Y:S01]  /*caf0*/  IMAD R18, R69, 0x2, R3 ;  /* 0x0000000245127824 */ /* 0x010fe200078e0203 */
[CC--:B------:R-:W-:Y:S02]  /*cb00*/  IADD3 R52, P2, PT, R8.reuse, R156.reuse, RZ ;  /* 0x0000009c08347210 */ /* 0x0c0fe40007f5e0ff */
[----:B-----5:R-:W-:Y:S01]  /*cb10*/  IADD3 R20, P3, PT, R5, R156, RZ ;  /* 0x0000009c05147210 */ /* 0x020fe20007f7e0ff */
[----:B------:R4:W-:Y:S01]  /*cb20*/  STL.64 [R1+0x4f8], R26 ;  /* 0x0004f81a01007387 */ /* 0x0009e20000100a00 */
[-C--:B------:R-:W-:Y:S01]  /*cb30*/  LEA.HI.X.SX32 R53, R8, R0.reuse, 0x1, P2 ;  /* 0x0000000008357211 */ /* 0x080fe200010f0eff */
[----:B------:R-:W-:Y:S01]  /*cb40*/  IMAD R4, R71, 0x2, R18 ;  /* 0x0000000247047824 */ /* 0x000fe200078e0212 */
[----:B------:R-:W-:Y:S01]  /*cb50*/  LEA.HI.X.SX32 R21, R5, R0, 0x1, P3 ;  /* 0x0000000005157211 */ /* 0x000fe200018f0eff */
[----:B------:R-:W5:Y:S02]  /*cb60*/  LDC R31, c[0x0][0x3d8] ;  /* 0x0000f600ff1f7b82 */ /* 0x000f640000000800 */
[----:B------:R-:W-:-:S02]  /*cb70*/  IMAD R7, R72, 0x2, R4 ;  /* 0x0000000248077824 */ /* 0x000fc400078e0204 */
[----:B------:R-:W-:Y:S02]  /*cb80*/  STL.64 [R1+0x4f0], R20 ;  /* 0x0004f01401007387 */ /* 0x000fe40000100a00 */
[----:B------:R-:W-:Y:S01]  /*cb90*/  IMAD R5, R73, 0x2, R7 ;  /* 0x0000000249057824 */ /* 0x000fe200078e0207 */
[----:B----4-:R-:W-:Y:S01]  /*cba0*/  IADD3 R26, P3, PT, R6, R156, RZ ;  /* 0x0000009c061a7210 */ /* 0x010fe20007f7e0ff */
[----:B------:R4:W-:Y:S02]  /*cbb0*/  STL.64 [R1+0x4e8], R52 ;  /* 0x0004e83401007387 */ /* 0x0009e40000100a00 */
[----:B------:R-:W-:Y:S01]  /*cbc0*/  IMAD R19, R74, 0x2, R5 ;  /* 0x000000024a137824 */ /* 0x000fe200078e0205 */
[----:B------:R-:W0:Y:S01]  /*cbd0*/  LDC R36, c[0x0][0x3d8] ;  /* 0x0000f600ff247b82 */ /* 0x000e220000000800 */
[----:B------:R-:W-:Y:S02]  /*cbe0*/  LEA.HI.X.SX32 R27, R6, R0, 0x1, P3 ;  /* 0x00000000061b7211 */ /* 0x000fe400018f0eff */
[----:B------:R-:W-:-:S03]  /*cbf0*/  IMAD R6, R75, 0x2, R19 ;  /* 0x000000024b067824 */ /* 0x000fc600078e0213 */
[----:B------:R2:W-:Y:S02]  /*cc00*/  STL.64 [R1+0x4e0], R26 ;  /* 0x0004e01a01007387 */ /* 0x0005e40000100a00 */
[----:B------:R-:W3:Y:S01]  /*cc10*/  LDC R28, c[0x0][0x3d8] ;  /* 0x0000f600ff1c7b82 */ /* 0x000ee20000000800 */
[----:B----4-:R-:W-:-:S04]  /*cc20*/  IADD3 R52, P2, PT, R10, R156, RZ ;  /* 0x0000009c0a347210 */ /* 0x010fc80007f5e0ff */
[----:B------:R-:W-:Y:S01]  /*cc30*/  LEA.HI.X.SX32 R53, R10, R0, 0x1, P2 ;  /* 0x000000000a357211 */ /* 0x000fe200010f0eff */
[----:B-1----:R-:W-:Y:S02]  /*cc40*/  IMAD R10, R76, 0x2, R6 ;  /* 0x000000024c0a7824 */ /* 0x002fe400078e0206 */
[----:B------:R-:W1:Y:S01]  /*cc50*/  LDC R37, c[0x0][0x3d8] ;  /* 0x0000f600ff257b82 */ /* 0x000e620000000800 */
[----:B--2---:R-:W-:Y:S01]  /*cc60*/  IADD3 R26, P3, PT, R9, R156, RZ ;  /* 0x0000009c091a7210 */ /* 0x004fe20007f7e0ff */
[----:B------:R2:W-:Y:S01]  /*cc70*/  STL.64 [R1+0x4d8], R52 ;  /* 0x0004d83401007387 */ /* 0x0005e20000100a00 */
[----:B------:R-:W-:Y:S02]  /*cc80*/  IMAD R8, R77, 0x2, R10 ;  /* 0x000000024d087824 */ /* 0x000fe400078e020a */
[----:B------:R-:W-:-:S03]  /*cc90*/  LEA.HI.X.SX32 R27, R9, R0, 0x1, P3 ;  /* 0x00000000091b7211 */ /* 0x000fc600018f0eff */
[----:B------:R-:W4:Y:S02]  /*cca0*/  LDC R35, c[0x0][0x3d8] ;  /* 0x0000f600ff237b82 */ /* 0x000f240000000800 */
[----:B------:R5:W-:Y:S01]  /*ccb0*/  STL.64 [R1+0x4d0], R26 ;  /* 0x0004d01a01007387 */ /* 0x000be20000100a00 */
[----:B--2---:R-:W-:-:S05]  /*ccc0*/  IADD3 R52, P2, PT, R13, R156, RZ ;  /* 0x0000009c0d347210 */ /* 0x004fca0007f5e0ff */
[----:B------:R-:W2:Y:S01]  /*ccd0*/  LDC R34, c[0x0][0x3d8] ;  /* 0x0000f600ff227b82 */ /* 0x000ea20000000800 */
[----:B------:R-:W-:Y:S02]  /*cce0*/  LEA.HI.X.SX32 R53, R13, R0, 0x1, P2 ;  /* 0x000000000d357211 */ /* 0x000fe400010f0eff */
[----:B-----5:R-:W-:-:S03]  /*ccf0*/  IADD3 R26, P3, PT, R11, R156, RZ ;  /* 0x0000009c0b1a7210 */ /* 0x020fc60007f7e0ff */
[----:B------:R5:W-:Y:S02]  /*cd00*/  STL.64 [R1+0x4c8], R52 ;  /* 0x0004c83401007387 */ /* 0x000be40000100a00 */
[----:B------:R-:W1:Y:S01]  /*cd10*/  LDC R42, c[0x0][0x3d8] ;  /* 0x0000f600ff2a7b82 */ /* 0x000e620000000800 */
[----:B------:R-:W-:Y:S01]  /*cd20*/  LEA.HI.X.SX32 R27, R11, R0, 0x1, P3 ;  /* 0x000000000b1b7211 */ /* 0x000fe200018f0eff */
[----:B------:R-:W-:-:S04]  /*cd30*/  IMAD R11, R78, 0x2, R8 ;  /* 0x000000024e0b7824 */ /* 0x000fc800078e0208 */
[----:B------:R3:W-:Y:S01]  /*cd40*/  STL.64 [R1+0x4c0], R26 ;  /* 0x0004c01a01007387 */ /* 0x0007e20000100a00 */
[----:B------:R-:W-:Y:S01]  /*cd50*/  IMAD R9, R79, 0x2, R11 ;  /* 0x000000024f097824 */ /* 0x000fe200078e020b */
[----:B------:R-:W1:Y:S01]  /*cd60*/  LDC R33, c[0x0][0x3d8] ;  /* 0x0000f600ff217b82 */ /* 0x000e620000000800 */
[----:B-----5:R-:W-:Y:S02]  /*cd70*/  IADD3 R52, P2, PT, R15, R156, RZ ;  /* 0x0000009c0f347210 */ /* 0x020fe40007f5e0ff */
[----:B0-----:R-:W-:Y:S02]  /*cd80*/  IMAD R13, R29, 0x2, R9 ;  /* 0x000000021d0d7824 */ /* 0x001fe400078e0209 */
[----:B------:R-:W-:-:S03]  /*cd90*/  LEA.HI.X.SX32 R53, R15, R0, 0x1, P2 ;  /* 0x000000000f357211 */ /* 0x000fc600010f0eff */
[----:B------:R-:W0:Y:S01]  /*cda0*/  LDC R41, c[0x0][0x3d8] ;  /* 0x0000f600ff297b82 */ /* 0x000e220000000800 */
[C---:B---3--:R-:W-:Y:S01]  /*cdb0*/  IADD3 R26, P3, PT, R12.reuse, R156, RZ ;  /* 0x0000009c0c1a7210 */ /* 0x048fe20007f7e0ff */
[----:B------:R3:W-:Y:S03]  /*cdc0*/  STL.64 [R1+0x4b8], R52 ;  /* 0x0004b83401007387 */ /* 0x0007e60000100a00 */
[----:B------:R-:W-:Y:S01]  /*cdd0*/  LEA.HI.X.SX32 R27, R12, R0, 0x1, P3 ;  /* 0x000000000c1b7211 */ /* 0x000fe200018f0eff */
[----:B------:R-:W-:Y:S02]  /*cde0*/  IMAD R12, R32, 0x2, R13 ;  /* 0x00000002200c7824 */ /* 0x000fe400078e020d */
[----:B------:R-:W5:Y:S02]  /*cdf0*/  LDC R40, c[0x0][0x3d8] ;  /* 0x0000f600ff287b82 */ /* 0x000f640000000800 */
[----:B------:R4:W-:Y:S01]  /*ce00*/  STL.64 [R1+0x4b0], R26 ;  /* 0x0004b01a01007387 */ /* 0x0009e20000100a00 */
[----:B---3--:R-:W-:-:S05]  /*ce10*/  IADD3 R52, P2, PT, R16, R156, RZ ;  /* 0x0000009c10347210 */ /* 0x008fca0007f5e0ff */
[----:B------:R-:W3:Y:S01]  /*ce20*/  LDC R39, c[0x0][0x3d8] ;  /* 0x0000f600ff277b82 */ /* 0x000ee20000000800 */
[----:B------:R-:W-:Y:S02]  /*ce30*/  LEA.HI.X.SX32 R53, R16, R0, 0x1, P2 ;  /* 0x0000000010357211 */ /* 0x000fe400010f0eff */
[----:B----4-:R-:W-:-:S03]  /*ce40*/  IADD3 R26, P3, PT, R14, R156, RZ ;  /* 0x0000009c0e1a7210 */ /* 0x010fc60007f7e0ff */
[----:B------:R4:W-:Y:S02]  /*ce50*/  STL.64 [R1+0x4a8], R52 ;  /* 0x0004a83401007387 */ /* 0x0009e40000100a00 */
[----:B------:R-:W0:Y:S01]  /*ce60*/  LDC R44, c[0x0][0x3d8] ;  /* 0x0000f600ff2c7b82 */ /* 0x000e220000000800 */
[----:B------:R-:W-:Y:S01]  /*ce70*/  LEA.HI.X.SX32 R27, R14, R0, 0x1, P3 ;  /* 0x000000000e1b7211 */ /* 0x000fe200018f0eff */
[----:B------:R-:W-:-:S04]  /*ce80*/  IMAD R14, R30, 0x2, R12 ;  /* 0x000000021e0e7824 */ /* 0x000fc800078e020c */
[----:B------:R1:W-:Y:S02]  /*ce90*/  STL.64 [R1+0x4a0], R26 ;  /* 0x0004a01a01007387 */ /* 0x0003e40000100a00 */
[----:B------:R-:W0:Y:S01]  /*cea0*/  LDC R38, c[0x0][0x3d8] ;  /* 0x0000f600ff267b82 */ /* 0x000e220000000800 */
[----:B----4-:R-:W-:-:S04]  /*ceb0*/  IADD3 R52, P2, PT, R17, R156, RZ ;  /* 0x0000009c11347210 */ /* 0x010fc80007f5e0ff */
[----:B------:R-:W-:-:S03]  /*cec0*/  LEA.HI.X.SX32 R53, R17, R0, 0x1, P2 ;  /* 0x0000000011357211 */ /* 0x000fc600010f0eff */
[----:B------:R-:W4:Y:S01]  /*ced0*/  LDC R46, c[0x0][0x3d8] ;  /* 0x0000f600ff2e7b82 */ /* 0x000f220000000800 */
[C---:B-1----:R-:W-:Y:S01]  /*cee0*/  IADD3 R26, P3, PT, R3.reuse, R156, RZ ;  /* 0x0000009c031a7210 */ /* 0x042fe20007f7e0ff */
[----:B------:R1:W-:Y:S03]  /*cef0*/  STL.64 [R1+0x498], R52 ;  /* 0x0004983401007387 */ /* 0x0003e60000100a00 */
[----:B------:R-:W-:Y:S01]  /*cf00*/  LEA.HI.X.SX32 R27, R3, R0, 0x1, P3 ;  /* 0x00000000031b7211 */ /* 0x000fe200018f0eff */
[----:B------:R-:W-:Y:S02]  /*cf10*/  IMAD R3, R31, 0x2, R14 ;  /* 0x000000021f037824 */ /* 0x000fe400078e020e */
[----:B------:R-:W0:Y:S02]  /*cf20*/  LDC R43, c[0x0][0x3d8] ;  /* 0x0000f600ff2b7b82 */ /* 0x000e240000000800 */
[----:B------:R2:W-:Y:S01]  /*cf30*/  STL.64 [R1+0x490], R26 ;  /* 0x0004901a01007387 */ /* 0x0005e20000100a00 */
[----:B------:R-:W-:Y:S01]  /*cf40*/  IMAD R15, R36, 0x2, R3 ;  /* 0x00000002240f7824 */ /* 0x000fe200078e0203 */
[----:B-1----:R-:W-:-:S04]  /*cf50*/  IADD3 R52, P2, PT, R18, R156, RZ ;  /* 0x0000009c12347210 */ /* 0x002fc80007f5e0ff */
[----:B------:R-:W1:Y:S01]  /*cf60*/  LDC R45, c[0x0][0x3d8] ;  /* 0x0000f600ff2d7b82 */ /* 0x000e620000000800 */
[----:B------:R-:W-:Y:S02]  /*cf70*/  LEA.HI.X.SX32 R53, R18, R0, 0x1, P2 ;  /* 0x0000000012357211 */ /* 0x000fe400010f0eff */
[----:B--2---:R-:W-:-:S03]  /*cf80*/  IADD3 R26, P3, PT, R4, R156, RZ ;  /* 0x0000009c041a7210 */ /* 0x004fc60007f7e0ff */
[----:B------:R2:W-:Y:S02]  /*cf90*/  STL.64 [R1+0x488], R52 ;  /* 0x0004883401007387 */ /* 0x0005e40000100a00 */
[----:B------:R-:W0:Y:S01]  /*cfa0*/  LDC R48, c[0x0][0x3d8] ;  /* 0x0000f600ff307b82 */ /* 0x000e220000000800 */
[----:B------:R-:W-:Y:S01]  /*cfb0*/  LEA.HI.X.SX32 R27, R4, R0, 0x1, P3 ;  /* 0x00000000041b7211 */ /* 0x000fe200018f0eff */
[----:B------:R-:W-:Y:S01]  /*cfc0*/  IMAD R4, R28, 0x2, R15 ;  /* 0x000000021c047824 */ /* 0x000fe200078e020f */
[----:B------:R-:W-:-:S03]  /*cfd0*/  IADD3 R30, P3, PT, R5, R156, RZ ;  /* 0x0000009c051e7210 */ /* 0x000fc60007f7e0ff */
[----:B------:R-:W-:Y:S01]  /*cfe0*/  STL.64 [R1+0x480], R26 ;  /* 0x0004801a01007387 */ /* 0x000fe20000100a00 */
[----:B------:R-:W-:Y:S01]  /*cff0*/  LEA.HI.X.SX32 R31, R5, R0, 0x1, P3 ;  /* 0x00000000051f7211 */ /* 0x000fe200018f0eff */
[----:B------:R-:W0:Y:S01]  /*d000*/  LDC R24, c[0x0][0x3d8] ;  /* 0x0000f600ff187b82 */ /* 0x000e220000000800 */
[----:B--2---:R-:W-:-:S04]  /*d010*/  IADD3 R52, P2, PT, R7, R156, RZ ;  /* 0x0000009c07347210 */ /* 0x004fc80007f5e0ff */
[----:B------:R-:W-:Y:S01]  /*d020*/  LEA.HI.X.SX32 R53, R7, R0, 0x1, P2 ;  /* 0x0000000007357211 */ /* 0x000fe200010f0eff */
[----:B------:R-:W-:Y:S02]  /*d030*/  IMAD R7, R37, 0x2, R4 ;  /* 0x0000000225077824 */ /* 0x000fe400078e0204 */
[----:B------:R-:W2:Y:S02]  /*d040*/  LDC R49, c[0x0][0x3d8] ;  /* 0x0000f600ff317b82 */ /* 0x000ea40000000800 */
[----:B------:R3:W-:Y:S01]  /*d050*/  STL.64 [R1+0x478], R52 ;  /* 0x0004783401007387 */ /* 0x0007e20000100a00 */
[----:B------:R-:W-:-:S03]  /*d060*/  IMAD R5, R35, 0x2, R7 ;  /* 0x0000000223057824 */ /* 0x000fc600078e0207 */
[----:B------:R4:W-:Y:S02]  /*d070*/  STL.64 [R1+0x470], R30 ;  /* 0x0004701e01007387 */ /* 0x0009e40000100a00 */
[----:B------:R-:W0:Y:S01]  /*d080*/  LDC R47, c[0x0][0x3d8] ;  /* 0x0000f600ff2f7b82 */ /* 0x000e220000000800 */
[----:B---3--:R-:W-:-:S07]  /*d090*/  IADD3 R52, P2, PT, R19, R156, RZ ;  /* 0x0000009c13347210 */ /* 0x008fce0007f5e0ff */
[----:B------:R-:W3:Y:S01]  /*d0a0*/  LDC R23, c[0x0][0x3d8] ;  /* 0x0000f600ff177b82 */ /* 0x000ee20000000800 */
[C---:B----4-:R-:W-:Y:S02]  /*d0b0*/  IADD3 R30, P3, PT, R6.reuse, R156, RZ ;  /* 0x0000009c061e7210 */ /* 0x050fe40007f7e0ff */
[-C--:B------:R-:W-:Y:S02]  /*d0c0*/  LEA.HI.X.SX32 R53, R19, R0.reuse, 0x1, P2 ;  /* 0x0000000013357211 */ /* 0x080fe400010f0eff */
[----:B------:R-:W-:-:S03]  /*d0d0*/  LEA.HI.X.SX32 R31, R6, R0, 0x1, P3 ;  /* 0x00000000061f7211 */ /* 0x000fc600018f0eff */
[----:B------:R-:W4:Y:S01]  /*d0e0*/  LDC R50, c[0x0][0x3d8] ;  /* 0x0000f600ff327b82 */ /* 0x000f220000000800 */
[C---:B------:R-:W-:Y:S01]  /*d0f0*/  IADD3 R28, P3, PT, R8.reuse, R156, RZ ;  /* 0x0000009c081c7210 */ /* 0x040fe20007f7e0ff */
[----:B------:R1:W-:Y:S03]  /*d100*/  STL.64 [R1+0x460], R30 ;  /* 0x0004601e01007387 */ /* 0x0003e60000100a00 */
[----:B------:R-:W-:Y:S01]  /*d110*/  LEA.HI.X.SX32 R29, R8, R0, 0x1, P3 ;  /* 0x00000000081d7211 */ /* 0x000fe200018f0eff */
[----:B------:R-:W-:Y:S02]  /*d120*/  STL.64 [R1+0x468], R52 ;  /* 0x0004683401007387 */ /* 0x000fe40000100a00 */
[----:B------:R-:W2:Y:S01]  /*d130*/  LDC R20, c[0x0][0x3d8] ;  /* 0x0000f600ff147b82 */ /* 0x000ea20000000800 */
[----:B-1----:R-:W-:-:S07]  /*d140*/  IADD3 R30, P2, PT, R10, R156, RZ ;  /* 0x0000009c0a1e7210 */ /* 0x002fce0007f5e0ff */
[----:B------:R-:W1:Y:S01]  /*d150*/  LDC R22, c[0x0][0x3d8] ;  /* 0x0000f600ff167b82 */ /* 0x000e620000000800 */
[----:B------:R-:W-:Y:S01]  /*d160*/  LEA.HI.X.SX32 R31, R10, R0, 0x1, P2 ;  /* 0x000000000a1f7211 */ /* 0x000fe200010f0eff */
[----:B------:R-:W-:-:S04]  /*d170*/  IMAD R10, R34, 0x2, R5 ;  /* 0x00000002220a7824 */ /* 0x000fc800078e0205 */
[----:B------:R0:W-:Y:S01]  /*d180*/  STL.64 [R1+0x458], R30 ;  /* 0x0004581e01007387 */ /* 0x0001e20000100a00 */
[----:B------:R-:W-:Y:S01]  /*d190*/  IMAD R6, R42, 0x2, R10 ;  /* 0x000000022a067824 */ /* 0x000fe200078e020a */
[----:B------:R-:W1:Y:S01]  /*d1a0*/  LDC R21, c[0x0][0x3d8] ;  /* 0x0000f600ff157b82 */ /* 0x000e620000000800 */
[----:B------:R-:W-:Y:S01]  /*d1b0*/  VIADD R42, R2, 0x3 ;  /* 0x00000003022a7836 */ /* 0x000fe20000000000 */
[----:B------:R3:W-:Y:S06]  /*d1c0*/  STL.64 [R1+0x450], R28 ;  /* 0x0004501c01007387 */ /* 0x0007ec0000100a00 */
[----:B------:R-:W1:Y:S01]  /*d1d0*/  LDC R25, c[0x0][0x3d8] ;  /* 0x0000f600ff197b82 */ /* 0x000e620000000800 */
[----:B0-----:R-:W-:-:S04]  /*d1e0*/  IADD3 R30, P2, PT, R11, R156, RZ ;  /* 0x0000009c0b1e7210 */ /* 0x001fc80007f5e0ff */
[----:B------:R-:W-:Y:S02]  /*d1f0*/  LEA.HI.X.SX32 R31, R11, R0, 0x1, P2 ;  /* 0x000000000b1f7211 */ /* 0x000fe400010f0eff */
[-C--:B---3--:R-:W-:Y:S01]  /*d200*/  IADD3 R28, P3, PT, R9, R156.reuse, RZ ;  /* 0x0000009c091c7210 */ /* 0x088fe20007f7e0ff */
[----:B------:R-:W0:Y:S01]  /*d210*/  LDC R51, c[0x0][0x3d8] ;  /* 0x0000f600ff337b82 */ /* 0x000e220000000800 */
[----:B------:R-:W-:Y:S01]  /*d220*/  IADD3 R34, P2, PT, R13, R156, RZ ;  /* 0x0000009c0d227210 */ /* 0x000fe20007f5e0ff */
[----:B------:R3:W-:Y:S01]  /*d230*/  STL.64 [R1+0x448], R30 ;  /* 0x0004481e01007387 */ /* 0x0007e20000100a00 */
[-C--:B------:R-:W-:Y:S01]  /*d240*/  LEA.HI.X.SX32 R29, R9, R0.reuse, 0x1, P3 ;  /* 0x00000000091d7211 */ /* 0x080fe200018f0eff */
[----:B------:R-:W-:Y:S01]  /*d250*/  IMAD R9, R33, 0x2, R6 ;  /* 0x0000000221097824 */ /* 0x000fe200078e0206 */
[----:B------:R-:W-:Y:S02]  /*d260*/  LEA.HI.X.SX32 R35, R13, R0, 0x1, P2 ;  /* 0x000000000d237211 */ /* 0x000fe400010f0eff */
[C---:B------:R-:W-:Y:S01]  /*d270*/  IADD3 R32, P2, PT, R14.reuse, R156, RZ ;  /* 0x0000009c0e207210 */ /* 0x040fe20007f5e0ff */
[----:B------:R-:W-:Y:S01]  /*d280*/  STL.64 [R1+0x440], R28 ;  /* 0x0004401c01007387 */ /* 0x000fe20000100a00 */
[----:B------:R-:W-:Y:S01]  /*d290*/  IMAD R8, R41, 0x2, R9 ;  /* 0x0000000229087824 */ /* 0x000fe200078e0209 */
[----:B------:R-:W0:Y:S01]  /*d2a0*/  LDC R16, c[0x0][0x3d8] ;  /* 0x0000f600ff107b82 */ /* 0x000e220000000800 */
[----:B------:R-:W-:Y:S01]  /*d2b0*/  LEA.HI.X.SX32 R33, R14, R0, 0x1, P2 ;  /* 0x000000000e217211 */ /* 0x000fe200010f0eff */
[----:B------:R2:W-:Y:S01]  /*d2c0*/  STL.64 [R1+0x438], R34 ;  /* 0x0004382201007387 */ /* 0x0005e20000100a00 */
[----:B---3--:R-:W-:-:S04]  /*d2d0*/  IADD3 R30, P3, PT, R12, R156, RZ ;  /* 0x0000009c0c1e7210 */ /* 0x008fc80007f7e0ff */
[----:B------:R-:W-:Y:S01]  /*d2e0*/  LEA.HI.X.SX32 R31, R12, R0, 0x1, P3 ;  /* 0x000000000c1f7211 */ /* 0x000fe200018f0eff */
[----:B-----5:R-:W-:Y:S01]  /*d2f0*/  IMAD R12, R40, 0x2, R8 ;  /* 0x00000002280c7824 */ /* 0x020fe200078e0208 */
[----:B------:R-:W3:Y:S03]  /*d300*/  LDC R17, c[0x0][0x3d8] ;  /* 0x0000f600ff117b82 */ /* 0x000ee60000000800 */
[----:B------:R5:W-:Y:S01]  /*d310*/  STL.64 [R1+0x430], R30 ;  /* 0x0004301e01007387 */ /* 0x000be20000100a00 */
[----:B--2---:R-:W-:Y:S01]  /*d320*/  IADD3 R34, P2, PT, R15, R156, RZ ;  /* 0x0000009c0f227210 */ /* 0x004fe20007f5e0ff */
[----:B------:R-:W-:Y:S02]  /*d330*/  IMAD R11, R39, 0x2, R12 ;  /* 0x00000002270b7824 */ /* 0x000fe400078e020c */
[----:B------:R2:W-:Y:S01]  /*d340*/  STL.64 [R1+0x428], R32 ;  /* 0x0004282001007387 */ /* 0x0005e20000100a00 */
[----:B------:R-:W-:Y:S01]  /*d350*/  LEA.HI.X.SX32 R35, R15, R0, 0x1, P2 ;  /* 0x000000000f237211 */ /* 0x000fe200010f0eff */
[----:B------:R-:W-:Y:S01]  /*d360*/  IMAD R13, R44, 0x2, R11 ;  /* 0x000000022c0d7824 */ /* 0x000fe200078e020b */
[----:B------:R-:W0:Y:S01]  /*d370*/  LDC R26, c[0x0][0x3d8] ;  /* 0x0000f600ff1a7b82 */ /* 0x000e220000000800 */
[----:B-----5:R-:W-:-:S07]  /*d380*/  IADD3 R30, P3, PT, R3, R156, RZ ;  /* 0x0000009c031e7210 */ /* 0x020fce0007f7e0ff */
[----:B------:R-:W5:Y:S01]  /*d390*/  LDC R18, c[0x0][0x3d8] ;  /* 0x0000f600ff127b82 */ /* 0x000f620000000800 */
[----:B------:R-:W-:Y:S01]  /*d3a0*/  LEA.HI.X.SX32 R31, R3, R0, 0x1, P3 ;  /* 0x00000000031f7211 */ /* 0x000fe200018f0eff */
[----:B------:R-:W-:Y:S01]  /*d3b0*/  IMAD R3, R38, 0x2, R13 ;  /* 0x0000000226037824 */ /* 0x000fe200078e020d */
[----:B--2---:R-:W-:-:S03]  /*d3c0*/  IADD3 R32, P3, PT, R4, R156, RZ ;  /* 0x0000009c04207210 */ /* 0x004fc60007f7e0ff */
[----:B------:R-:W-:Y:S01]  /*d3d0*/  STL.64 [R1+0x420], R30 ;  /* 0x0004201e01007387 */ /* 0x000fe20000100a00 */
[----:B------:R-:W-:Y:S01]  /*d3e0*/  LEA.HI.X.SX32 R33, R4, R0, 0x1, P3 ;  /* 0x0000000004217211 */ /* 0x000fe200018f0eff */
[----:B------:R-:W-:Y:S01]  /*d3f0*/  IMAD R14, R46, 0x2, R3 ;  /* 0x000000022e0e7824 */ /* 0x000fe200078e0203 */
[----:B------:R-:W2:Y:S01]  /*d400*/  LDC R27, c[0x0][0x3d8] ;  /* 0x0000f600ff1b7b82 */ /* 0x000ea20000000800 */
[----:B------:R1:W-:Y:S02]  /*d410*/  STL.64 [R1+0x418], R34 ;  /* 0x0004182201007387 */ /* 0x0003e40000100a00 */
[----:B------:R-:W-:Y:S02]  /*d420*/  IMAD R4, R43, 0x2, R14 ;  /* 0x000000022b047824 */ /* 0x000fe400078e020e */
[----:B------:R3:W-:Y:S03]  /*d430*/  STL.64 [R1+0x410], R32 ;  /* 0x0004102001007387 */ /* 0x0007e60000100a00 */
[----:B------:R-:W0:Y:S01]  /*d440*/  LDC R19, c[0x0][0x3d8] ;  /* 0x0000f600ff137b82 */ /* 0x000e220000000800 */
[----:B-1----:R-:W-:-:S07]  /*d450*/  IADD3 R34, P2, PT, R7, R156, RZ ;  /* 0x0000009c07227210 */ /* 0x002fce0007f5e0ff */
[----:B------:R-:W1:Y:S01]  /*d460*/  LDC R28, c[0x0][0x3d8] ;  /* 0x0000f600ff1c7b82 */ /* 0x000e620000000800 */
[----:B---3--:R-:W-:Y:S02]  /*d470*/  IADD3 R32, P3, PT, R5, R156, RZ ;  /* 0x0000009c05207210 */ /* 0x008fe40007f7e0ff */
[-C--:B------:R-:W-:Y:S01]  /*d480*/  LEA.HI.X.SX32 R35, R7, R0.reuse, 0x1, P2 ;  /* 0x0000000007237211 */ /* 0x080fe200010f0eff */
[----:B------:R-:W-:Y:S01]  /*d490*/  IMAD R7, R45, 0x2, R4 ;  /* 0x000000022d077824 */ /* 0x000fe200078e0204 */
[----:B------:R-:W-:-:S03]  /*d4a0*/  LEA.HI.X.SX32 R33, R5, R0, 0x1, P3 ;  /* 0x0000000005217211 */ /* 0x000fc600018f0eff */
[----:B------:R3:W-:Y:S01]  /*d4b0*/  STL.64 [R1+0x408], R34 ;  /* 0x0004082201007387 */ /* 0x0007e20000100a00 */
[----:B------:R-:W-:Y:S01]  /*d4c0*/  IMAD R5, R48, 0x2, R7 ;  /* 0x0000000230057824 */ /* 0x000fe200078e0207 */
[----:B------:R-:W0:Y:S02]  /*d4d0*/  LDC R29, c[0x0][0x3d8] ;  /* 0x0000f600ff1d7b82 */ /* 0x000e240000000800 */
[----:B------:R4:W-:Y:S06]  /*d4e0*/  STL.64 [R1+0x400], R32 ;  /* 0x0004002001007387 */ /* 0x0009ec0000100a00 */
[----:B------:R-:W0:Y:S01]  /*d4f0*/  LDC R30, c[0x0][0x3d8] ;  /* 0x0000f600ff1e7b82 */ /* 0x000e220000000800 */
[----:B---3--:R-:W-:-:S02]  /*d500*/  IADD3 R34, P2, PT, R10, R156, RZ ;  /* 0x0000009c0a227210 */ /* 0x008fc40007f5e0ff */
[----:B----4-:R-:W-:Y:S02]  /*d510*/  IADD3 R32, P3, PT, R6, R156, RZ ;  /* 0x0000009c06207210 */ /* 0x010fe40007f7e0ff */
[----:B------:R-:W-:-:S03]  /*d520*/  LEA.HI.X.SX32 R35, R10, R0, 0x1, P2 ;  /* 0x000000000a237211 */ /* 0x000fc600010f0eff */
[----:B------:R-:W3:Y:S01]  /*d530*/  LDC R31, c[0x0][0x3d8] ;  /* 0x0000f600ff1f7b82 */ /* 0x000ee20000000800 */
[----:B------:R-:W-:Y:S01]  /*d540*/  LEA.HI.X.SX32 R33, R6, R0, 0x1, P3 ;  /* 0x0000000006217211 */ /* 0x000fe200018f0eff */
[----:B------:R4:W-:Y:S04]  /*d550*/  STL.64 [R1+0x3f8], R34 ;  /* 0x0003f82201007387 */ /* 0x0009e80000100a00 */
[----:B------:R1:W-:Y:S02]  /*d560*/  STL.64 [R1+0x3f0], R32 ;  /* 0x0003f02001007387 */ /* 0x0003e40000100a00 */
[----:B------:R-:W0:Y:S01]  /*d570*/  LDC R15, c[0x0][0x3d8] ;  /* 0x0000f600ff0f7b82 */ /* 0x000e220000000800 */
[----:B----4-:R-:W-:-:S07]  /*d580*/  IADD3 R34, P2, PT, R9, R156, RZ ;  /* 0x0000009c09227210 */ /* 0x010fce0007f5e0ff */
[----:B------:R-:W4:Y:S01]  /*d590*/  LDC R37, c[0x0][0x3d8] ;  /* 0x0000f600ff257b82 */ /* 0x000f220000000800 */
[C---:B-1----:R-:W-:Y:S02]  /*d5a0*/  IADD3 R32, P3, PT, R8.reuse, R156, RZ ;  /* 0x0000009c08207210 */ /* 0x042fe40007f7e0ff */
[-C--:B------:R-:W-:Y:S02]  /*d5b0*/  LEA.HI.X.SX32 R35, R9, R0.reuse, 0x1, P2 ;  /* 0x0000000009237211 */ /* 0x080fe400010f0eff */
[----:B------:R-:W-:Y:S01]  /*d5c0*/  LEA.HI.X.SX32 R33, R8, R0, 0x1, P3 ;  /* 0x0000000008217211 */ /* 0x000fe200018f0eff */
[----:B------:R-:W-:Y:S02]  /*d5d0*/  IMAD R8, R24, 0x2, R5 ;  /* 0x0000000218087824 */ /* 0x000fe400078e0205 */
[----:B------:R-:W1:Y:S01]  /*d5e0*/  LDC R36, c[0x0][0x3d8] ;  /* 0x0000f600ff247b82 */ /* 0x000e620000000800 */
[----:B------:R2:W-:Y:S01]  /*d5f0*/  STL.64 [R1+0x3e8], R34 ;  /* 0x0003e82201007387 */ /* 0x0005e20000100a00 */
[----:B------:R-:W-:-:S03]  /*d600*/  IMAD R6, R49, 0x2, R8 ;  /* 0x0000000231067824 */ /* 0x000fc600078e0208 */
[----:B------:R3:W-:Y:S01]  /*d610*/  STL.64 [R1+0x3e0], R32 ;  /* 0x0003e02001007387 */ /* 0x0007e20000100a00 */
[----:B------:R-:W-:Y:S02]  /*d620*/  IMAD R10, R47, 0x2, R6 ;  /* 0x000000022f0a7824 */ /* 0x000fe400078e0206 */
[----:B------:R-:W0:Y:S02]  /*d630*/  LDC R38, c[0x0][0x3d8] ;  /* 0x0000f600ff267b82 */ /* 0x000e240000000800 */
[----:B------:R-:W-:Y:S01]  /*d640*/  IMAD R9, R23, 0x2, R10 ;  /* 0x0000000217097824 */ /* 0x000fe200078e020a */
[----:B--2---:R-:W-:-:S05]  /*d650*/  IADD3 R34, P2, PT, R12, R156, RZ ;  /* 0x0000009c0c227210 */ /* 0x004fca0007f5e0ff */
[----:B------:R-:W2:Y:S01]  /*d660*/  LDC R39, c[0x0][0x3d8] ;  /* 0x0000f600ff277b82 */ /* 0x000ea20000000800 */
[C---:B---3--:R-:W-:Y:S02]  /*d670*/  IADD3 R32, P3, PT, R11.reuse, R156, RZ ;  /* 0x0000009c0b207210 */ /* 0x048fe40007f7e0ff */
[-C--:B------:R-:W-:Y:S02]  /*d680*/  LEA.HI.X.SX32 R35, R12, R0.reuse, 0x1, P2 ;  /* 0x000000000c237211 */ /* 0x080fe400010f0eff */
[----:B------:R-:W-:Y:S01]  /*d690*/  LEA.HI.X.SX32 R33, R11, R0, 0x1, P3 ;  /* 0x000000000b217211 */ /* 0x000fe200018f0eff */
[----:B------:R-:W-:Y:S02]  /*d6a0*/  IMAD R11, R50, 0x2, R9 ;  /* 0x00000002320b7824 */ /* 0x000fe400078e0209 */
[----:B------:R3:W-:Y:S01]  /*d6b0*/  STL.64 [R1+0x3d8], R34 ;  /* 0x0003d82201007387 */ /* 0x0007e20000100a00 */
[----:B------:R-:W0:Y:S03]  /*d6c0*/  LDC R40, c[0x0][0x3d8] ;  /* 0x0000f600ff287b82 */ /* 0x000e260000000800 */
[----:B------:R4:W-:Y:S05]  /*d6d0*/  STL.64 [R1+0x3d0], R32 ;  /* 0x0003d02001007387 */ /* 0x0009ea0000100a00 */
[----:B------:R-:W0:Y:S01]  /*d6e0*/  LDC R44, c[0x0][0x3d8] ;  /* 0x0000f600ff2c7b82 */ /* 0x000e220000000800 */
[----:B---3--:R-:W-:-:S02]  /*d6f0*/  IADD3 R34, P2, PT, R13, R156, RZ ;  /* 0x0000009c0d227210 */ /* 0x008fc40007f5e0ff */
[----:B----4-:R-:W-:-:S05]  /*d700*/  IADD3 R32, P3, PT, R3, R156, RZ ;  /* 0x0000009c03207210 */ /* 0x010fca0007f7e0ff */
[----:B------:R-:W3:Y:S01]  /*d710*/  LDC R41, c[0x0][0x3d8] ;  /* 0x0000f600ff297b82 */ /* 0x000ee20000000800 */
[-C--:B------:R-:W-:Y:S02]  /*d720*/  LEA.HI.X.SX32 R35, R13, R0.reuse, 0x1, P2 ;  /* 0x000000000d237211 */ /* 0x080fe400010f0eff */
[----:B------:R-:W-:Y:S01]  /*d730*/  LEA.HI.X.SX32 R33, R3, R0, 0x1, P3 ;  /* 0x0000000003217211 */ /* 0x000fe200018f0eff */
[----:B------:R-:W-:Y:S02]  /*d740*/  IMAD R3, R20, 0x2, R11 ;  /* 0x0000000214037824 */ /* 0x000fe400078e020b */
[----:B------:R4:W-:Y:S02]  /*d750*/  STL.64 [R1+0x3c8], R34 ;  /* 0x0003c82201007387 */ /* 0x0009e40000100a00 */
[----:B------:R-:W-:Y:S01]  /*d760*/  IMAD R12, R22, 0x2, R3 ;  /* 0x00000002160c7824 */ /* 0x000fe200078e0203 */
[----:B------:R-:W0:Y:S01]  /*d770*/  LDC R13, c[0x0][0x3d8] ;  /* 0x0000f600ff0d7b82 */ /* 0x000e220000000800 */
[----:B------:R1:W-:Y:S07]  /*d780*/  STL.64 [R1+0x3c0], R32 ;  /* 0x0003c02001007387 */ /* 0x0003ee0000100a00 */
[----:B------:R-:W2:Y:S01]  /*d790*/  LDC R45, c[0x0][0x3d8] ;  /* 0x0000f600ff2d7b82 */ /* 0x000ea20000000800 */
[----:B----4-:R-:W-:-:S02]  /*d7a0*/  IADD3 R34, P2, PT, R14, R156, RZ ;  /* 0x0000009c0e227210 */ /* 0x010fc40007f5e0ff */
[----:B-1----:R-:W-:Y:S02]  /*d7b0*/  IADD3 R32, P3, PT, R4, R156, RZ ;  /* 0x0000009c04207210 */ /* 0x002fe40007f7e0ff */
[----:B------:R-:W-:-:S03]  /*d7c0*/  LEA.HI.X.SX32 R35, R14, R0, 0x1, P2 ;  /* 0x000000000e237211 */ /* 0x000fc600010f0eff */
[----:B------:R-:W1:Y:S01]  /*d7d0*/  LDC R43, c[0x0][0x3d8] ;  /* 0x0000f600ff2b7b82 */ /* 0x000e620000000800 */
[----:B------:R-:W-:Y:S01]  /*d7e0*/  LEA.HI.X.SX32 R33, R4, R0, 0x1, P3 ;  /* 0x0000000004217211 */ /* 0x000fe200018f0eff */
[----:B------:R-:W-:Y:S01]  /*d7f0*/  IMAD R4, R21, 0x2, R12 ;  /* 0x0000000215047824 */ /* 0x000fe200078e020c */
[----:B------:R4:W-:Y:S04]  /*d800*/  STL.64 [R1+0x3b8], R34 ;  /* 0x0003b82201007387 */ /* 0x0009e80000100a00 */
[----:B------:R3:W-:Y:S01]  /*d810*/  STL.64 [R1+0x3b0], R32 ;  /* 0x0003b02001007387 */ /* 0x0007e20000100a00 */
[----:B------:R-:W1:Y:S01]  /*d820*/  LDC R46, c[0x0][0x3d8] ;  /* 0x0000f600ff2e7b82 */ /* 0x000e620000000800 */
[----:B----4-:R-:W-:-:S07]  /*d830*/  IADD3 R34, P2, PT, R7, R156, RZ ;  /* 0x0000009c07227210 */ /* 0x010fce0007f5e0ff */
[----:B------:R-:W4:Y:S01]  /*d840*/  LDC R54, c[0x0][0x3a8] ;  /* 0x0000ea00ff367b82 */ /* 0x000f220000000800 */
[----:B---3--:R-:W-:Y:S02]  /*d850*/  IADD3 R32, P3, PT, R5, R156, RZ ;  /* 0x0000009c05207210 */ /* 0x008fe40007f7e0ff */
[-C--:B------:R-:W-:Y:S01]  /*d860*/  LEA.HI.X.SX32 R35, R7, R0.reuse, 0x1, P2 ;  /* 0x0000000007237211 */ /* 0x080fe200010f0eff */
[----:B------:R-:W-:Y:S01]  /*d870*/  IMAD R7, R25, 0x2, R4 ;  /* 0x0000000219077824 */ /* 0x000fe200078e0204 */
[----:B------:R-:W-:Y:S02]  /*d880*/  LEA.HI.X.SX32 R33, R5, R0, 0x1, P3 ;  /* 0x0000000005217211 */ /* 0x000fe400018f0eff */
[C---:B------:R-:W-:Y:S01]  /*d890*/  IADD3 R22, P3, PT, R6.reuse, R156, RZ ;  /* 0x0000009c06167210 */ /* 0x040fe20007f7e0ff */
[----:B0-----:R-:W-:Y:S02]  /*d8a0*/  IMAD R5, R51, 0x2, R7 ;  /* 0x0000000233057824 */ /* 0x001fe400078e0207 */
[----:B------:R0:W-:Y:S01]  /*d8b0*/  STL.64 [R1+0x3a0], R32 ;  /* 0x0003a02001007387 */ /* 0x0001e20000100a00 */
[----:B------:R-:W-:-:S02]  /*d8c0*/  LEA.HI.X.SX32 R23, R6, R0, 0x1, P3 ;  /* 0x0000000006177211 */ /* 0x000fc400018f0eff */
[C---:B------:R-:W-:Y:S01]  /*d8d0*/  IADD3 R20, P3, PT, R9.reuse, R156, RZ ;  /* 0x0000009c09147210 */ /* 0x040fe20007f7e0ff */
[----:B------:R-:W-:Y:S03]  /*d8e0*/  STL.64 [R1+0x3a8], R34 ;  /* 0x0003a82201007387 */ /* 0x000fe60000100a00 */
[----:B------:R-:W-:Y:S01]  /*d8f0*/  LEA.HI.X.SX32 R21, R9, R0, 0x1, P3 ;  /* 0x0000000009157211 */ /* 0x000fe200018f0eff */
[----:B------:R3:W-:Y:S01]  /*d900*/  STL.64 [R1+0x390], R22 ;  /* 0x0003901601007387 */ /* 0x0007e20000100a00 */
[----:B0-----:R-:W-:-:S04]  /*d910*/  IADD3 R32, P2, PT, R8, R156, RZ ;  /* 0x0000009c08207210 */ /* 0x001fc80007f5e0ff */
[----:B------:R-:W-:Y:S01]  /*d920*/  LEA.HI.X.SX32 R33, R8, R0, 0x1, P2 ;  /* 0x0000000008217211 */ /* 0x000fe200010f0eff */
[----:B------:R-:W-:Y:S01]  /*d930*/  IMAD R8, R16, 0x2, R5 ;  /* 0x0000000210087824 */ /* 0x000fe200078e0205 */
[----:B---3--:R-:W-:-:S03]  /*d940*/  IADD3 R22, P2, PT, R10, R156, RZ ;  /* 0x0000009c0a167210 */ /* 0x008fc60007f5e0ff */
[----:B------:R-:W-:Y:S01]  /*d950*/  STL.64 [R1+0x398], R32 ;  /* 0x0003982001007387 */ /* 0x000fe20000100a00 */
[----:B------:R-:W-:Y:S01]  /*d960*/  IMAD R6, R17, 0x2, R8 ;  /* 0x0000000211067824 */ /* 0x000fe200078e0208 */
[----:B------:R-:W-:-:S03]  /*d970*/  LEA.HI.X.SX32 R23, R10, R0, 0x1, P2 ;  /* 0x000000000a177211 */ /* 0x000fc600010f0eff */
[----:B------:R-:W-:Y:S02]  /*d980*/  IMAD R9, R26, 0x2, R6 ;  /* 0x000000021a097824 */ /* 0x000fe400078e0206 */
[----:B------:R0:W-:Y:S04]  /*d990*/  STL.64 [R1+0x388], R22 ;  /* 0x0003881601007387 */ /* 0x0001e80000100a00 */
[----:B------:R3:W-:Y:S01]  /*d9a0*/  STL.64 [R1+0x380], R20 ;  /* 0x0003801401007387 */ /* 0x0007e20000100a00 */
[-C--:B0-----:R-:W-:Y:S02]  /*d9b0*/  IADD3 R22, P2, PT, R11, R156.reuse, RZ ;  /* 0x0000009c0b167210 */ /* 0x081fe40007f5e0ff */
[----:B---3--:R-:W-:Y:S02]  /*d9c0*/  IADD3 R20, P3, PT, R3, R156, RZ ;  /* 0x0000009c03147210 */ /* 0x008fe40007f7e0ff */
[----:B------:R-:W-:-:S02]  /*d9d0*/  LEA.HI.X.SX32 R23, R11, R0, 0x1, P2 ;  /* 0x000000000b177211 */ /* 0x000fc400010f0eff */
[----:B------:R-:W-:Y:S01]  /*d9e0*/  LEA.HI.X.SX32 R21, R3, R0, 0x1, P3 ;  /* 0x0000000003157211 */ /* 0x000fe200018f0eff */
[----:B-----5:R-:W-:Y:S01]  /*d9f0*/  IMAD R3, R18, 0x2, R9 ;  /* 0x0000000212037824 */ /* 0x020fe200078e0209 */
[----:B------:R-:W-:-:S03]  /*da00*/  IADD3 R16, P3, PT, R4, R156, RZ ;  /* 0x0000009c04107210 */ /* 0x000fc60007f7e0ff */
[----:B------:R0:W-:Y:S01]  /*da10*/  STL.64 [R1+0x370], R20 ;  /* 0x0003701401007387 */ /* 0x0001e20000100a00 */
[----:B------:R-:W-:Y:S01]  /*da20*/  LEA.HI.X.SX32 R17, R4, R0, 0x1, P3 ;  /* 0x0000000004117211 */ /* 0x000fe200018f0eff */
[----:B------:R-:W-:Y:S02]  /*da30*/  IMAD R10, R27, 0x2, R3 ;  /* 0x000000021b0a7824 */ /* 0x000fe400078e0203 */
[----:B------:R-:W-:Y:S02]  /*da40*/  STL.64 [R1+0x378], R22 ;  /* 0x0003781601007387 */ /* 0x000fe40000100a00 */
[----:B------:R-:W-:Y:S01]  /*da50*/  IMAD R4, R19, 0x2, R10 ;  /* 0x0000000213047824 */ /* 0x000fe200078e020a */
[----:B0-----:R-:W-:-:S04]  /*da60*/  IADD3 R20, P2, PT, R12, R156, RZ ;  /* 0x0000009c0c147210 */ /* 0x001fc80007f5e0ff */
[----:B------:R-:W-:-:S05]  /*da70*/  LEA.HI.X.SX32 R21, R12, R0, 0x1, P2 ;  /* 0x000000000c157211 */ /* 0x000fca00010f0eff */
[----:B------:R0:W-:Y:S04]  /*da80*/  STL.64 [R1+0x368], R20 ;  /* 0x0003681401007387 */ /* 0x0001e80000100a00 */
[----:B------:R3:W-:Y:S01]  /*da90*/  STL.64 [R1+0x360], R16 ;  /* 0x0003601001007387 */ /* 0x0007e20000100a00 */
[-C--:B0-----:R-:W-:Y:S02]  /*daa0*/  IADD3 R20, P2, PT, R7, R156.reuse, RZ ;  /* 0x0000009c07147210 */ /* 0x081fe40007f5e0ff */
[----:B---3--:R-:W-:Y:S02]  /*dab0*/  IADD3 R16, P3, PT, R5, R156, RZ ;  /* 0x0000009c05107210 */ /* 0x008fe40007f7e0ff */
[-C--:B------:R-:W-:Y:S01]  /*dac0*/  LEA.HI.X.SX32 R21, R7, R0.reuse, 0x1, P2 ;  /* 0x0000000007157211 */ /* 0x080fe200010f0eff */
[----:B------:R-:W-:Y:S01]  /*dad0*/  IMAD R7, R28, 0x2, R4 ;  /* 0x000000021c077824 */ /* 0x000fe200078e0204 */
[----:B------:R-:W-:-:S03]  /*dae0*/  LEA.HI.X.SX32 R17, R5, R0, 0x1, P3 ;  /* 0x0000000005117211 */ /* 0x000fc600018f0eff */
[----:B------:R0:W-:Y:S01]  /*daf0*/  STL.64 [R1+0x358], R20 ;  /* 0x0003581401007387 */ /* 0x0001e20000100a00 */
[----:B------:R-:W-:-:S03]  /*db00*/  IMAD R5, R29, 0x2, R7 ;  /* 0x000000021d057824 */ /* 0x000fc600078e0207 */
[----:B------:R3:W-:Y:S01]  /*db10*/  STL.64 [R1+0x350], R16 ;  /* 0x0003501001007387 */ /* 0x0007e20000100a00 */
[-C--:B0-----:R-:W-:Y:S02]  /*db20*/  IADD3 R20, P2, PT, R8, R156.reuse, RZ ;  /* 0x0000009c08147210 */ /* 0x081fe40007f5e0ff */
[----:B---3--:R-:W-:Y:S02]  /*db30*/  IADD3 R16, P3, PT, R6, R156, RZ ;  /* 0x0000009c06107210 */ /* 0x008fe40007f7e0ff */
[-C--:B------:R-:W-:Y:S02]  /*db40*/  LEA.HI.X.SX32 R21, R8, R0.reuse, 0x1, P2 ;  /* 0x0000000008157211 */ /* 0x080fe400010f0eff */
[----:B------:R-:W-:Y:S01]  /*db50*/  LEA.HI.X.SX32 R17, R6, R0, 0x1, P3 ;  /* 0x0000000006117211 */ /* 0x000fe200018f0eff */
[----:B------:R-:W-:Y:S01]  /*db60*/  IMAD R6, R30, 0x2, R5 ;  /* 0x000000021e067824 */ /* 0x000fe200078e0205 */
[----:B------:R-:W-:Y:S01]  /*db70*/  IADD3 R18, P2, PT, R9, R156, RZ ;  /* 0x0000009c09127210 */ /* 0x000fe20007f5e0ff */
[----:B------:R-:W-:Y:S01]  /*db80*/  STL.64 [R1+0x348], R20 ;  /* 0x0003481401007387 */ /* 0x000fe20000100a00 */
[----:B------:R-:W-:-:S02]  /*db90*/  LOP3.LUT R8, R212, 0x60, RZ, 0xc0, !PT ;  /* 0x00000060d4087812 */ /* 0x000fc400078ec0ff */
[----:B------:R-:W-:Y:S01]  /*dba0*/  LEA.HI.X.SX32 R19, R9, R0, 0x1, P2 ;  /* 0x0000000009137211 */ /* 0x000fe200010f0eff */
[----:B------:R0:W-:Y:S01]  /*dbb0*/  STL.64 [R1+0x340], R16 ;  /* 0x0003401001007387 */ /* 0x0001e20000100a00 */
[----:B------:R-:W-:-:S03]  /*dbc0*/  LEA.HI R86, R8, R86, RZ, 0x1f ;  /* 0x0000005608567211 */ /* 0x000fc600078ff8ff */
[----:B------:R3:W-:Y:S01]  /*dbd0*/  STL.64 [R1+0x338], R18 ;  /* 0x0003381201007387 */ /* 0x0007e20000100a00 */
[----:B0-----:R-:W-:-:S04]  /*dbe0*/  IADD3 R16, P3, PT, R3, R156, RZ ;  /* 0x0000009c03107210 */ /* 0x001fc80007f7e0ff */
[----:B------:R-:W-:Y:S01]  /*dbf0*/  LEA.HI.X.SX32 R17, R3, R0, 0x1, P3 ;  /* 0x0000000003117211 */ /* 0x000fe200018f0eff */
[----:B------:R-:W-:Y:S01]  /*dc00*/  IMAD R3, R31, 0x2, R6 ;  /* 0x000000021f037824 */ /* 0x000fe200078e0206 */
[----:B---3--:R-:W-:-:S03]  /*dc10*/  IADD3 R18, P2, PT, R10, R156, RZ ;  /* 0x0000009c0a127210 */ /* 0x008fc60007f5e0ff */
[----:B------:R0:W-:Y:S01]  /*dc20*/  STL.64 [R1+0x330], R16 ;  /* 0x0003301001007387 */ /* 0x0001e20000100a00 */
[----:B------:R-:W-:-:S05]  /*dc30*/  LEA.HI.X.SX32 R19, R10, R0, 0x1, P2 ;  /* 0x000000000a137211 */ /* 0x000fca00010f0eff */
[----:B------:R3:W-:Y:S01]  /*dc40*/  STL.64 [R1+0x328], R18 ;  /* 0x0003281201007387 */ /* 0x0007e20000100a00 */
[----:B0-----:R-:W-:-:S04]  /*dc50*/  IADD3 R16, P3, PT, R4, R156, RZ ;  /* 0x0000009c04107210 */ /* 0x001fc80007f7e0ff */
[----:B------:R-:W-:Y:S01]  /*dc60*/  LEA.HI.X.SX32 R17, R4, R0, 0x1, P3 ;  /* 0x0000000004117211 */ /* 0x000fe200018f0eff */
[----:B------:R-:W-:Y:S01]  /*dc70*/  IMAD R4, R15, 0x2, R3 ;  /* 0x000000020f047824 */ /* 0x000fe200078e0203 */
[----:B---3--:R-:W-:-:S03]  /*dc80*/  IADD3 R18, P2, PT, R7, R156, RZ ;  /* 0x0000009c07127210 */ /* 0x008fc60007f5e0ff */
[----:B------:R0:W-:Y:S01]  /*dc90*/  STL.64 [R1+0x320], R16 ;  /* 0x0003201001007387 */ /* 0x0001e20000100a00 */
[----:B------:R-:W-:Y:S01]  /*dca0*/  LEA.HI.X.SX32 R19, R7, R0, 0x1, P2 ;  /* 0x0000000007137211 */ /* 0x000fe200010f0eff */
[----:B------:R-:W-:-:S04]  /*dcb0*/  IMAD R37, R37, 0x2, R4 ;  /* 0x0000000225257824 */ /* 0x000fc800078e0204 */
[----:B------:R-:W-:-:S04]  /*dcc0*/  IMAD R36, R36, 0x2, R37 ;  /* 0x0000000224247824 */ /* 0x000fc800078e0225 */
[----:B------:R-:W-:Y:S01]  /*dcd0*/  IMAD R38, R38, 0x2, R36 ;  /* 0x0000000226267824 */ /* 0x000fe200078e0224 */
[----:B0-----:R-:W-:-:S04]  /*dce0*/  IADD3 R16, P3, PT, R5, R156, RZ ;  /* 0x0000009c05107210 */ /* 0x001fc80007f7e0ff */
[----:B------:R-:W-:Y:S02]  /*dcf0*/  LEA.HI.X.SX32 R17, R5, R0, 0x1, P3 ;  /* 0x0000000005117211 */ /* 0x000fe400018f0eff */
[----:B------:R-:W-:-:S03]  /*dd00*/  IADD3 R14, P3, PT, R3, R156, RZ ;  /* 0x0000009c030e7210 */ /* 0x000fc60007f7e0ff */
[----:B------:R0:W-:Y:S01]  /*dd10*/  STL.64 [R1+0x310], R16 ;  /* 0x0003101001007387 */ /* 0x0001e20000100a00 */
[----:B------:R-:W-:Y:S01]  /*dd20*/  LEA.HI.X.SX32 R15, R3, R0, 0x1, P3 ;  /* 0x00000000030f7211 */ /* 0x000fe200018f0eff */
[----:B------:R-:W-:Y:S01]  /*dd30*/  IMAD R3, R13, 0x2, R38 ;  /* 0x000000020d037824 */ /* 0x000fe200078e0226 */
[-C--:B------:R-:W-:Y:S01]  /*dd40*/  IADD3 R10, P3, PT, R37, R156.reuse, RZ ;  /* 0x0000009c250a7210 */ /* 0x080fe20007f7e0ff */
[----:B------:R3:W-:Y:S02]  /*dd50*/  STL.64 [R1+0x318], R18 ;  /* 0x0003181201007387 */ /* 0x0007e40000100a00 */
[----:B--2---:R-:W-:Y:S01]  /*dd60*/  IMAD R39, R39, 0x2, R3 ;  /* 0x0000000227277824 */ /* 0x004fe200078e0203 */
[----:B0-----:R-:W-:-:S04]  /*dd70*/  IADD3 R16, P2, PT, R6, R156, RZ ;  /* 0x0000009c06107210 */ /* 0x001fc80007f5e0ff */
[----:B------:R-:W-:Y:S02]  /*dd80*/  LEA.HI.X.SX32 R17, R6, R0, 0x1, P2 ;  /* 0x0000000006117211 */ /* 0x000fe400010f0eff */
[----:B------:R-:W-:-:S03]  /*dd90*/  IADD3 R6, P2, PT, R4, R156, RZ ;  /* 0x0000009c04067210 */ /* 0x000fc60007f5e0ff */
[----:B------:R3:W-:Y:S01]  /*dda0*/  STL.64 [R1+0x308], R16 ;  /* 0x0003081001007387 */ /* 0x0007e20000100a00 */
[----:B------:R-:W-:-:S03]  /*ddb0*/  LEA.HI.X.SX32 R7, R4, R0, 0x1, P2 ;  /* 0x0000000004077211 */ /* 0x000fc600010f0eff */
[----:B------:R3:W-:Y:S04]  /*ddc0*/  STL.64 [R1+0x300], R14 ;  /* 0x0003000e01007387 */ /* 0x0007e80000100a00 */
[----:B------:R3:W-:Y:S04]  /*ddd0*/  STL [R1+0x2f0], R10 ;  /* 0x0002f00a01007387 */ /* 0x0007e80000100800 */
[----:B------:R3:W-:Y:S01]  /*dde0*/  STL.64 [R1+0x2f8], R6 ;  /* 0x0002f80601007387 */ /* 0x0007e20000100a00 */
[----:B-1--4-:R-:W-:Y:S05]  /*ddf0*/  @!P4 BRA `(.L_x_7) ;  /* 0x000000000008c947 */ /* 0x012fea0003800000 */
[----:B------:R-:W0:Y:S02]  /*de00*/  SYNCS.PHASECHK.TRANS64.TRYWAIT P2, [UR4+0x10000], RZ ;  /* 0x010000ffff0075a7 */ /* 0x000e240008041104 */
[----:B0-----:R-:W-:Y:S05]  /*de10*/  @!P2 BRA `(.L_x_8) ;  /* 0x000001dc00e4a947 */ /* 0x001fea0003800000 */
.L_x_7:
[----:B------:R-:W2:Y:S01]  /*de20*/  LDL.64 R48, [R1+0x2f0] ;  /* 0x0002f00001307983 */ /* 0x000ea20000100a00 */
[----:B------:R-:W-:Y:S01]  /*de30*/  IADD3 R50, P2, PT, R36, R156, RZ ;  /* 0x0000009c24327210 */ /* 0x000fe20007f5e0ff */
[----:B------:R-:W-:Y:S01]  /*de40*/  IMAD R40, R40, 0x2, R39 ;  /* 0x0000000228287824 */ /* 0x000fe200078e0227 */
[----:B------:R-:W0:Y:S01]  /*de50*/  LDC R47, c[0x0][0x3d8] ;  /* 0x0000f600ff2f7b82 */ /* 0x000e220000000800 */
[----:B------:R1:W-:Y:S01]  /*de60*/  STL [R1+0x116c], R132 ;  /* 0x00116c8401007387 */ /* 0x0003e20000100800 */
[----:B------:R-:W-:-:S03]  /*de70*/  LEA.HI.X.SX32 R51, R36, R0, 0x1, P2 ;  /* 0x0000000024337211 */ /* 0x000fc600010f0eff */
[----:B------:R-:W-:Y:S03]  /*de80*/  STL [R1+0x1168], R141 ;  /* 0x0011688d01007387 */ /* 0x000fe60000100800 */
[----:B------:R-:W4:Y:S01]  /*de90*/  LDC R52, c[0x0][0x3d8] ;  /* 0x0000f600ff347b82 */ /* 0x000f220000000800 */
[----:B------:R-:W-:Y:S04]  /*dea0*/  STL [R1+0x1100], R179 ;  /* 0x001100b301007387 */ /* 0x000fe80000100800 */
[----:B------:R-:W-:Y:S03]  /*deb0*/  STL [R1+0x10fc], R178 ;  /* 0x0010fcb201007387 */ /* 0x000fe60000100800 */
[----:B------:R-:W3:Y:S01]  /*dec0*/  LDC R53, c[0x0][0x3d8] ;  /* 0x0000f600ff357b82 */ /* 0x000ee20000000800 */
[----:B------:R-:W-:Y:S04]  /*ded0*/  STL [R1+0x10f8], R177 ;  /* 0x0010f8b101007387 */ /* 0x000fe80000100800 */
[----:B------:R-:W-:Y:S03]  /*dee0*/  STL [R1+0x10f4], R176 ;  /* 0x0010f4b001007387 */ /* 0x000fe60000100800 */
[----:B------:R-:W0:Y:S01]  /*def0*/  LDC R88, c[0x0][0x3d8] ;  /* 0x0000f600ff587b82 */ /* 0x000e220000000800 */
[----:B------:R-:W-:Y:S04]  /*df00*/  STL [R1+0x10f0], R137 ;  /* 0x0010f08901007387 */ /* 0x000fe80000100800 */
[----:B------:R-:W-:Y:S03]  /*df10*/  STL [R1+0x10ec], R136 ;  /* 0x0010ec8801007387 */ /* 0x000fe60000100800 */
[----:B------:R-:W0:Y:S01]  /*df20*/  LDC R90, c[0x0][0x3d8] ;  /* 0x0000f600ff5a7b82 */ /* 0x000e220000000800 */
[----:B------:R-:W-:Y:S04]  /*df30*/  STL [R1+0x10e8], R135 ;  /* 0x0010e88701007387 */ /* 0x000fe80000100800 */
[----:B------:R-:W-:Y:S03]  /*df40*/  STL [R1+0x10e4], R134 ;  /* 0x0010e48601007387 */ /* 0x000fe60000100800 */
[----:B------:R-:W0:Y:S01]  /*df50*/  LDC R91, c[0x0][0x3d8] ;  /* 0x0000f600ff5b7b82 */ /* 0x000e220000000800 */
[----:B------:R-:W-:Y:S07]  /*df60*/  STL [R1+0x10e0], R133 ;  /* 0x0010e08501007387 */ /* 0x000fee0000100800 */
[----:B------:R-:W-:Y:S08]  /*df70*/  BAR.SYNC.DEFER_BLOCKING 0x0 ;  /* 0x0000000000007b1d */ /* 0x000ff00000010000 */
[----:B------:R-:W0:Y:S01]  /*df80*/  LDC R92, c[0x0][0x3d8] ;  /* 0x0000f600ff5c7b82 */ /* 0x000e220000000800 */
[----:B---3--:R-:W-:Y:S01]  /*df90*/  LDTM.16dp32bit_t0_t15.x32 R4, tmem[UR75] ;  /* 0x0000004b000479ee */ /* 0x008fe20008a80000 */
[----:B------:R-:W3:Y:S01]  /*dfa0*/  LDTM.16dp32bit_t16_t31.x32 R4, tmem[UR75+0x20] ;  /* 0x0000204b000479ee */ /* 0x000ee20008aa0000 */
[----:B-1----:R-:W1:Y:S05]  /*dfb0*/  S2R R132, SR_TID.X ;  /* 0x0000000000847919 */ /* 0x002e6a0000002100 */
[----:B------:R-:W0:Y:S08]  /*dfc0*/  LDC R93, c[0x0][0x3d8] ;  /* 0x0000f600ff5d7b82 */ /* 0x000e300000000800 */
[----:B------:R-:W0:Y:S08]  /*dfd0*/  LDC R94, c[0x0][0x3d8] ;  /* 0x0000f600ff5e7b82 */ /* 0x000e300000000800 */
[----:B------:R-:W0:Y:S01]  /*dfe0*/  LDC R95, c[0x0][0x3d8] ;  /* 0x0000f600ff5f7b82 */ /* 0x000e220000000800 */
[-C--:B---3--:R-:W-:Y:S01]  /*dff0*/  FMUL R4, R4, R54.reuse ;  /* 0x0000003604047220 */ /* 0x088fe20000400000 */
[-C--:B------:R-:W-:Y:S01]  /*e000*/  FMUL R5, R5, R54.reuse ;  /* 0x0000003605057220 */ /* 0x080fe20000400000 */
[-C--:B------:R-:W-:Y:S01]  /*e010*/  FMUL R7, R7, R54.reuse ;  /* 0x0000003607077220 */ /* 0x080fe20000400000 */
[-C--:B------:R-:W-:Y:S01]  /*e020*/  FMUL R6, R6, R54.reuse ;  /* 0x0000003606067220 */ /* 0x080fe20000400000 */
[-C--:B------:R-:W-:Y:S01]  /*e030*/  FMUL R8, R8, R54.reuse ;  /* 0x0000003608087220 */ /* 0x080fe20000400000 */
[-C--:B------:R-:W-:Y:S01]  /*e040*/  FMUL R9, R9, R54.reuse ;  /* 0x0000003609097220 */ /* 0x080fe20000400000 */
[-C--:B------:R-:W-:Y:S01]  /*e050*/  FMUL R10, R10, R54.reuse ;  /* 0x000000360a0a7220 */ /* 0x080fe20000400000 */
[-C--:B------:R-:W-:Y:S01]  /*e060*/  FMUL R11, R11, R54.reuse ;  /* 0x000000360b0b7220 */ /* 0x080fe20000400000 */
[----:B------:R-:W-:Y:S01]  /*e070*/  FSEL R83, R6, -INF , P1 ;  /* 0xff80000006537808 */ /* 0x000fe20000800000 */
[-C--:B------:R-:W-:Y:S01]  /*e080*/  FMUL R12, R12, R54.reuse ;  /* 0x000000360c0c7220 */ /* 0x080fe20000400000 */
        /* <DEDUP_REMOVED lines=8> */
[----:B------:R-:W3:Y:S01]  /*e110*/  LDC R6, c[0x0][0x3d8] ;  /* 0x0000f600ff067b82 */ /* 0x000ee20000000800 */
        /* <DEDUP_REMOVED lines=14> */
[----:B------:R-:W0:Y:S01]  /*e200*/  LDC R33, c[0x0][0x3d8] ;  /* 0x0000f600ff217b82 */ /* 0x000e220000000800 */
[----:B------:R-:W-:Y:S01]  /*e210*/  FMUL R54, R35, R54 ;  /* 0x0000003623367220 */ /* 0x000fe20000400000 */
[----:B-1----:R-:W-:-:S06]  /*e220*/  LOP3.LUT R89, R132, 0x1f, RZ, 0xc0, !PT ;  /* 0x0000001f84597812 */ /* 0x002fcc00078ec0ff */
[----:B------:R-:W1:Y:S08]  /*e230*/  LDC R35, c[0x0][0x3d8] ;  /* 0x0000f600ff237b82 */ /* 0x000e700000000800 */
[----:B------:R-:W0:Y:S08]  /*e240*/  LDC R34, c[0x0][0x3d8] ;  /* 0x0000f600ff227b82 */ /* 0x000e300000000800 */
        /* <DEDUP_REMOVED lines=20> */
[----:B------:R-:W0:Y:S01]  /*e390*/  LDC R116, c[0x0][0x3d8] ;  /* 0x0000f600ff747b82 */ /* 0x000e220000000800 */
[----:B--2---:R-:W-:Y:S01]  /*e3a0*/  LEA.HI.X.SX32 R49, R37, R0, 0x1, P3 ;  /* 0x0000000025317211 */ /* 0x004fe200018f0eff */
[----:B------:R-:W-:Y:S01]  /*e3b0*/  IMAD R37, R44, 0x2, R40 ;  /* 0x000000022c257824 */ /* 0x000fe200078e0228 */
[----:B------:R-:W-:-:S03]  /*e3c0*/  IADD3 R48, P3, PT, R38, R156, RZ ;  /* 0x0000009c26307210 */ /* 0x000fc60007f7e0ff */
[----:B------:R2:W-:Y:S01]  /*e3d0*/  STL [R1+0x2f4], R49 ;  /* 0x0002f43101007387 */ /* 0x0005e20000100800 */
[----:B------:R-:W-:Y:S01]  /*e3e0*/  IMAD R36, R41, 0x2, R37 ;  /* 0x0000000229247824 */ /* 0x000fe200078e0225 */
[----:B------:R-:W0:Y:S02]  /*e3f0*/  LDC R117, c[0x0][0x3d8] ;  /* 0x0000f600ff757b82 */ /* 0x000e240000000800 */
[----:B------:R1:W-:Y:S01]  /*e400*/  STL.64 [R1+0x2e8], R50 ;  /* 0x0002e83201007387 */ /* 0x0003e20000100a00 */
[----:B------:R-:W-:Y:S01]  /*e410*/  IMAD R41, R45, 0x2, R36 ;  /* 0x000000022d297824 */ /* 0x000fe200078e0224 */
[----:B--2---:R-:W-:-:S03]  /*e420*/  LEA.HI.X.SX32 R49, R38, R0, 0x1, P3 ;  /* 0x0000000026317211 */ /* 0x004fc600018f0eff */
[----:B------:R-:W-:Y:S01]  /*e430*/  IMAD R38, R43, 0x2, R41 ;  /* 0x000000022b267824 */ /* 0x000fe200078e0229 */
[----:B------:R-:W2:Y:S01]  /*e440*/  LDC R118, c[0x0][0x3d8] ;  /* 0x0000f600ff767b82 */ /* 0x000ea20000000800 */
[----:B------:R3:W-:Y:S01]  /*e450*/  STL.64 [R1+0x2e0], R48 ;  /* 0x0002e03001007387 */ /* 0x0007e20000100a00 */
[----:B-1----:R-:W-:-:S04]  /*e460*/  IADD3 R50, P2, PT, R3, R156, RZ ;  /* 0x0000009c03327210 */ /* 0x002fc80007f5e0ff */
[----:B------:R-:W-:Y:S01]  /*e470*/  LEA.HI.X.SX32 R51, R3, R0, 0x1, P2 ;  /* 0x0000000003337211 */ /* 0x000fe200010f0eff */
[----:B------:R-:W-:Y:S01]  /*e480*/  IMAD R3, R46, 0x2, R38 ;  /* 0x000000022e037824 */ /* 0x000fe200078e0226 */
[----:B------:R-:W1:Y:S03]  /*e490*/  LDC R43, c[0x0][0x3d8] ;  /* 0x0000f600ff2b7b82 */ /* 0x000e660000000800 */
[----:B------:R4:W-:Y:S01]  /*e4a0*/  STL.64 [R1+0x2d8], R50 ;  /* 0x0002d83201007387 */ /* 0x0009e20000100a00 */
[----:B---3--:R-:W-:-:S04]  /*e4b0*/  IADD3 R48, P3, PT, R39, R156, RZ ;  /* 0x0000009c27307210 */ /* 0x008fc80007f7e0ff */
[----:B------:R-:W3:Y:S01]  /*e4c0*/  LDC R46, c[0x0][0x3d8] ;  /* 0x0000f600ff2e7b82 */ /* 0x000ee20000000800 */
[----:B------:R-:W-:-:S05]  /*e4d0*/  LEA.HI.X.SX32 R49, R39, R0, 0x1, P3 ;  /* 0x0000000027317211 */ /* 0x000fca00018f0eff */
[----:B------:R0:W-:Y:S01]  /*e4e0*/  STL.64 [R1+0x2d0], R48 ;  /* 0x0002d03001007387 */ /* 0x0001e20000100a00 */
[C---:B----4-:R-:W-:Y:S01]  /*e4f0*/  IADD3 R50, P2, PT, R40.reuse, R156, RZ ;  /* 0x0000009c28327210 */ /* 0x050fe20007f5e0ff */
[----:B------:R-:W4:Y:S03]  /*e500*/  LDC R39, c[0x0][0x3d8] ;  /* 0x0000f600ff277b82 */ /* 0x000f260000000800 */
[----:B------:R-:W-:Y:S02]  /*e510*/  LEA.HI.X.SX32 R51, R40, R0, 0x1, P2 ;  /* 0x0000000028337211 */ /* 0x000fe400010f0eff */
[----:B------:R-:W-:-:S03]  /*e520*/  IADD3 R44, P2, PT, R36, R156, RZ ;  /* 0x0000009c242c7210 */ /* 0x000fc60007f5e0ff */
[----:B------:R2:W-:Y:S01]  /*e530*/  STL.64 [R1+0x2c8], R50 ;  /* 0x0002c83201007387 */ /* 0x0005e20000100a00 */
[----:B------:R-:W-:Y:S01]  /*e540*/  LEA.HI.X.SX32 R45, R36, R0, 0x1, P2 ;  /* 0x00000000242d7211 */ /* 0x000fe200010f0eff */
[----:B------:R-:W1:Y:S01]  /*e550*/  LDC R40, c[0x0][0x3d8] ;  /* 0x0000f600ff287b82 */ /* 0x000e620000000800 */
[----:B0-----:R-:W-:-:S04]  /*e560*/  IADD3 R48, P3, PT, R37, R156, RZ ;  /* 0x0000009c25307210 */ /* 0x001fc80007f7e0ff */
[----:B------:R-:W-:-:S03]  /*e570*/  LEA.HI.X.SX32 R49, R37, R0, 0x1, P3 ;  /* 0x0000000025317211 */ /* 0x000fc600018f0eff */
[----:B------:R-:W0:Y:S02]  /*e580*/  LDC R119, c[0x0][0x3d8] ;  /* 0x0000f600ff777b82 */ /* 0x000e240000000800 */
[----:B------:R2:W-:Y:S04]  /*e590*/  STL.64 [R1+0x2c0], R48 ;  /* 0x0002c03001007387 */ /* 0x0005e80000100a00 */
[----:B------:R3:W-:Y:S02]  /*e5a0*/  STL.64 [R1+0x2b8], R44 ;  /* 0x0002b82c01007387 */ /* 0x0007e40000100a00 */
[----:B--2---:R-:W2:Y:S01]  /*e5b0*/  LDC R50, c[0x0][0x3d8] ;  /* 0x0000f600ff327b82 */ /* 0x004ea20000000800 */
[----:B------:R-:W-:-:S07]  /*e5c0*/  IADD3 R48, P3, PT, R41, R156, RZ ;  /* 0x0000009c29307210 */ /* 0x000fce0007f7e0ff */
[----:B------:R-:W0:Y:S01]  /*e5d0*/  LDC R51, c[0x0][0x3d8] ;  /* 0x0000f600ff337b82 */ /* 0x000e220000000800 */
[C---:B---3--:R-:W-:Y:S02]  /*e5e0*/  IADD3 R44, P2, PT, R38.reuse, R156, RZ ;  /* 0x0000009c262c7210 */ /* 0x048fe40007f5e0ff */
[-C--:B------:R-:W-:Y:S02]  /*e5f0*/  LEA.HI.X.SX32 R49, R41, R0.reuse, 0x1, P3 ;  /* 0x0000000029317211 */ /* 0x080fe400018f0eff */
[----:B------:R-:W-:Y:S02]  /*e600*/  LEA.HI.X.SX32 R45, R38, R0, 0x1, P2 ;  /* 0x00000000262d7211 */ /* 0x000fe400010f0eff */
[----:B------:R-:W-:Y:S01]  /*e610*/  ISETP.GE.AND P2, PT, R140, R2, PT ;  /* 0x000000028c00720c */ /* 0x000fe20003f46270 */
[----:B------:R-:W-:Y:S01]  /*e620*/  STL.64 [R1+0x2b0], R48 ;  /* 0x0002b03001007387 */ /* 0x000fe20000100a00 */
[C---:B------:R-:W-:Y:S01]  /*e630*/  IADD3 R36, P3, PT, R3.reuse, R156, RZ ;  /* 0x0000009c03247210 */ /* 0x040fe20007f7e0ff */
[----:B------:R-:W3:Y:S01]  /*e640*/  LDC R38, c[0x0][0x3d8] ;  /* 0x0000f600ff267b82 */ /* 0x000ee20000000800 */
[----:B------:R-:W-:Y:S01]  /*e650*/  FSEL R85, R4, -INF , P2 ;  /* 0xff80000004557808 */ /* 0x000fe20001000000 */
[----:B------:R-:W-:Y:S01]  /*e660*/  VIADD R4, R2, 0x4 ;  /* 0x0000000402047836 */ /* 0x000fe20000000000 */
[----:B------:R-:W-:Y:S01]  /*e670*/  ISETP.GT.AND P2, PT, R140, R2, PT ;  /* 0x000000028c00720c */ /* 0x000fe20003f44270 */
[----:B------:R-:W-:Y:S01]  /*e680*/  STL.64 [R1+0x2a8], R44 ;  /* 0x0002a82c01007387 */ /* 0x000fe20000100a00 */
[----:B------:R-:W-:Y:S01]  /*e690*/  LEA.HI.X.SX32 R37, R3, R0, 0x1, P3 ;  /* 0x0000000003257211 */ /* 0x000fe200018f0eff */
[----:B------:R-:W-:Y:S01]  /*e6a0*/  IMAD R3, R6, 0x2, R3 ;  /* 0x0000000206037824 */ /* 0x000fe200078e0203 */
[----:B------:R-:W-:Y:S01]  /*e6b0*/  FSEL R84, R5, -INF , P2 ;  /* 0xff80000005547808 */ /* 0x000fe20001000000 */
[----:B------:R-:W-:Y:S01]  /*e6c0*/  VIADD R5, R2, 0x7 ;  /* 0x0000000702057836 */ /* 0x000fe20000000000 */
[C---:B------:R-:W-:Y:S01]  /*e6d0*/  ISETP.GE.AND P2, PT, R140.reuse, R4, PT ;  /* 0x000000048c00720c */ /* 0x040fe20003f46270 */
[----:B------:R1:W-:Y:S01]  /*e6e0*/  STL.64 [R1+0x2a0], R36 ;  /* 0x0002a02401007387 */ /* 0x0003e20000100a00 */
[----:B------:R-:W-:Y:S01]  /*e6f0*/  ISETP.GE.AND P3, PT, R140, R42, PT ;  /* 0x0000002a8c00720c */ /* 0x000fe20003f66270 */
[----:B------:R-:W-:Y:S01]  /*e700*/  VIADD R4, R2, 0x6 ;  /* 0x0000000602047836 */ /* 0x000fe20000000000 */
[----:B------:R-:W-:Y:S01]  /*e710*/  FSEL R81, R8, -INF , P2 ;  /* 0xff80000008517808 */ /* 0x000fe20001000000 */
[----:B------:R-:W-:Y:S01]  /*e720*/  VIADD R6, R2, 0x1d ;  /* 0x0000001d02067836 */ /* 0x000fe20000000000 */
[----:B------:R-:W-:Y:S01]  /*e730*/  FSEL R82, R7, -INF , P3 ;  /* 0xff80000007527808 */ /* 0x000fe20001800000 */
[----:B------:R-:W0:Y:S01]  /*e740*/  LDC R8, c[0x0][0x3d8] ;  /* 0x0000f600ff087b82 */ /* 0x000e220000000800 */
[----:B------:R-:W-:Y:S01]  /*e750*/  ISETP.GE.AND P3, PT, R140, R4, PT ;  /* 0x000000048c00720c */ /* 0x000fe20003f66270 */
[----:B------:R-:W-:Y:S01]  /*e760*/  VIADD R4, R2, 0x8 ;  /* 0x0000000802047836 */ /* 0x000fe20000000000 */
[----:B------:R-:W-:Y:S01]  /*e770*/  ISETP.GE.AND P2, PT, R140, R5, PT ;  /* 0x000000058c00720c */ /* 0x000fe20003f46270 */
[----:B------:R-:W-:Y:S01]  /*e780*/  VIADD R5, R2, 0x9 ;  /* 0x0000000902057836 */ /* 0x000fe20000000000 */
[----:B------:R-:W-:Y:S01]  /*e790*/  FSEL R79, R10, -INF , P3 ;  /* 0xff8000000a4f7808 */ /* 0x000fe20001800000 */
[----:B-1----:R-:W-:Y:S01]  /*e7a0*/  VIADD R36, R2, 0x5 ;  /* 0x0000000502247836 */ /* 0x002fe20000000000 */
[----:B------:R-:W-:Y:S01]  /*e7b0*/  FSEL R78, R11, -INF , P2 ;  /* 0xff8000000b4e7808 */ /* 0x000fe20001000000 */
[----:B------:R-:W1:Y:S01]  /*e7c0*/  LDC R7, c[0x0][0x3d8] ;  /* 0x0000f600ff077b82 */ /* 0x000e620000000800 */
[----:B------:R-:W-:Y:S01]  /*e7d0*/  ISETP.GE.AND P3, PT, R140, R5, PT ;  /* 0x000000058c00720c */ /* 0x000fe20003f66270 */
[----:B------:R-:W-:Y:S01]  /*e7e0*/  VIADD R5, R2, 0xb ;  /* 0x0000000b02057836 */ /* 0x000fe20000000000 */
[----:B------:R-:W-:Y:S01]  /*e7f0*/  ISETP.GE.AND P1, PT, R140, R36, PT ;  /* 0x000000248c00720c */ /* 0x000fe20003f26270 */
[----:B------:R-:W-:Y:S01]  /*e800*/  STL [R1+0x1104], R140 ;  /* 0x0011048c01007387 */ /* 0x000fe20000100800 */
[----:B------:R-:W-:-:S02]  /*e810*/  FSEL R76, R13, -INF , P3 ;  /* 0xff8000000d4c7808 */ /* 0x000fc40001800000 */
[----:B------:R-:W-:Y:S01]  /*e820*/  FSEL R80, R9, -INF , P1 ;  /* 0xff80000009507808 */ /* 0x000fe20000800000 */
[----:B------:R-:W0:Y:S01]  /*e830*/  LDC R11, c[0x0][0x3d8] ;  /* 0x0000f600ff0b7b82 */ /* 0x000e220000000800 */
[----:B------:R-:W-:Y:S01]  /*e840*/  ISETP.GE.AND P1, PT, R140, R4, PT ;  /* 0x000000048c00720c */ /* 0x000fe20003f26270 */
[----:B------:R-:W-:-:S03]  /*e850*/  VIADD R4, R2, 0xa ;  /* 0x0000000a02047836 */ /* 0x000fc60000000000 */
[----:B------:R-:W-:Y:S02]  /*e860*/  FSEL R77, R12, -INF , P1 ;  /* 0xff8000000c4d7808 */ /* 0x000fe40000800000 */
[----:B------:R-:W-:Y:S01]  /*e870*/  ISETP.GE.AND P2, PT, R140, R4, PT ;  /* 0x000000048c00720c */ /* 0x000fe20003f46270 */
[----:B------:R-:W-:Y:S01]  /*e880*/  VIADD R4, R2, 0xc ;  /* 0x0000000c02047836 */ /* 0x000fe20000000000 */
[----:B------:R-:W-:Y:S01]  /*e890*/  ISETP.GE.AND P1, PT, R140, R5, PT ;  /* 0x000000058c00720c */ /* 0x000fe20003f26270 */
[----:B------:R-:W-:Y:S01]  /*e8a0*/  VIADD R5, R2, 0xd ;  /* 0x0000000d02057836 */ /* 0x000fe20000000000 */
[----:B------:R-:W-:Y:S01]  /*e8b0*/  FSEL R75, R14, -INF , P2 ;  /* 0xff8000000e4b7808 */ /* 0x000fe20001000000 */
[----:B------:R-:W0:Y:S01]  /*e8c0*/  LDC R12, c[0x0][0x3d8] ;  /* 0x0000f600ff0c7b82 */ /* 0x000e220000000800 */
[----:B------:R-:W-:Y:S01]  /*e8d0*/  ISETP.GE.AND P3, PT, R140, R4, PT ;  /* 0x000000048c00720c */ /* 0x000fe20003f66270 */
[----:B------:R-:W-:Y:S01]  /*e8e0*/  VIADD R4, R2, 0xe ;  /* 0x0000000e02047836 */ /* 0x000fe20000000000 */
[----:B------:R-:W-:Y:S01]  /*e8f0*/  ISETP.GE.AND P2, PT, R140, R5, PT ;  /* 0x000000058c00720c */ /* 0x000fe20003f46270 */
[----:B------:R-:W-:Y:S01]  /*e900*/  VIADD R5, R2, 0xf ;  /* 0x0000000f02057836 */ /* 0x000fe20000000000 */
[----:B------:R-:W-:-:S02]  /*e910*/  FSEL R74, R15, -INF , P1 ;  /* 0xff8000000f4a7808 */ /* 0x000fc40000800000 */
[----:B------:R-:W-:Y:S01]  /*e920*/  ISETP.GE.AND P1, PT, R140, R4, PT ;  /* 0x000000048c00720c */ /* 0x000fe20003f26270 */
[----:B------:R-:W-:Y:S01]  /*e930*/  VIADD R4, R2, 0x10 ;  /* 0x0000001002047836 */ /* 0x000fe20000000000 */
[----:B------:R-:W-:Y:S01]  /*e940*/  FSEL R73, R16, -INF , P3 ;  /* 0xff80000010497808 */ /* 0x000fe20001800000 */
[----:B------:R-:W0:Y:S01]  /*e950*/  LDC R9, c[0x0][0x3d8] ;  /* 0x0000f600ff097b82 */ /* 0x000e220000000800 */
[----:B------:R-:W-:Y:S01]  /*e960*/  ISETP.GE.AND P3, PT, R140, R5, PT ;  /* 0x000000058c00720c */ /* 0x000fe20003f66270 */
[----:B------:R-:W-:Y:S01]  /*e970*/  VIADD R5, R2, 0x11 ;  /* 0x0000001102057836 */ /* 0x000fe20000000000 */
[----:B------:R-:W-:Y:S02]  /*e980*/  FSEL R72, R17, -INF , P2 ;  /* 0xff80000011487808 */ /* 0x000fe40001000000 */
[----:B------:R-:W-:Y:S01]  /*e990*/  ISETP.GE.AND P2, PT, R140, R4, PT ;  /* 0x000000048c00720c */ /* 0x000fe20003f46270 */
[----:B------:R-:W-:Y:S01]  /*e9a0*/  VIADD R4, R2, 0x12 ;  /* 0x0000001202047836 */ /* 0x000fe20000000000 */
[----:B------:R-:W-:Y:S01]  /*e9b0*/  FSEL R71, R18, -INF , P1 ;  /* 0xff80000012477808 */ /* 0x000fe20000800000 */
[----:B------:R-:W1:Y:S01]  /*e9c0*/  LDC R10, c[0x0][0x3d8] ;  /* 0x0000f600ff0a7b82 */ /* 0x000e620000000800 */
[----:B------:R-:W-:Y:S01]  /*e9d0*/  ISETP.GE.AND P1, PT, R140, R5, PT ;  /* 0x000000058c00720c */ /* 0x000fe20003f26270 */
[----:B------:R-:W-:Y:S01]  /*e9e0*/  VIADD R5, R2, 0x13 ;  /* 0x0000001302057836 */ /* 0x000fe20000000000 */
[----:B------:R-:W-:-:S02]  /*e9f0*/  FSEL R70, R19, -INF , P3 ;  /* 0xff80000013467808 */ /* 0x000fc40001800000 */
[----:B------:R-:W-:Y:S01]  /*ea00*/  ISETP.GE.AND P3, PT, R140, R4, PT ;  /* 0x000000048c00720c */ /* 0x000fe20003f66270 */
[----:B------:R-:W-:Y:S01]  /*ea10*/  VIADD R4, R2, 0x14 ;  /* 0x0000001402047836 */ /* 0x000fe20000000000 */
[----:B------:R-:W-:Y:S01]  /*ea20*/  FSEL R69, R20, -INF , P2 ;  /* 0xff80000014457808 */ /* 0x000fe20001000000 */
[----:B------:R-:W2:Y:S01]  /*ea30*/  LDC R13, c[0x0][0x3d8] ;  /* 0x0000f600ff0d7b82 */ /* 0x000ea20000000800 */
[----:B------:R-:W-:Y:S01]  /*ea40*/  ISETP.GE.AND P2, PT, R140, R5, PT ;  /* 0x000000058c00720c */ /* 0x000fe20003f46270 */
[----:B------:R-:W-:Y:S01]  /*ea50*/  VIADD R5, R2, 0x15 ;  /* 0x0000001502057836 */ /* 0x000fe20000000000 */
[----:B------:R-:W-:Y:S02]  /*ea60*/  FSEL R68, R21, -INF , P1 ;  /* 0xff80000015447808 */ /* 0x000fe40000800000 */
[----:B------:R-:W-:Y:S01]  /*ea70*/  ISETP.GE.AND P1, PT, R140, R4, PT ;  /* 0x000000048c00720c */ /* 0x000fe20003f26270 */
[----:B------:R-:W-:Y:S01]  /*ea80*/  VIADD R4, R2, 0x17 ;  /* 0x0000001702047836 */ /* 0x000fe20000000000 */
[----:B------:R-:W-:Y:S01]  /*ea90*/  FSEL R67, R22, -INF , P3 ;  /* 0xff80000016437808 */ /* 0x000fe20001800000 */
[----:B------:R-:W2:Y:S01]  /*eaa0*/  LDC R14, c[0x0][0x3d8] ;  /* 0x0000f600ff0e7b82 */ /* 0x000ea20000000800 */
[----:B------:R-:W-:Y:S01]  /*eab0*/  ISETP.GE.AND P3, PT, R140, R5, PT ;  /* 0x000000058c00720c */ /* 0x000fe20003f66270 */
[----:B------:R-:W-:Y:S01]  /*eac0*/  VIADD R5, R2, 0x16 ;  /* 0x0000001602057836 */ /* 0x000fe20000000000 */
[----:B------:R-:W-:-:S02]  /*ead0*/  FSEL R65, R24, -INF , P1 ;  /* 0xff80000018417808 */ /* 0x000fc40000800000 */
[----:B------:R-:W-:Y:S02]  /*eae0*/  FSEL R66, R23, -INF , P2 ;  /* 0xff80000017427808 */ /* 0x000fe40001000000 */
[----:B------:R-:W-:Y:S01]  /*eaf0*/  ISETP.GE.AND P1, PT, R140, R4, PT ;  /* 0x000000048c00720c */ /* 0x000fe20003f26270 */
[----:B------:R-:W-:Y:S01]  /*eb00*/  VIADD R4, R2, 0x19 ;  /* 0x0000001902047836 */ /* 0x000fe20000000000 */
[----:B------:R-:W-:Y:S01]  /*eb10*/  ISETP.GE.AND P2, PT, R140, R5, PT ;  /* 0x000000058c00720c */ /* 0x000fe20003f46270 */
[----:B------:R-:W-:Y:S01]  /*eb20*/  VIADD R5, R2, 0x18 ;  /* 0x0000001802057836 */ /* 0x000fe20000000000 */
[----:B------:R-:W-:Y:S01]  /*eb30*/  FSEL R64, R25, -INF , P3 ;  /* 0xff80000019407808 */ /* 0x000fe20001800000 */
[----:B------:R-:W3:Y:S01]  /*eb40*/  LDC R24, c[0x0][0x3d8] ;  /* 0x0000f600ff187b82 */ /* 0x000ee20000000800 */
[----:B------:R-:W-:Y:S02]  /*eb50*/  FSEL R63, R26, -INF , P2 ;  /* 0xff8000001a3f7808 */ /* 0x000fe40001000000 */
[----:B------:R-:W-:Y:S01]  /*eb60*/  ISETP.GE.AND P2, PT, R140, R4, PT ;  /* 0x000000048c00720c */ /* 0x000fe20003f46270 */
[----:B------:R-:W-:Y:S01]  /*eb70*/  VIADD R4, R2, 0x1b ;  /* 0x0000001b02047836 */ /* 0x000fe20000000000 */
[----:B------:R-:W-:Y:S01]  /*eb80*/  ISETP.GE.AND P3, PT, R140, R5, PT ;  /* 0x000000058c00720c */ /* 0x000fe20003f66270 */
[----:B------:R-:W-:Y:S01]  /*eb90*/  VIADD R5, R2, 0x1a ;  /* 0x0000001a02057836 */ /* 0x000fe20000000000 */
[----:B------:R-:W-:Y:S01]  /*eba0*/  FSEL R62, R27, -INF , P1 ;  /* 0xff8000001b3e7808 */ /* 0x000fe20000800000 */
[----:B------:R-:W3:Y:S01]  /*ebb0*/  LDC R25, c[0x0][0x3d8] ;  /* 0x0000f600ff197b82 */ /* 0x000ee20000000800 */
[----:B------:R-:W-:-:S02]  /*ebc0*/  FSEL R61, R28, -INF , P3 ;  /* 0xff8000001c3d7808 */ /* 0x000fc40001800000 */
[----:B------:R-:W-:Y:S01]  /*ebd0*/  ISETP.GE.AND P3, PT, R140, R4, PT ;  /* 0x000000048c00720c */ /* 0x000fe20003f66270 */
[----:B------:R-:W-:Y:S01]  /*ebe0*/  VIADD R4, R2, 0x1c ;  /* 0x0000001c02047836 */ /* 0x000fe20000000000 */
[----:B------:R-:W-:Y:S01]  /*ebf0*/  ISETP.GE.AND P1, PT, R140, R5, PT ;  /* 0x000000058c00720c */ /* 0x000fe20003f26270 */
[----:B0-----:R-:W-:Y:S01]  /*ec00*/  IMAD R5, R12, 0x2, R3 ;  /* 0x000000020c057824 */ /* 0x001fe200078e0203 */
[----:B------:R-:W-:Y:S01]  /*ec10*/  FSEL R60, R29, -INF , P2 ;  /* 0xff8000001d3c7808 */ /* 0x000fe20001000000 */
[----:B------:R-:W0:Y:S01]  /*ec20*/  LDC R12, c[0x0][0x3d8] ;  /* 0x0000f600ff0c7b82 */ /* 0x000e220000000800 */
[----:B------:R-:W-:Y:S01]  /*ec30*/  ISETP.GE.AND P2, PT, R140, R4, PT ;  /* 0x000000048c00720c */ /* 0x000fe20003f46270 */
[----:B------:R-:W-:Y:S01]  /*ec40*/  IMAD R4, R11, 0x2, R5 ;  /* 0x000000020b047824 */ /* 0x000fe200078e0205 */
[----:B------:R-:W-:Y:S02]  /*ec50*/  FSEL R59, R30, -INF , P1 ;  /* 0xff8000001e3b7808 */ /* 0x000fe40000800000 */
[----:B------:R-:W-:Y:S01]  /*ec60*/  ISETP.GE.AND P1, PT, R140, R6, PT ;  /* 0x000000068c00720c */ /* 0x000fe20003f26270 */
[----:B-1----:R-:W-:Y:S01]  /*ec70*/  IMAD R7, R7, 0x2, R4 ;  /* 0x0000000207077824 */ /* 0x002fe200078e0204 */
[----:B------:R-:W-:Y:S01]  /*ec80*/  FSEL R58, R31, -INF , P3 ;  /* 0xff8000001f3a7808 */ /* 0x000fe20001800000 */
[----:B------:R-:W1:Y:S01]  /*ec90*/  LDC R11, c[0x0][0x3d8] ;  /* 0x0000f600ff0b7b82 */ /* 0x000e620000000800 */
[----:B------:R-:W-:Y:S01]  /*eca0*/  FSEL R57, R32, -INF , P2 ;  /* 0xff80000020397808 */ /* 0x000fe20001000000 */
[----:B------:R-:W-:Y:S01]  /*ecb0*/  IMAD R6, R9, 0x2, R7 ;  /* 0x0000000209067824 */ /* 0x000fe200078e0207 */
[----:B------:R-:W-:Y:S01]  /*ecc0*/  FSEL R56, R56, -INF , P1 ;  /* 0xff80000038387808 */ /* 0x000fe20000800000 */
[----:B------:R-:W-:Y:S01]  /*ecd0*/  VIADD R9, R2, 0x1e ;  /* 0x0000001e02097836 */ /* 0x000fe20000000000 */
[----:B------:R-:W-:Y:S01]  /*ece0*/  IADD3 R134, P1, PT, R3, R156, RZ ;  /* 0x0000009c03867210 */ /* 0x000fe20007f3e0ff */
[----:B------:R-:W-:-:S02]  /*ecf0*/  IMAD R8, R8, 0x2, R6 ;  /* 0x0000000208087824 */ /* 0x000fc400078e0206 */
[----:B------:R-:W3:Y:S01]  /*ed00*/  LDC R16, c[0x0][0x3d8] ;  /* 0x0000f600ff107b82 */ /* 0x000ee20000000800 */
[----:B------:R-:W-:Y:S01]  /*ed10*/  ISETP.GE.AND P3, PT, R140, R9, PT ;  /* 0x000000098c00720c */ /* 0x000fe20003f66270 */
[----:B------:R-:W-:Y:S01]  /*ed20*/  VIADD R9, R2, 0x1f ;  /* 0x0000001f02097836 */ /* 0x000fe20000000000 */
[----:B------:R-:W-:Y:S01]  /*ed30*/  LEA.HI.X.SX32 R135, R3, R0, 0x1, P1 ;  /* 0x0000000003877211 */ /* 0x000fe200008f0eff */
[----:B------:R-:W-:Y:S01]  /*ed40*/  IMAD R2, R10, 0x2, R8 ;  /* 0x000000020a027824 */ /* 0x000fe200078e0208 */
[----:B------:R-:W-:Y:S02]  /*ed50*/  IADD3 R136, P1, PT, R5, R156, RZ ;  /* 0x0000009c05887210 */ /* 0x000fe40007f3e0ff */
[----:B------:R-:W-:Y:S01]  /*ed60*/  ISETP.GE.AND P2, PT, R140, R9, PT ;  /* 0x000000098c00720c */ /* 0x000fe20003f46270 */
[----:B--2---:R-:W-:Y:S01]  /*ed70*/  IMAD R10, R13, 0x2, R2 ;  /* 0x000000020d0a7824 */ /* 0x004fe200078e0202 */
[----:B------:R-:W2:Y:S01]  /*ed80*/  LDC R15, c[0x0][0x3d8] ;  /* 0x0000f600ff0f7b82 */ /* 0x000ea20000000800 */
[----:B------:R0:W-:Y:S01]  /*ed90*/  STL.64 [R1+0x298], R134 ;  /* 0x0002988601007387 */ /* 0x0001e20000100a00 */
[----:B------:R-:W-:Y:S01]  /*eda0*/  FSEL R54, R54, -INF , P2 ;  /* 0xff80000036367808 */ /* 0x000fe20001000000 */
[----:B0-----:R-:W-:Y:S01]  /*edb0*/  IMAD R9, R12, 0x2, R10 ;  /* 0x000000020c097824 */ /* 0x001fe200078e020a */
[----:B------:R-:W-:-:S02]  /*edc0*/  LEA.HI.X.SX32 R137, R5, R0, 0x1, P1 ;  /* 0x0000000005897211 */ /* 0x000fc400008f0eff */
[----:B------:R-:W-:Y:S01]  /*edd0*/  FSEL R55, R55, -INF , P3 ;  /* 0xff80000037377808 */ /* 0x000fe20001800000 */
[----:B-1----:R-:W-:Y:S01]  /*ede0*/  IMAD R12, R11, 0x2, R9 ;  /* 0x000000020b0c7824 */ /* 0x002fe200078e0209 */
[----:B------:R-:W0:Y:S01]  /*edf0*/  LDC R18, c[0x0][0x3d8] ;  /* 0x0000f600ff127b82 */ /* 0x000e220000000800 */
[----:B------:R1:W-:Y:S02]  /*ee00*/  STL.64 [R1+0x290], R136 ;  /* 0x0002908801007387 */ /* 0x0003e40000100a00 */
[----:B------:R-:W-:Y:S01]  /*ee10*/  IMAD R11, R14, 0x2, R12 ;  /* 0x000000020e0b7824 */ /* 0x000fe200078e020c */
[----:B------:R-:W-:-:S03]  /*ee20*/  IADD3 R134, P2, PT, R4, R156, RZ ;  /* 0x0000009c04867210 */ /* 0x000fc60007f5e0ff */
[----:B---3--:R-:W-:Y:S01]  /*ee30*/  IMAD R14, R25, 0x2, R11 ;  /* 0x00000002190e7824 */ /* 0x008fe200078e020b */
[----:B------:R-:W3:Y:S01]  /*ee40*/  LDC R17, c[0x0][0x3d8] ;  /* 0x0000f600ff117b82 */ /* 0x000ee20000000800 */
[----:B------:R-:W-:Y:S02]  /*ee50*/  LEA.HI.X.SX32 R135, R4, R0, 0x1, P2 ;  /* 0x0000000004877211 */ /* 0x000fe400010f0eff */
[----:B------:R-:W-:Y:S01]  /*ee60*/  IMAD R13, R24, 0x2, R14 ;  /* 0x00000002180d7824 */ /* 0x000fe200078e020e */
[C---:B-1----:R-:W-:Y:S02]  /*ee70*/  IADD3 R136, P1, PT, R7.reuse, R156, RZ ;  /* 0x0000009c07887210 */ /* 0x042fe40007f3e0ff */
[----:B------:R1:W-:Y:S01]  /*ee80*/  STL.64 [R1+0x288], R134 ;  /* 0x0002888601007387 */ /* 0x0003e20000100a00 */
[----:B------:R-:W-:Y:S01]  /*ee90*/  IMAD R16, R16, 0x2, R13 ;  /* 0x0000000210107824 */ /* 0x000fe200078e020d */
[----:B------:R-:W4:Y:S01]  /*eea0*/  LDC R20, c[0x0][0x3d8] ;  /* 0x0000f600ff147b82 */ /* 0x000f220000000800 */
[----:B------:R-:W-:-:S02]  /*eeb0*/  LEA.HI.X.SX32 R137, R7, R0, 0x1, P1 ;  /* 0x0000000007897211 */ /* 0x000fc400008f0eff */
[----:B--2---:R-:W-:-:S03]  /*eec0*/  IMAD R15, R15, 0x2, R16 ;  /* 0x000000020f0f7824 */ /* 0x004fc600078e0210 */
[----:B------:R-:W-:Y:S02]  /*eed0*/  STL.64 [R1+0x280], R136 ;  /* 0x0002808801007387 */ /* 0x000fe40000100a00 */
[----:B------:R-:W2:Y:S01]  /*eee0*/  LDC R19, c[0x0][0x3d8] ;  /* 0x0000f600ff137b82 */ /* 0x000ea20000000800 */
[----:B0-----:R-:W-:Y:S01]  /*eef0*/  IMAD R18, R18, 0x2, R15 ;  /* 0x0000000212127824 */ /* 0x001fe200078e020f */
[----:B-1----:R-:W-:-:S04]  /*ef00*/  IADD3 R134, P2, PT, R6, R156, RZ ;  /* 0x0000009c06867210 */ /* 0x002fc80007f5e0ff */
[----:B------:R-:W-:Y:S02]  /*ef10*/  LEA.HI.X.SX32 R135, R6, R0, 0x1, P2 ;  /* 0x0000000006877211 */ /* 0x000fe400010f0eff */
[----:B------:R-:W0:Y:S01]  /*ef20*/  LDC R23, c[0x0][0x3d8] ;  /* 0x0000f600ff177b82 */ /* 0x000e220000000800 */
[----:B---3--:R-:W-:Y:S02]  /*ef30*/  IMAD R17, R17, 0x2, R18 ;  /* 0x0000000211117824 */ /* 0x008fe400078e0212 */
[----:B------:R1:W-:Y:S04]  /*ef40*/  STL.64 [R1+0x278], R134 ;  /* 0x0002788601007387 */ /* 0x0003e80000100a00 */
[----:B------:R3:W-:Y:S01]  /*ef50*/  STL.64 [R1+0x1230], R90 ;  /* 0x0012305a01007387 */ /* 0x0007e20000100a00 */
[----:B------:R-:W3:Y:S01]  /*ef60*/  LDC R22, c[0x0][0x3d8] ;  /* 0x0000f600ff167b82 */ /* 0x000ee20000000800 */
[----:B----4-:R-:W-:Y:S01]  /*ef70*/  IMAD R20, R20, 0x2, R17 ;  /* 0x0000000214147824 */ /* 0x010fe200078e0211 */
[----:B-1----:R-:W-:-:S06]  /*ef80*/  IADD3 R134, P1, PT, R8, R156, RZ ;  /* 0x0000009c08867210 */ /* 0x002fcc0007f3e0ff */
[----:B------:R-:W1:Y:S01]  /*ef90*/  LDC R21, c[0x0][0x3d8] ;  /* 0x0000f600ff157b82 */ /* 0x000e620000000800 */
[----:B--2---:R-:W-:Y:S01]  /*efa0*/  IMAD R19, R19, 0x2, R20 ;  /* 0x0000000213137824 */ /* 0x004fe200078e0214 */
[----:B------:R-:W-:-:S06]  /*efb0*/  LEA.HI.X.SX32 R135, R8, R0, 0x1, P1 ;  /* 0x0000000008877211 */ /* 0x000fcc00008f0eff */
[----:B------:R-:W2:Y:S01]  /*efc0*/  LDC R26, c[0x0][0x3d8] ;  /* 0x0000f600ff1a7b82 */ /* 0x000ea20000000800 */
[----:B0-----:R-:W-:Y:S01]  /*efd0*/  IMAD R23, R23, 0x2, R19 ;  /* 0x0000000217177824 */ /* 0x001fe200078e0213 */
[----:B------:R-:W-:Y:S06]  /*efe0*/  STL.64 [R1+0x270], R134 ;  /* 0x0002708601007387 */ /* 0x000fec0000100a00 */
[----:B------:R-:W0:Y:S01]  /*eff0*/  LDC R25, c[0x0][0x3d8] ;  /* 0x0000f600ff197b82 */ /* 0x000e220000000800 */
[----:B---3--:R-:W-:-:S07]  /*f000*/  IMAD R22, R22, 0x2, R23 ;  /* 0x0000000216167824 */ /* 0x008fce00078e0217 */
[----:B------:R-:W3:Y:S01]  /*f010*/  LDC R27, c[0x0][0x3d8] ;  /* 0x0000f600ff1b7b82 */ /* 0x000ee20000000800 */
[----:B-1----:R-:W-:-:S07]  /*f020*/  IMAD R21, R21, 0x2, R22 ;  /* 0x0000000215157824 */ /* 0x002fce00078e0216 */
[----:B------:R-:W1:Y:S01]  /*f030*/  LDC R29, c[0x0][0x3d8] ;  /* 0x0000f600ff1d7b82 */ /* 0x000e620000000800 */
[----:B--2---:R-:W-:-:S07]  /*f040*/  IMAD R26, R26, 0x2, R21 ;  /* 0x000000021a1a7824 */ /* 0x004fce00078e0215 */
[----:B------:R-:W2:Y:S01]  /*f050*/  LDC R28, c[0x0][0x3d8] ;  /* 0x0000f600ff1c7b82 */ /* 0x000ea20000000800 */
[----:B0-----:R-:W-:-:S07]  /*f060*/  IMAD R25, R25, 0x2, R26 ;  /* 0x0000000219197824 */ /* 0x001fce00078e021a */
[----:B------:R-:W0:Y:S01]  /*f070*/  LDC R30, c[0x0][0x3d8] ;  /* 0x0000f600ff1e7b82 */ /* 0x000e220000000800 */
[----:B---3--:R-:W-:-:S07]  /*f080*/  IMAD R24, R27, 0x2, R25 ;  /* 0x000000021b187824 */ /* 0x008fce00078e0219 */
[----:B------:R-:W3:Y:S01]  /*f090*/  LDC R32, c[0x0][0x3d8] ;  /* 0x0000f600ff207b82 */ /* 0x000ee20000000800 */
[----:B-1----:R-:W-:-:S07]  /*f0a0*/  IMAD R29, R29, 0x2, R24 ;  /* 0x000000021d1d7824 */ /* 0x002fce00078e0218 */
[----:B------:R-:W1:Y:S01]  /*f0b0*/  LDC R31, c[0x0][0x3d8] ;  /* 0x0000f600ff1f7b82 */ /* 0x000e620000000800 */
[----:B--2---:R-:W-:-:S07]  /*f0c0*/  IMAD R28, R28, 0x2, R29 ;  /* 0x000000021c1c7824 */ /* 0x004fce00078e021d */
[----:B------:R-:W2:Y:S01]  /*f0d0*/  LDC R36, c[0x0][0x3d8] ;  /* 0x0000f600ff247b82 */ /* 0x000ea20000000800 */
[----:B0-----:R-:W-:-:S04]  /*f0e0*/  IMAD R27, R30, 0x2, R28 ;  /* 0x000000021e1b7824 */ /* 0x001fc800078e021c */
[----:B---3--:R-:W-:-:S03]  /*f0f0*/  IMAD R32, R32, 0x2, R27 ;  /* 0x0000000220207824 */ /* 0x008fc600078e021b */
[----:B------:R-:W0:Y:S01]  /*f100*/  LDC R37, c[0x0][0x3d8] ;  /* 0x0000f600ff257b82 */ /* 0x000e220000000800 */
[----:B-1----:R-:W-:-:S07]  /*f110*/  IMAD R31, R31, 0x2, R32 ;  /* 0x000000021f1f7824 */ /* 0x002fce00078e0220 */
[----:B------:R-:W1:Y:S01]  /*f120*/  LDC R41, c[0x0][0x3d8] ;  /* 0x0000f600ff297b82 */ /* 0x000e620000000800 */
[----:B------:R-:W-:-:S04]  /*f130*/  IMAD R30, R33, 0x2, R31 ;  /* 0x00000002211e7824 */ /* 0x000fc800078e021f */
[----:B------:R-:W-:-:S03]  /*f140*/  IMAD R35, R35, 0x2, R30 ;  /* 0x0000000223237824 */ /* 0x000fc600078e021e */
[----:B------:R-:W3:Y:S01]  /*f150*/  LDC R42, c[0x0][0x3d8] ;  /* 0x0000f600ff2a7b82 */ /* 0x000ee20000000800 */
[----:B------:R-:W-:-:S04]  /*f160*/  IMAD R34, R34, 0x2, R35 ;  /* 0x0000000222227824 */ /* 0x000fc800078e0223 */
[----:B--2---:R-:W-:-:S03]  /*f170*/  IMAD R33, R36, 0x2, R34 ;  /* 0x0000000224217824 */ /* 0x004fc600078e0222 */
[----:B------:R-:W2:Y:S01]  /*f180*/  LDC R44, c[0x0][0x3d8] ;  /* 0x0000f600ff2c7b82 */ /* 0x000ea20000000800 */
[----:B------:R-:W-:-:S04]  /*f190*/  IMAD R38, R38, 0x2, R33 ;  /* 0x0000000226267824 */ /* 0x000fc800078e0221 */
[----:B0-----:R-:W-:-:S03]  /*f1a0*/  IMAD R37, R37, 0x2, R38 ;  /* 0x0000000225257824 */ /* 0x001fc600078e0226 */
[----:B------:R-:W0:Y:S01]  /*f1b0*/  LDC R45, c[0x0][0x3d8] ;  /* 0x0000f600ff2d7b82 */ /* 0x000e220000000800 */
[----:B------:R-:W-:-:S04]  /*f1c0*/  IMAD R36, R39, 0x2, R37 ;  /* 0x0000000227247824 */ /* 0x000fc800078e0225 */
[----:B-1----:R-:W-:-:S03]  /*f1d0*/  IMAD R41, R41, 0x2, R36 ;  /* 0x0000000229297824 */ /* 0x002fc600078e0224 */
[----:B------:R-:W1:Y:S01]  /*f1e0*/  LDC R48, c[0x0][0x3d8] ;  /* 0x0000f600ff307b82 */ /* 0x000e620000000800 */
[----:B------:R-:W-:-:S04]  /*f1f0*/  IMAD R40, R40, 0x2, R41 ;  /* 0x0000000228287824 */ /* 0x000fc800078e0229 */
[----:B---3--:R-:W-:-:S03]  /*f200*/  IMAD R39, R42, 0x2, R40 ;  /* 0x000000022a277824 */ /* 0x008fc600078e0228 */
[----:B------:R-:W3:Y:S01]  /*f210*/  LDC R49, c[0x0][0x3d8] ;  /* 0x0000f600ff317b82 */ /* 0x000ee20000000800 */
[----:B--2---:R-:W-:-:S04]  /*f220*/  IMAD R44, R44, 0x2, R39 ;  /* 0x000000022c2c7824 */ /* 0x004fc800078e0227 */
[----:B------:R-:W-:-:S03]  /*f230*/  IMAD R43, R43, 0x2, R44 ;  /* 0x000000022b2b7824 */ /* 0x000fc600078e022c */
[----:B------:R-:W2:Y:S01]  /*f240*/  LDC R120, c[0x0][0x3d8] ;  /* 0x0000f600ff787b82 */ /* 0x000ea20000000800 */
[----:B0-----:R-:W-:-:S04]  /*f250*/  IMAD R42, R45, 0x2, R43 ;  /* 0x000000022d2a7824 */ /* 0x001fc800078e022b */
[----:B------:R-:W-:-:S03]  /*f260*/  IMAD R47, R47, 0x2, R42 ;  /* 0x000000022f2f7824 */ /* 0x000fc600078e022a */
[----:B------:R-:W0:Y:S01]  /*f270*/  LDC R121, c[0x0][0x3d8] ;  /* 0x0000f600ff797b82 */ /* 0x000e220000000800 */
[----:B------:R-:W-:-:S04]  /*f280*/  IMAD R46, R46, 0x2, R47 ;  /* 0x000000022e2e7824 */ /* 0x000fc800078e022f */
[----:B-1----:R-:W-:-:S03]  /*f290*/  IMAD R45, R48, 0x2, R46 ;  /* 0x00000002302d7824 */ /* 0x002fc600078e022e */
[----:B------:R-:W1:Y:S01]  /*f2a0*/  LDC R122, c[0x0][0x3d8] ;  /* 0x0000f600ff7a7b82 */ /* 0x000e620000000800 */
[----:B---3--:R-:W-:-:S04]  /*f2b0*/  IMAD R49, R49, 0x2, R45 ;  /* 0x0000000231317824 */ /* 0x008fc800078e022d */
[----:B------:R-:W-:-:S03]  /*f2c0*/  IMAD R48, R50, 0x2, R49 ;  /* 0x0000000232307824 */ /* 0x000fc600078e0231 */
[----:B------:R-:W3:Y:S01]  /*f2d0*/  LDC R123, c[0x0][0x3d8] ;  /* 0x0000f600ff7b7b82 */ /* 0x000ee20000000800 */
[----:B------:R-:W-:Y:S01]  /*f2e0*/  IMAD R3, R51, 0x2, R48 ;  /* 0x0000000233037824 */ /* 0x000fe200078e0230 */
[----:B------:R-:W-:-:S03]  /*f2f0*/  FMNMX3 R51, R85, R84, R83, !PT ;  /* 0x0000005455337276 */ /* 0x000fc60007800053 */
[----:B------:R-:W-:Y:S01]  /*f300*/  IMAD R50, R52, 0x2, R3 ;  /* 0x0000000234327824 */ /* 0x000fe200078e0203 */
[C---:B------:R-:W-:Y:S02]  /*f310*/  IADD3 R52, P2, PT, R2.reuse, R156, RZ ;  /* 0x0000009c02347210 */ /* 0x040fe40007f5e0ff */
[----:B------:R-:W4:Y:S01]  /*f320*/  LDC R124, c[0x0][0x3d8] ;  /* 0x0000f600ff7c7b82 */ /* 0x000f220000000800 */
[----:B------:R-:W-:Y:S01]  /*f330*/  FMNMX3 R51, R51, R82, R81, !PT ;  /* 0x0000005233337276 */ /* 0x000fe20007800051 */
[----:B------:R-:W-:Y:S01]  /*f340*/  IMAD R5, R53, 0x2, R50 ;  /* 0x0000000235057824 */ /* 0x000fe200078e0232 */
[----:B------:R-:W-:Y:S02]  /*f350*/  LEA.HI.X.SX32 R53, R2, R0, 0x1, P2 ;  /* 0x0000000002357211 */ /* 0x000fe400010f0eff */
[----:B------:R-:W-:Y:S01]  /*f360*/  FMNMX3 R51, R51, R80, R79, !PT ;  /* 0x0000005033337276 */ /* 0x000fe2000780004f */
[----:B------:R-:W-:Y:S02]  /*f370*/  IMAD R4, R88, 0x2, R5 ;  /* 0x0000000258047824 */ /* 0x000fe400078e0205 */
[----:B------:R0:W-:Y:S01]  /*f380*/  STL.64 [R1+0x268], R52 ;  /* 0x0002683401007387 */ /* 0x0001e20000100a00 */
[----:B------:R-:W-:Y:S01]  /*f390*/  FMNMX3 R51, R51, R78, R77, !PT ;  /* 0x0000004e33337276 */ /* 0x000fe2000780004d */
[----:B------:R-:W-:Y:S01]  /*f3a0*/  IMAD R7, R90, 0x2, R4 ;  /* 0x000000025a077824 */ /* 0x000fe200078e0204 */
[C---:B------:R-:W-:Y:S01]  /*f3b0*/  IADD3 R90, P1, PT, R10.reuse, R156, RZ ;  /* 0x0000009c0a5a7210 */ /* 0x040fe20007f3e0ff */
[----:B------:R-:W-:Y:S01]  /*f3c0*/  STL.64 [R1+0x1248], R92 ;  /* 0x0012485c01007387 */ /* 0x000fe20000100a00 */
[----:B------:R-:W-:Y:S01]  /*f3d0*/  FMNMX3 R51, R51, R76, R75, !PT ;  /* 0x0000004c33337276 */ /* 0x000fe2000780004b */
[----:B------:R-:W-:Y:S01]  /*f3e0*/  IMAD R6, R91, 0x2, R7 ;  /* 0x000000025b067824 */ /* 0x000fe200078e0207 */
[----:B------:R-:W-:Y:S01]  /*f3f0*/  LEA.HI.X.SX32 R91, R10, R0, 0x1, P1 ;  /* 0x000000000a5b7211 */ /* 0x000fe200008f0eff */
[----:B------:R-:W1:Y:S01]  /*f400*/  LDC R125, c[0x0][0x3d8] ;  /* 0x0000f600ff7d7b82 */ /* 0x000e620000000800 */
[----:B------:R-:W-:Y:S01]  /*f410*/  FMNMX3 R51, R51, R74, R73, !PT ;  /* 0x0000004a33337276 */ /* 0x000fe20007800049 */
[----:B------:R-:W-:Y:S01]  /*f420*/  IMAD R2, R92, 0x2, R6 ;  /* 0x000000025c027824 */ /* 0x000fe200078e0206 */
[----:B0-----:R-:W-:Y:S01]  /*f430*/  IADD3 R52, P2, PT, R9, R156, RZ ;  /* 0x0000009c09347210 */ /* 0x001fe20007f5e0ff */
[----:B------:R0:W-:Y:S01]  /*f440*/  STL.64 [R1+0x260], R90 ;  /* 0x0002605a01007387 */ /* 0x0001e20000100a00 */
[----:B------:R-:W-:Y:S01]  /*f450*/  FMNMX3 R8, R51, R72, R71, !PT ;  /* 0x0000004833087276 */ /* 0x000fe20007800047 */
[----:B------:R-:W-:Y:S01]  /*f460*/  IMAD R51, R93, 0x2, R2 ;  /* 0x000000025d337824 */ /* 0x000fe200078e0202 */
[----:B------:R-:W-:Y:S01]  /*f470*/  LEA.HI.X.SX32 R53, R9, R0, 0x1, P2 ;  /* 0x0000000009357211 */ /* 0x000fe200010f0eff */
[----:B------:R-:W1:Y:S01]  /*f480*/  LDC R126, c[0x0][0x3d8] ;  /* 0x0000f600ff7e7b82 */ /* 0x000e620000000800 */
[----:B------:R-:W-:Y:S01]  /*f490*/  FMNMX3 R8, R8, R70, R69, !PT ;  /* 0x0000004608087276 */ /* 0x000fe20007800045 */
[----:B------:R-:W-:-:S02]  /*f4a0*/  IMAD R9, R94, 0x2, R51 ;  /* 0x000000025e097824 */ /* 0x000fc400078e0233 */
[----:B------:R2:W-:Y:S01]  /*f4b0*/  STL.64 [R1+0x258], R52 ;  /* 0x0002583401007387 */ /* 0x0005e20000100a00 */
[----:B------:R-:W-:Y:S01]  /*f4c0*/  FMNMX3 R10, R8, R68, R67, !PT ;  /* 0x00000044080a7276 */ /* 0x000fe20007800043 */
[----:B------:R-:W-:Y:S01]  /*f4d0*/  IMAD R8, R95, 0x2, R9 ;  /* 0x000000025f087824 */ /* 0x000fe200078e0209 */
[----:B0-----:R-:W-:Y:S01]  /*f4e0*/  IADD3 R90, P1, PT, R12, R156, RZ ;  /* 0x0000009c0c5a7210 */ /* 0x001fe20007f3e0ff */
[----:B------:R-:W-:Y:S01]  /*f4f0*/  STL.64 [R1+0x1260], R94 ;  /* 0x0012605e01007387 */ /* 0x000fe20000100a00 */
[----:B------:R-:W-:Y:S01]  /*f500*/  FMNMX3 R10, R10, R66, R65, !PT ;  /* 0x000000420a0a7276 */ /* 0x000fe20007800041 */
[----:B------:R-:W0:Y:S01]  /*f510*/  LDC R128, c[0x0][0x3d8] ;  /* 0x0000f600ff807b82 */ /* 0x000e220000000800 */
[----:B------:R-:W-:Y:S01]  /*f520*/  LEA.HI.X.SX32 R91, R12, R0, 0x1, P1 ;  /* 0x000000000c5b7211 */ /* 0x000fe200008f0eff */
[----:B------:R-:W-:Y:S01]  /*f530*/  STL.64 [R1+0x12a0], R94 ;  /* 0x0012a05e01007387 */ /* 0x000fe20000100a00 */
[----:B------:R-:W-:Y:S01]  /*f540*/  IMAD R12, R96, 0x2, R8 ;  /* 0x00000002600c7824 */ /* 0x000fe200078e0208 */
[----:B------:R-:W-:-:S02]  /*f550*/  FMNMX3 R10, R10, R64, R63, !PT ;  /* 0x000000400a0a7276 */ /* 0x000fc4000780003f */
[C---:B--2---:R-:W-:Y:S01]  /*f560*/  IADD3 R52, P2, PT, R11.reuse, R156, RZ ;  /* 0x0000009c0b347210 */ /* 0x044fe20007f5e0ff */
[----:B------:R-:W-:Y:S01]  /*f570*/  STL.64 [R1+0x12c8], R94 ;  /* 0x0012c85e01007387 */ /* 0x000fe20000100a00 */
[----:B------:R-:W2:Y:S02]  /*f580*/  LDC R129, c[0x0][0x3d8] ;  /* 0x0000f600ff817b82 */ /* 0x000ea40000000800 */
[----:B------:R-:W-:Y:S01]  /*f590*/  LEA.HI.X.SX32 R53, R11, R0, 0x1, P2 ;  /* 0x000000000b357211 */ /* 0x000fe200010f0eff */
[----:B------:R-:W-:Y:S01]  /*f5a0*/  STL.64 [R1+0x12e8], R94 ;  /* 0x0012e85e01007387 */ /* 0x000fe20000100a00 */
[----:B------:R-:W-:-:S03]  /*f5b0*/  IMAD R11, R97, 0x2, R12 ;  /* 0x00000002610b7824 */ /* 0x000fc600078e020c */
[----:B------:R-:W-:Y:S01]  /*f5c0*/  STL.64 [R1+0x1308], R94 ;  /* 0x0013085e01007387 */ /* 0x000fe20000100a00 */
[----:B------:R-:W0:Y:S03]  /*f5d0*/  LDC R127, c[0x0][0x3d8] ;  /* 0x0000f600ff7f7b82 */ /* 0x000e260000000800 */
[----:B------:R-:W-:Y:S04]  /*f5e0*/  STL.64 [R1+0x1328], R94 ;  /* 0x0013285e01007387 */ /* 0x000fe80000100a00 */
[----:B------:R3:W-:Y:S01]  /*f5f0*/  STL.64 [R1+0x250], R90 ;  /* 0x0002505a01007387 */ /* 0x0007e20000100a00 */
[----:B------:R-:W0:Y:S03]  /*f600*/  LDC R130, c[0x0][0x3d8] ;  /* 0x0000f600ff827b82 */ /* 0x000e260000000800 */
[----:B------:R1:W-:Y:S04]  /*f610*/  STL.64 [R1+0x248], R52 ;  /* 0x0002483401007387 */ /* 0x0003e80000100a00 */
[----:B------:R-:W-:Y:S01]  /*f620*/  STL.64 [R1+0x1278], R96 ;  /* 0x0012786001007387 */ /* 0x000fe20000100a00 */
[----:B------:R-:W0:Y:S01]  /*f630*/  LDC R131, c[0x0][0x3d8] ;  /* 0x0000f600ff837b82 */ /* 0x000e220000000800 */
[----:B---3--:R-:W-:-:S02]  /*f640*/  IADD3 R90, P1, PT, R14, R156, RZ ;  /* 0x0000009c0e5a7210 */ /* 0x008fc40007f3e0ff */
[----:B------:R-:W-:Y:S01]  /*f650*/  STL.64 [R1+0x12c0], R96 ;  /* 0x0012c06001007387 */ /* 0x000fe20000100a00 */
[----:B-1----:R-:W-:-:S03]  /*f660*/  IADD3 R52, P2, PT, R13, R156, RZ ;  /* 0x0000009c0d347210 */ /* 0x002fc60007f5e0ff */
[----:B------:R-:W-:Y:S01]  /*f670*/  STL.64 [R1+0x12e0], R96 ;  /* 0x0012e06001007387 */ /* 0x000fe20000100a00 */
[-C--:B------:R-:W-:Y:S01]  /*f680*/  LEA.HI.X.SX32 R91, R14, R0.reuse, 0x1, P1 ;  /* 0x000000000e5b7211 */ /* 0x080fe200008f0eff */
[----:B------:R-:W1:Y:S01]  /*f690*/  LDC R138, c[0x0][0x3d8] ;  /* 0x0000f600ff8a7b82 */ /* 0x000e620000000800 */
[----:B------:R-:W-:Y:S01]  /*f6a0*/  LEA.HI.X.SX32 R53, R13, R0, 0x1, P2 ;  /* 0x000000000d357211 */ /* 0x000fe200010f0eff */
[----:B------:R-:W-:Y:S01]  /*f6b0*/  STL.64 [R1+0x1300], R96 ;  /* 0x0013006001007387 */ /* 0x000fe20000100a00 */
[C---:B------:R-:W-:Y:S02]  /*f6c0*/  IADD3 R92, P2, PT, R15.reuse, R156, RZ ;  /* 0x0000009c0f5c7210 */ /* 0x040fe40007f5e0ff */
[----:B------:R-:W-:Y:S01]  /*f6d0*/  FMNMX3 R14, R10, R62, R61, !PT ;  /* 0x0000003e0a0e7276 */ /* 0x000fe2000780003d */
[----:B------:R-:W-:Y:S01]  /*f6e0*/  STL.64 [R1+0x1320], R96 ;  /* 0x0013206001007387 */ /* 0x000fe20000100a00 */
[----:B------:R-:W-:Y:S01]  /*f6f0*/  LEA.HI.X.SX32 R93, R15, R0, 0x1, P2 ;  /* 0x000000000f5d7211 */ /* 0x000fe200010f0eff */
[----:B------:R-:W-:Y:S01]  /*f700*/  IMAD R10, R98, 0x2, R11 ;  /* 0x00000002620a7824 */ /* 0x000fe200078e020b */
[----:B------:R-:W-:Y:S01]  /*f710*/  FMNMX3 R14, R14, R60, R59, !PT ;  /* 0x0000003c0e0e7276 */ /* 0x000fe2000780003b */
[----:B------:R-:W-:Y:S01]  /*f720*/  STL.64 [R1+0x1340], R96 ;  /* 0x0013406001007387 */ /* 0x000fe20000100a00 */
[----:B------:R-:W3:Y:S02]  /*f730*/  LDC R139, c[0x0][0x3d8] ;  /* 0x0000f600ff8b7b82 */ /* 0x000ee40000000800 */
[----:B------:R-:W-:Y:S01]  /*f740*/  FMNMX3 R13, R14, R58, R57, !PT ;  /* 0x0000003a0e0d7276 */ /* 0x000fe20007800039 */
[----:B------:R2:W-:Y:S04]  /*f750*/  STL.64 [R1+0x240], R90 ;  /* 0x0002405a01007387 */ /* 0x0005e80000100a00 */
[----:B------:R4:W-:Y:S01]  /*f760*/  STL.64 [R1+0x238], R52 ;  /* 0x0002383401007387 */ /* 0x0009e20000100a00 */
[----:B------:R-:W0:Y:S03]  /*f770*/  LDC R154, c[0x0][0x3d8] ;  /* 0x0000f600ff9a7b82 */ /* 0x000e260000000800 */
[----:B------:R-:W-:Y:S01]  /*f780*/  STL.64 [R1+0x1288], R98 ;  /* 0x0012886201007387 */ /* 0x000fe20000100a00 */
[----:B--2---:R-:W-:-:S03]  /*f790*/  IADD3 R90, P1, PT, R16, R156, RZ ;  /* 0x0000009c105a7210 */ /* 0x004fc60007f3e0ff */
[----:B------:R-:W-:Y:S01]  /*f7a0*/  STL.64 [R1+0x12a8], R98 ;  /* 0x0012a86201007387 */ /* 0x000fe20000100a00 */
[----:B------:R-:W2:Y:S01]  /*f7b0*/  LDC R155, c[0x0][0x3d8] ;  /* 0x0000f600ff9b7b82 */ /* 0x000ea20000000800 */
[----:B------:R-:W-:Y:S02]  /*f7c0*/  LEA.HI.X.SX32 R91, R16, R0, 0x1, P1 ;  /* 0x00000000105b7211 */ /* 0x000fe400008f0eff */
[----:B------:R-:W-:Y:S01]  /*f7d0*/  STL.64 [R1+0x12d8], R98 ;  /* 0x0012d86201007387 */ /* 0x000fe20000100a00 */
[C---:B------:R-:W-:Y:S01]  /*f7e0*/  IADD3 R96, P1, PT, R18.reuse, R156, RZ ;  /* 0x0000009c12607210 */ /* 0x040fe20007f3e0ff */
[----:B----4-:R-:W-:Y:S01]  /*f7f0*/  IMAD R52, R99, 0x2, R10 ;  /* 0x0000000263347824 */ /* 0x010fe200078e020a */
[----:B------:R-:W-:Y:S01]  /*f800*/  FMNMX3 R53, R13, R56, R55, !PT ;  /* 0x000000380d357276 */ /* 0x000fe20007800037 */
[----:B------:R-:W-:Y:S01]  /*f810*/  STL.64 [R1+0x12f8], R98 ;  /* 0x0012f86201007387 */ /* 0x000fe20000100a00 */
[----:B------:R-:W-:Y:S01]  /*f820*/  LEA.HI.X.SX32 R97, R18, R0, 0x1, P1 ;  /* 0x0000000012617211 */ /* 0x000fe200008f0eff */
[----:B------:R-:W-:Y:S01]  /*f830*/  IMAD R14, R100, 0x2, R52 ;  /* 0x00000002640e7824 */ /* 0x000fe200078e0234 */
[----:B------:R-:W4:Y:S01]  /*f840*/  LDC R157, c[0x0][0x3d8] ;  /* 0x0000f600ff9d7b82 */ /* 0x000f220000000800 */
[----:B------:R-:W-:Y:S01]  /*f850*/  STL.64 [R1+0x1318], R98 ;  /* 0x0013186201007387 */ /* 0x000fe20000100a00 */
[----:B------:R-:W-:Y:S01]  /*f860*/  FMNMX R53, R54, R53, !PT ;  /* 0x0000003536357209 */ /* 0x000fe20007800000 */
[----:B------:R-:W-:-:S02]  /*f870*/  IMAD R13, R101, 0x2, R14 ;  /* 0x00000002650d7824 */ /* 0x000fc400078e020e */
[----:B------:R-:W-:Y:S02]  /*f880*/  STL.64 [R1+0x1338], R98 ;  /* 0x0013386201007387 */ /* 0x000fe40000100a00 */
[----:B------:R-:W-:Y:S01]  /*f890*/  IMAD R18, R102, 0x2, R13 ;  /* 0x0000000266127824 */ /* 0x000fe200078e020d */
[----:B------:R-:W0:Y:S01]  /*f8a0*/  LDC R158, c[0x0][0x3d8] ;  /* 0x0000f600ff9e7b82 */ /* 0x000e220000000800 */
[----:B------:R1:W-:Y:S04]  /*f8b0*/  STL.64 [R1+0x230], R90 ;  /* 0x0002305a01007387 */ /* 0x0003e80000100a00 */
[----:B------:R-:W-:Y:S03]  /*f8c0*/  STL.64 [R1+0x228], R92 ;  /* 0x0002285c01007387 */ /* 0x000fe60000100a00 */
[----:B------:R-:W0:Y:S01]  /*f8d0*/  LDC R159, c[0x0][0x3d8] ;  /* 0x0000f600ff9f7b82 */ /* 0x000e220000000800 */
[----:B------:R-:W-:Y:S01]  /*f8e0*/  STL.64 [R1+0x1250], R92 ;  /* 0x0012505c01007387 */ /* 0x000fe20000100a00 */
[----:B-1----:R-:W-:-:S03]  /*f8f0*/  IADD3 R90, P2, PT, R17, R156, RZ ;  /* 0x0000009c115a7210 */ /* 0x002fc60007f5e0ff */
[----:B------:R-:W-:Y:S03]  /*f900*/  STL.64 [R1+0x12b0], R92 ;  /* 0x0012b05c01007387 */ /* 0x000fe60000100a00 */
[----:B------:R-:W1:Y:S01]  /*f910*/  LDC R160, c[0x0][0x3d8] ;  /* 0x0000f600ffa07b82 */ /* 0x000e620000000800 */
[----:B------:R-:W-:Y:S01]  /*f920*/  LEA.HI.X.SX32 R91, R17, R0, 0x1, P2 ;  /* 0x00000000115b7211 */ /* 0x000fe200010f0eff */
[----:B------:R-:W-:Y:S01]  /*f930*/  STL.64 [R1+0x12f0], R92 ;  /* 0x0012f05c01007387 */ /* 0x000fe20000100a00 */
[----:B------:R-:W-:-:S03]  /*f940*/  IMAD R17, R103, 0x2, R18 ;  /* 0x0000000267117824 */ /* 0x000fc600078e0212 */
[----:B------:R-:W-:Y:S01]  /*f950*/  STL.64 [R1+0x1310], R92 ;  /* 0x0013105c01007387 */ /* 0x000fe20000100a00 */
[----:B------:R-:W-:Y:S01]  /*f960*/  IMAD R15, R104, 0x2, R17 ;  /* 0x00000002680f7824 */ /* 0x000fe200078e0211 */
[----:B------:R-:W0:Y:S02]  /*f970*/  LDC R161, c[0x0][0x3d8] ;  /* 0x0000f600ffa17b82 */ /* 0x000e240000000800 */
[----:B------:R-:W-:Y:S04]  /*f980*/  STL.64 [R1+0x1330], R92 ;  /* 0x0013305c01007387 */ /* 0x000fe80000100a00 */
[----:B------:R-:W-:Y:S02]  /*f990*/  STL.64 [R1+0x1298], R100 ;  /* 0x0012986401007387 */ /* 0x000fe40000100a00 */
[----:B------:R-:W0:Y:S02]  /*f9a0*/  LDC R162, c[0x0][0x3d8] ;  /* 0x0000f600ffa27b82 */ /* 0x000e240000000800 */
[----:B------:R-:W-:Y:S04]  /*f9b0*/  STL [R1+0x12b8], R100 ;  /* 0x0012b86401007387 */ /* 0x000fe80000100800 */
[----:B------:R2:W-:Y:S02]  /*f9c0*/  STL.64 [R1+0x220], R96 ;  /* 0x0002206001007387 */ /* 0x0005e40000100a00 */
[----:B------:R-:W0:Y:S02]  /*f9d0*/  LDC R163, c[0x0][0x3d8] ;  /* 0x0000f600ffa37b82 */ /* 0x000e240000000800 */
[----:B------:R3:W-:Y:S04]  /*f9e0*/  STL.64 [R1+0x218], R90 ;  /* 0x0002185a01007387 */ /* 0x0007e80000100a00 */
[----:B------:R-:W-:Y:S02]  /*f9f0*/  STL.64 [R1+0x12d0], R102 ;  /* 0x0012d06601007387 */ /* 0x000fe40000100a00 */
[----:B------:R-:W0:Y:S01]  /*fa00*/  LDC R164, c[0x0][0x3d8] ;  /* 0x0000f600ffa47b82 */ /* 0x000e220000000800 */
[-C--:B--2---:R-:W-:Y:S01]  /*fa10*/  IADD3 R96, P1, PT, R20, R156.reuse, RZ ;  /* 0x0000009c14607210 */ /* 0x084fe20007f3e0ff */
[----:B------:R-:W2:Y:S01]  /*fa20*/  SHFL.BFLY PT, R88, R53, 0x10, 0x1f ;  /* 0x0e001f0035587f89 */ /* 0x000ea200000e0000 */
[----:B---3--:R-:W-:-:S02]  /*fa30*/  IADD3 R90, P2, PT, R19, R156, RZ ;  /* 0x0000009c135a7210 */ /* 0x008fc40007f5e0ff */
[----:B------:R-:W-:-:S03]  /*fa40*/  LEA.HI.X.SX32 R97, R20, R0, 0x1, P1 ;  /* 0x0000000014617211 */ /* 0x000fc600008f0eff */
[----:B------:R-:W3:Y:S01]  /*fa50*/  LDC R165, c[0x0][0x3d8] ;  /* 0x0000f600ffa57b82 */ /* 0x000ee20000000800 */
[----:B------:R-:W-:Y:S02]  /*fa60*/  LEA.HI.X.SX32 R91, R19, R0, 0x1, P2 ;  /* 0x00000000135b7211 */ /* 0x000fe400010f0eff */
[C---:B------:R-:W-:Y:S01]  /*fa70*/  IADD3 R98, P1, PT, R23.reuse, R156, RZ ;  /* 0x0000009c17627210 */ /* 0x040fe20007f3e0ff */
[----:B------:R1:W-:Y:S03]  /*fa80*/  STL.64 [R1+0x210], R96 ;  /* 0x0002106001007387 */ /* 0x0003e60000100a00 */
[----:B------:R-:W-:Y:S01]  /*fa90*/  LEA.HI.X.SX32 R99, R23, R0, 0x1, P1 ;  /* 0x0000000017637211 */ /* 0x000fe200008f0eff */
[----:B------:R4:W-:Y:S01]  /*faa0*/  STL.64 [R1+0x208], R90 ;  /* 0x0002085a01007387 */ /* 0x0009e20000100a00 */
[----:B------:R-:W-:Y:S01]  /*fab0*/  IMAD R23, R105, 0x2, R15 ;  /* 0x0000000269177824 */ /* 0x000fe200078e020f */
[----:B------:R-:W0:Y:S02]  /*fac0*/  LDC R166, c[0x0][0x3d8] ;  /* 0x0000f600ffa67b82 */ /* 0x000e240000000800 */
[----:B------:R4:W-:Y:S01]  /*fad0*/  STL.64 [R1+0x200], R98 ;  /* 0x0002006201007387 */ /* 0x0009e20000100a00 */
[----:B------:R-:W-:Y:S01]  /*fae0*/  IMAD R20, R106, 0x2, R23 ;  /* 0x000000026a147824 */ /* 0x000fe200078e0217 */
[----:B-1----:R-:W-:-:S03]  /*faf0*/  IADD3 R96, P2, PT, R22, R156, RZ ;  /* 0x0000009c16607210 */ /* 0x002fc60007f5e0ff */
[----:B------:R-:W-:Y:S01]  /*fb00*/  IMAD R16, R107, 0x2, R20 ;  /* 0x000000026b107824 */ /* 0x000fe200078e0214 */
[----:B------:R-:W1:Y:S01]  /*fb10*/  LDC R167, c[0x0][0x3d8] ;  /* 0x0000f600ffa77b82 */ /* 0x000e620000000800 */
[----:B--2---:R-:W-:Y:S02]  /*fb20*/  FMNMX R53, R53, R88, !PT ;  /* 0x0000005835357209 */ /* 0x004fe40007800000 */
[C---:B----4-:R-:W-:Y:S02]  /*fb30*/  IADD3 R90, P3, PT, R21.reuse, R156, RZ ;  /* 0x0000009c155a7210 */ /* 0x050fe40007f7e0ff */
[-C--:B------:R-:W-:Y:S02]  /*fb40*/  LEA.HI.X.SX32 R97, R22, R0.reuse, 0x1, P2 ;  /* 0x0000000016617211 */ /* 0x080fe400010f0eff */
[----:B------:R-:W-:Y:S01]  /*fb50*/  LEA.HI.X.SX32 R91, R21, R0, 0x1, P3 ;  /* 0x00000000155b7211 */ /* 0x000fe200018f0eff */
[----:B------:R-:W2:Y:S01]  /*fb60*/  LDC R168, c[0x0][0x3d8] ;  /* 0x0000f600ffa87b82 */ /* 0x000ea20000000800 */
[C---:B------:R-:W-:Y:S01]  /*fb70*/  IADD3 R98, P1, PT, R26.reuse, R156, RZ ;  /* 0x0000009c1a627210 */ /* 0x040fe20007f3e0ff */
[----:B------:R4:W-:Y:S03]  /*fb80*/  STL.64 [R1+0x1f8], R96 ;  /* 0x0001f86001007387 */ /* 0x0009e60000100a00 */
[----:B------:R-:W-:Y:S01]  /*fb90*/  LEA.HI.X.SX32 R99, R26, R0, 0x1, P1 ;  /* 0x000000001a637211 */ /* 0x000fe200008f0eff */
[----:B------:R3:W-:Y:S01]  /*fba0*/  STL.64 [R1+0x1f0], R90 ;  /* 0x0001f05a01007387 */ /* 0x0007e20000100a00 */
[C---:B------:R-:W-:Y:S01]  /*fbb0*/  IADD3 R102, P1, PT, R29.reuse, R156, RZ ;  /* 0x0000009c1d667210 */ /* 0x040fe20007f3e0ff */
[----:B------:R-:W-:Y:S01]  /*fbc0*/  IMAD R26, R108, 0x2, R16 ;  /* 0x000000026c1a7824 */ /* 0x000fe200078e0210 */
[----:B------:R-:W0:Y:S01]  /*fbd0*/  LDC R169, c[0x0][0x3d8] ;  /* 0x0000f600ffa97b82 */ /* 0x000e220000000800 */
[----:B------:R3:W-:Y:S01]  /*fbe0*/  STL.64 [R1+0x1e8], R98 ;  /* 0x0001e86201007387 */ /* 0x0007e20000100a00 */
[----:B------:R-:W-:Y:S01]  /*fbf0*/  LEA.HI.X.SX32 R103, R29, R0, 0x1, P1 ;  /* 0x000000001d677211 */ /* 0x000fe200008f0eff */
[----:B------:R-:W-:Y:S01]  /*fc00*/  IMAD R22, R109, 0x2, R26 ;  /* 0x000000026d167824 */ /* 0x000fe200078e021a */
[----:B----4-:R-:W-:-:S03]  /*fc10*/  IADD3 R96, P3, PT, R24, R156, RZ ;  /* 0x0000009c18607210 */ /* 0x010fc60007f7e0ff */
[----:B------:R-:W-:Y:S01]  /*fc20*/  IMAD R19, R110, 0x2, R22 ;  /* 0x000000026e137824 */ /* 0x000fe200078e0216 */
[----:B------:R-:W4:Y:S01]  /*fc30*/  LDC R170, c[0x0][0x3d8] ;  /* 0x0000f600ffaa7b82 */ /* 0x000f220000000800 */
[C---:B---3--:R-:W-:Y:S02]  /*fc40*/  IADD3 R90, P2, PT, R25.reuse, R156, RZ ;  /* 0x0000009c195a7210 */ /* 0x048fe40007f5e0ff */
[-C--:B------:R-:W-:Y:S02]  /*fc50*/  LEA.HI.X.SX32 R97, R24, R0.reuse, 0x1, P3 ;  /* 0x0000000018617211 */ /* 0x080fe400018f0eff */
[----:B------:R-:W-:Y:S02]  /*fc60*/  LEA.HI.X.SX32 R91, R25, R0, 0x1, P2 ;  /* 0x00000000195b7211 */ /* 0x000fe400010f0eff */
[C---:B------:R-:W-:Y:S01]  /*fc70*/  IADD3 R98, P2, PT, R28.reuse, R156, RZ ;  /* 0x0000009c1c627210 */ /* 0x040fe20007f5e0ff */
[----:B------:R-:W3:Y:S02]  /*fc80*/  LDC R171, c[0x0][0x3d8] ;  /* 0x0000f600ffab7b82 */ /* 0x000ee40000000800 */
[----:B------:R-:W-:Y:S01]  /*fc90*/  STL.64 [R1+0x1e0], R90 ;  /* 0x0001e05a01007387 */ /* 0x000fe20000100a00 */
[----:B------:R-:W-:-:S02]  /*fca0*/  LEA.HI.X.SX32 R99, R28, R0, 0x1, P2 ;  /* 0x000000001c637211 */ /* 0x000fc400010f0eff */
[C---:B------:R-:W-:Y:S01]  /*fcb0*/  IADD3 R28, P1, PT, R32.reuse, R156, RZ ;  /* 0x0000009c201c7210 */ /* 0x040fe20007f3e0ff */
[----:B------:R1:W-:Y:S02]  /*fcc0*/  STL.64 [R1+0x1d8], R96 ;  /* 0x0001d86001007387 */ /* 0x0003e40000100a00 */
[----:B------:R-:W0:Y:S01]  /*fcd0*/  LDC R172, c[0x0][0x3d8] ;  /* 0x0000f600ffac7b82 */ /* 0x000e220000000800 */
[----:B------:R-:W-:Y:S01]  /*fce0*/  LEA.HI.X.SX32 R29, R32, R0, 0x1, P1 ;  /* 0x00000000201d7211 */ /* 0x000fe200008f0eff */
[----:B------:R-:W-:Y:S04]  /*fcf0*/  STL.64 [R1+0x1238], R90 ;  /* 0x0012385a01007387 */ /* 0x000fe80000100a00 */
[----:B------:R2:W-:Y:S02]  /*fd00*/  STL.64 [R1+0x1d0], R102 ;  /* 0x0001d06601007387 */ /* 0x0005e40000100a00 */
[----:B------:R-:W0:Y:S01]  /*fd10*/  LDC R173, c[0x0][0x3d8] ;  /* 0x0000f600ffad7b82 */ /* 0x000e220000000800 */
[C---:B-1----:R-:W-:Y:S01]  /*fd20*/  IADD3 R96, P3, PT, R27.reuse, R156, RZ ;  /* 0x0000009c1b607210 */ /* 0x042fe20007f7e0ff */
[----:B------:R-:W-:Y:S03]  /*fd30*/  STL.64 [R1+0x1c8], R98 ;  /* 0x0001c86201007387 */ /* 0x000fe60000100a00 */
[----:B------:R-:W-:-:S02]  /*fd40*/  LEA.HI.X.SX32 R97, R27, R0, 0x1, P3 ;  /* 0x000000001b617211 */ /* 0x000fc400018f0eff */
[CC--:B------:R-:W-:Y:S01]  /*fd50*/  IADD3 R24, P3, PT, R30.reuse, R156.reuse, RZ ;  /* 0x0000009c1e187210 */ /* 0x0c0fe20007f7e0ff */
[----:B------:R-:W1:Y:S01]  /*fd60*/  LDC R174, c[0x0][0x3d8] ;  /* 0x0000f600ffae7b82 */ /* 0x000e620000000800 */
[C---:B--2---:R-:W-:Y:S01]  /*fd70*/  IADD3 R102, P1, PT, R35.reuse, R156, RZ ;  /* 0x0000009c23667210 */ /* 0x044fe20007f3e0ff */
[----:B------:R2:W-:Y:S01]  /*fd80*/  STL.64 [R1+0x1c0], R96 ;  /* 0x0001c06001007387 */ /* 0x0005e20000100a00 */
[-C--:B------:R-:W-:Y:S02]  /*fd90*/  LEA.HI.X.SX32 R25, R30, R0.reuse, 0x1, P3 ;  /* 0x000000001e197211 */ /* 0x080fe400018f0eff */
[----:B------:R-:W-:Y:S01]  /*fda0*/  LEA.HI.X.SX32 R103, R35, R0, 0x1, P1 ;  /* 0x0000000023677211 */ /* 0x000fe200008f0eff */
[----:B------:R4:W-:Y:S02]  /*fdb0*/  STL.64 [R1+0x1b8], R28 ;  /* 0x0001b81c01007387 */ /* 0x0009e40000100a00 */
[----:B------:R-:W0:Y:S02]  /*fdc0*/  LDC R175, c[0x0][0x3d8] ;  /* 0x0000f600ffaf7b82 */ /* 0x000e240000000800 */
[----:B------:R3:W-:Y:S01]  /*fdd0*/  STL.64 [R1+0x1a8], R24 ;  /* 0x0001a81801007387 */ /* 0x0007e20000100a00 */
[----:B--2---:R-:W-:-:S05]  /*fde0*/  IADD3 R96, P2, PT, R31, R156, RZ ;  /* 0x0000009c1f607210 */ /* 0x004fca0007f5e0ff */
[----:B------:R-:W2:Y:S01]  /*fdf0*/  LDC R180, c[0x0][0x3d8] ;  /* 0x0000f600ffb47b82 */ /* 0x000ea20000000800 */
[----:B------:R-:W-:Y:S01]  /*fe00*/  LEA.HI.X.SX32 R97, R31, R0, 0x1, P2 ;  /* 0x000000001f617211 */ /* 0x000fe200010f0eff */
[----:B----4-:R-:W-:Y:S01]  /*fe10*/  IMAD R29, R111, 0x2, R19 ;  /* 0x000000026f1d7824 */ /* 0x010fe200078e0213 */
[----:B------:R-:W-:-:S03]  /*fe20*/  IADD3 R98, P2, PT, R34, R156, RZ ;  /* 0x0000009c22627210 */ /* 0x000fc60007f5e0ff */
[----:B------:R4:W-:Y:S01]  /*fe30*/  STL.64 [R1+0x1b0], R96 ;  /* 0x0001b06001007387 */ /* 0x0009e20000100a00 */
[----:B------:R-:W-:Y:S01]  /*fe40*/  LEA.HI.X.SX32 R99, R34, R0, 0x1, P2 ;  /* 0x0000000022637211 */ /* 0x000fe200010f0eff */
[----:B---3--:R-:W-:Y:S01]  /*fe50*/  IMAD R25, R112, 0x2, R29 ;  /* 0x0000000270197824 */ /* 0x008fe200078e021d */
[----:B------:R-:W-:Y:S01]  /*fe60*/  IADD3 R34, P2, PT, R37, R156, RZ ;  /* 0x0000009c25227210 */ /* 0x000fe20007f5e0ff */
[----:B------:R-:W-:Y:S01]  /*fe70*/  STL.64 [R1+0x1a0], R102 ;  /* 0x0001a06601007387 */ /* 0x000fe20000100a00 */
[----:B------:R-:W3:Y:S01]  /*fe80*/  LDC R181, c[0x0][0x3d8] ;  /* 0x0000f600ffb57b82 */ /* 0x000ee20000000800 */
[----:B------:R-:W-:Y:S01]  /*fe90*/  IMAD R21, R113, 0x2, R25 ;  /* 0x0000000271157824 */ /* 0x000fe200078e0219 */
[----:B------:R-:W-:-:S03]  /*fea0*/  LEA.HI.X.SX32 R35, R37, R0, 0x1, P2 ;  /* 0x0000000025237211 */ /* 0x000fc600010f0eff */
[----:B------:R-:W-:Y:S01]  /*feb0*/  IMAD R32, R114, 0x2, R21 ;  /* 0x0000000272207824 */ /* 0x000fe200078e0215 */
[----:B----4-:R-:W-:Y:S02]  /*fec0*/  IADD3 R96, P3, PT, R33, R156, RZ ;  /* 0x0000009c21607210 */ /* 0x010fe40007f7e0ff */
[----:B------:R-:W4:Y:S01]  /*fed0*/  LDC R182, c[0x0][0x3d8] ;  /* 0x0000f600ffb67b82 */ /* 0x000f220000000800 */
[----:B------:R-:W-:Y:S01]  /*fee0*/  IMAD R28, R115, 0x2, R32 ;  /* 0x00000002731c7824 */ /* 0x000fe200078e0220 */
[----:B------:R-:W-:Y:S02]  /*fef0*/  LEA.HI.X.SX32 R97, R33, R0, 0x1, P3 ;  /* 0x0000000021617211 */ /* 0x000fe400018f0eff */
[----:B------:R-:W-:Y:S01]  /*ff00*/  IADD3 R30, P3, PT, R36, R156, RZ ;  /* 0x0000009c241e7210 */ /* 0x000fe20007f7e0ff */
[----:B------:R-:W-:Y:S02]  /*ff10*/  IMAD R24, R116, 0x2, R28 ;  /* 0x0000000274187824 */ /* 0x000fe400078e021c */
[----:B------:R0:W-:Y:S01]  /*ff20*/  STL.64 [R1+0x190], R96 ;  /* 0x0001906001007387 */ /* 0x0001e20000100a00 */
[----:B------:R-:W-:Y:S01]  /*ff30*/  LEA.HI.X.SX32 R31, R36, R0, 0x1, P3 ;  /* 0x00000000241f7211 */ /* 0x000fe200018f0eff */
[----:B------:R-:W1:Y:S02]  /*ff40*/  LDC R183, c[0x0][0x3d8] ;  /* 0x0000f600ffb77b82 */ /* 0x000e640000000800 */
[----:B------:R-:W-:Y:S06]  /*ff50*/  STL.64 [R1+0x198], R98 ;  /* 0x0001986201007387 */ /* 0x000fec0000100a00 */
[----:B------:R-:W1:Y:S01]  /*ff60*/  LDC R184, c[0x0][0x3d8] ;  /* 0x0000f600ffb87b82 */ /* 0x000e620000000800 */
[----:B0-----:R-:W-:-:S04]  /*ff70*/  IADD3 R96, P1, PT, R38, R156, RZ ;  /* 0x0000009c26607210 */ /* 0x001fc80007f3e0ff */
[----:B------:R-:W-:-:S03]  /*ff80*/  LEA.HI.X.SX32 R97, R38, R0, 0x1, P1 ;  /* 0x0000000026617211 */ /* 0x000fc600008f0eff */
[----:B------:R-:W0:Y:S02]  /*ff90*/  LDC R185, c[0x0][0x3d8] ;  /* 0x0000f600ffb97b82 */ /* 0x000e240000000800 */
[----:B------:R2:W-:Y:S04]  /*ffa0*/  STL.64 [R1+0x188], R96 ;  /* 0x0001886001007387 */ /* 0x0005e80000100a00 */
[----:B------:R3:W-:Y:S02]  /*ffb0*/  STL.64 [R1+0x180], R34 ;  /* 0x0001802201007387 */ /* 0x0007e40000100a00 */
[----:B------:R-:W0:Y:S02]  /*ffc0*/  LDC R186, c[0x0][0x3d8] ;  /* 0x0000f600ffba7b82 */ /* 0x000e240000000800 */
[----:B------:R4:W-:Y:S01]  /*ffd0*/  STL.64 [R1+0x178], R30 ;  /* 0x0001781e01007387 */ /* 0x0009e20000100a00 */
[----:B--2---:R-:W-:-:S05]  /*ffe0*/  IADD3 R96, P2, PT, R40, R156, RZ ;  /* 0x0000009c28607210 */ /* 0x004fca0007f5e0ff */
[----:B------:R-:W2:Y:S01]  /*fff0*/  LDC R187, c[0x0][0x3d8] ;  /* 0x0000f600ffbb7b82 */ /* 0x000ea20000000800 */
[----:B---3--:R-:W-:Y:S02]  /*10000*/  IADD3 R34, P1, PT, R41, R156, RZ ;  /* 0x0000009c29227210 */ /* 0x008fe40007f3e0ff */
[----:B------:R-:W-:Y:S02]  /*10010*/  LEA.HI.X.SX32 R97, R40, R0, 0x1, P2 ;  /* 0x0000000028617211 */ /* 0x000fe400010f0eff */
[----:B----4-:R-:W-:-:S03]  /*10020*/  IADD3 R30, P3, PT, R39, R156, RZ ;  /* 0x0000009c271e7210 */ /* 0x010fc60007f7e0ff */
[----:B------:R-:W3:Y:S01]  /*10030*/  LDC R188, c[0x0][0x3d8] ;  /* 0x0000f600ffbc7b82 */ /* 0x000ee20000000800 */
[-C--:B------:R-:W-:Y:S02]  /*10040*/  LEA.HI.X.SX32 R35, R41, R0.reuse, 0x1, P1 ;  /* 0x0000000029237211 */ /* 0x080fe400008f0eff */
[----:B------:R-:W-:Y:S02]  /*10050*/  LEA.HI.X.SX32 R31, R39, R0, 0x1, P3 ;  /* 0x00000000271f7211 */ /* 0x000fe400018f0eff */
[-C--:B------:R-:W-:Y:S01]  /*10060*/  IADD3 R98, P1, PT, R44, R156.reuse, RZ ;  /* 0x0000009c2c627210 */ /* 0x080fe20007f3e0ff */
[----:B------:R4:W-:Y:S01]  /*10070*/  STL.64 [R1+0x170], R34 ;  /* 0x0001702201007387 */ /* 0x0009e20000100a00 */
[----:B------:R-:W-:Y:S01]  /*10080*/  IADD3 R36, P3, PT, R42, R156, RZ ;  /* 0x0000009c2a247210 */ /* 0x000fe20007f7e0ff */
[----:B------:R-:W0:Y:S01]  /*10090*/  LDC R189, c[0x0][0x3d8] ;  /* 0x0000f600ffbd7b82 */ /* 0x000e220000000800 */
[-C--:B------:R-:W-:Y:S01]  /*100a0*/  LEA.HI.X.SX32 R99, R44, R0.reuse, 0x1, P1 ;  /* 0x000000002c637211 */ /* 0x080fe200008f0eff */
[----:B------:R1:W-:Y:S01]  /*100b0*/  STL.64 [R1+0x160], R30 ;  /* 0x0001601e01007387 */ /* 0x0003e20000100a00 */
[----:B------:R-:W-:-:S02]  /*100c0*/  LEA.HI.X.SX32 R37, R42, R0, 0x1, P3 ;  /* 0x000000002a257211 */ /* 0x000fc400018f0eff */
[C---:B------:R-:W-:Y:S01]  /*100d0*/  IADD3 R38, P3, PT, R45.reuse, R156, RZ ;  /* 0x0000009c2d267210 */ /* 0x040fe20007f7e0ff */
[----:B------:R1:W-:Y:S02]  /*100e0*/  STL.64 [R1+0x168], R96 ;  /* 0x0001686001007387 */ /* 0x0003e40000100a00 */
[----:B------:R-:W0:Y:S01]  /*100f0*/  LDC R190, c[0x0][0x3d8] ;  /* 0x0000f600ffbe7b82 */ /* 0x000e220000000800 */
[----:B------:R-:W-:Y:S01]  /*10100*/  LEA.HI.X.SX32 R39, R45, R0, 0x1, P3 ;  /* 0x000000002d277211 */ /* 0x000fe200018f0eff */
[----:B------:R1:W-:Y:S01]  /*10110*/  STL.64 [R1+0x158], R98 ;  /* 0x0001586201007387 */ /* 0x0003e20000100a00 */
[----:B----4-:R-:W-:-:S03]  /*10120*/  IMAD R34, R117, 0x2, R24 ;  /* 0x0000000275227824 */ /* 0x010fc600078e0218 */
[----:B------:R4:W-:Y:S01]  /*10130*/  STL.64 [R1+0x148], R36 ;  /* 0x0001482401007387 */ /* 0x0009e20000100a00 */
[----:B-1----:R-:W-:Y:S01]  /*10140*/  IMAD R31, R118, 0x2, R34 ;  /* 0x00000002761f7824 */ /* 0x002fe200078e0222 */
[----:B------:R-:W1:Y:S01]  /*10150*/  @!P0 SYNCS.CCTL.IV [UR4+0x10000] ;  /* 0x01000000ff0089b1 */ /* 0x000e620008000004 */
[----:B------:R-:W-:Y:S01]  /*10160*/  NOP ;  /* 0x0000000000007918 */ /* 0x000fe20000000000 */
[----:B------:R-:W-:Y:S01]  /*10170*/  IADD3 R96, P2, PT, R43, R156, RZ ;  /* 0x0000009c2b607210 */ /* 0x000fe20007f5e0ff */
[----:B------:R-:W-:-:S03]  /*10180*/  IMAD R27, R119, 0x2, R31 ;  /* 0x00000002771b7824 */ /* 0x000fc600078e021f */
[----:B------:R-:W-:Y:S02]  /*10190*/  LEA.HI.X.SX32 R97, R43, R0, 0x1, P2 ;  /* 0x000000002b617211 */ /* 0x000fe400010f0eff */
[C---:B------:R-:W-:Y:S01]  /*101a0*/  IADD3 R98, P1, PT, R47.reuse, R156, RZ ;  /* 0x0000009c2f627210 */ /* 0x040fe20007f3e0ff */
[----:B----4-:R-:W-:Y:S02]  /*101b0*/  IMAD R36, R120, 0x2, R27 ;  /* 0x0000000278247824 */ /* 0x010fe400078e021b */
[----:B------:R4:W-:Y:S01]  /*101c0*/  STL.64 [R1+0x150], R96 ;  /* 0x0001506001007387 */ /* 0x0009e20000100a00 */
[----:B------:R-:W-:Y:S01]  /*101d0*/  LEA.HI.X.SX32 R99, R47, R0, 0x1, P1 ;  /* 0x000000002f637211 */ /* 0x000fe200008f0eff */
[----:B------:R-:W-:-:S04]  /*101e0*/  IMAD R33, R121, 0x2, R36 ;  /* 0x0000000279217824 */ /* 0x000fc800078e0224 */
[----:B------:R1:W-:Y:S01]  /*101f0*/  STL.64 [R1+0x140], R98 ;  /* 0x0001406201007387 */ /* 0x0003e20000100a00 */
[----:B------:R-:W-:-:S04]  /*10200*/  IMAD R30, R122, 0x2, R33 ;  /* 0x000000027a1e7824 */ /* 0x000fc800078e0221 */
[----:B------:R-:W-:Y:S01]  /*10210*/  IMAD R37, R123, 0x2, R30 ;  /* 0x000000027b257824 */ /* 0x000fe200078e021e */
[----:B----4-:R-:W-:-:S03]  /*10220*/  IADD3 R96, P2, PT, R46, R156, RZ ;  /* 0x0000009c2e607210 */ /* 0x010fc60007f5e0ff */
[----:B------:R-:W-:Y:S01]  /*10230*/  IMAD R35, R124, 0x2, R37 ;  /* 0x000000027c237824 */ /* 0x000fe200078e0225 */
[----:B------:R-:W-:Y:S02]  /*10240*/  LEA.HI.X.SX32 R97, R46, R0, 0x1, P2 ;  /* 0x000000002e617211 */ /* 0x000fe400010f0eff */
[----:B-1----:R-:W-:-:S03]  /*10250*/  IADD3 R98, P1, PT, R49, R156, RZ ;  /* 0x0000009c31627210 */ /* 0x002fc60007f3e0ff */
[----:B------:R1:W-:Y:S01]  /*10260*/  STL.64 [R1+0x138], R96 ;  /* 0x0001386001007387 */ /* 0x0003e20000100a00 */
[----:B------:R-:W-:-:S03]  /*10270*/  LEA.HI.X.SX32 R99, R49, R0, 0x1, P1 ;  /* 0x0000000031637211 */ /* 0x000fc600008f0eff */
[----:B------:R4:W-:Y:S04]  /*10280*/  STL.64 [R1+0x130], R38 ;  /* 0x0001302601007387 */ /* 0x0009e80000100a00 */
[----:B------:R0:W-:Y:S01]  /*10290*/  STL.64 [R1+0x128], R98 ;  /* 0x0001286201007387 */ /* 0x0001e20000100a00 */
[CC--:B-1----:R-:W-:Y:S02]  /*102a0*/  IADD3 R96, P2, PT, R48.reuse, R156.reuse, RZ ;  /* 0x0000009c30607210 */ /* 0x0c2fe40007f5e0ff */
[C---:B----4-:R-:W-:Y:S02]  /*102b0*/  IADD3 R38, P3, PT, R3.reuse, R156, RZ ;  /* 0x0000009c03267210 */ /* 0x050fe40007f7e0ff */
[-C--:B------:R-:W-:Y:S02]  /*102c0*/  LEA.HI.X.SX32 R97, R48, R0.reuse, 0x1, P2 ;  /* 0x0000000030617211 */ /* 0x080fe400010f0eff */
[----:B------:R-:W-:Y:S01]  /*102d0*/  LEA.HI.X.SX32 R39, R3, R0, 0x1, P3 ;  /* 0x0000000003277211 */ /* 0x000fe200018f0eff */
[----:B------:R-:W-:Y:S01]  /*102e0*/  IMAD R3, R125, 0x2, R35 ;  /* 0x000000027d037824 */ /* 0x000fe200078e0223 */
[C---:B0-----:R-:W-:Y:S01]  /*102f0*/  IADD3 R98, P1, PT, R50.reuse, R156, RZ ;  /* 0x0000009c32627210 */ /* 0x041fe20007f3e0ff */
[----:B------:R0:W-:Y:S03]  /*10300*/  STL.64 [R1+0x120], R96 ;  /* 0x0001206001007387 */ /* 0x0001e60000100a00 */
[----:B------:R-:W-:Y:S01]  /*10310*/  LEA.HI.X.SX32 R99, R50, R0, 0x1, P1 ;  /* 0x0000000032637211 */ /* 0x000fe200008f0eff */
[----:B------:R1:W-:Y:S01]  /*10320*/  STL.64 [R1+0x118], R38 ;  /* 0x0001182601007387 */ /* 0x0003e20000100a00 */
[----:B------:R-:W-:-:S03]  /*10330*/  IADD3 R102, P1, PT, R7, R156, RZ ;  /* 0x0000009c07667210 */ /* 0x000fc60007f3e0ff */
[----:B------:R4:W-:Y:S01]  /*10340*/  STL.64 [R1+0x110], R98 ;  /* 0x0001106201007387 */ /* 0x0009e20000100a00 */
[----:B------:R-:W-:Y:S02]  /*10350*/  LEA.HI.X.SX32 R103, R7, R0, 0x1, P1 ;  /* 0x0000000007677211 */ /* 0x000fe400008f0eff */
[CC--:B0-----:R-:W-:Y:S02]  /*10360*/  IADD3 R96, P2, PT, R5.reuse, R156.reuse, RZ ;  /* 0x0000009c05607210 */ /* 0x0c1fe40007f5e0ff */
[C---:B-1----:R-:W-:Y:S02]  /*10370*/  IADD3 R38, P3, PT, R4.reuse, R156, RZ ;  /* 0x0000009c04267210 */ /* 0x042fe40007f7e0ff */
[-C--:B------:R-:W-:Y:S02]  /*10380*/  LEA.HI.X.SX32 R97, R5, R0.reuse, 0x1, P2 ;  /* 0x0000000005617211 */ /* 0x080fe400010f0eff */
[----:B------:R-:W-:Y:S02]  /*10390*/  LEA.HI.X.SX32 R39, R4, R0, 0x1, P3 ;  /* 0x0000000004277211 */ /* 0x000fe400018f0eff */
[----:B----4-:R-:W-:-:S03]  /*103a0*/  IADD3 R98, P2, PT, R6, R156, RZ ;  /* 0x0000009c06627210 */ /* 0x010fc60007f5e0ff */
[----:B------:R0:W-:Y:S01]  /*103b0*/  STL.64 [R1+0x100], R38 ;  /* 0x0001002601007387 */ /* 0x0001e20000100a00 */
[----:B------:R-:W-:-:S03]  /*103c0*/  LEA.HI.X.SX32 R99, R6, R0, 0x1, P2 ;  /* 0x0000000006637211 */ /* 0x000fc600010f0eff */
[----:B------:R1:W-:Y:S04]  /*103d0*/  STL.64 [R1+0x108], R96 ;  /* 0x0001086001007387 */ /* 0x0003e80000100a00 */
[----:B------:R-:W-:Y:S04]  /*103e0*/  STL.64 [R1+0xf8], R102 ;  /* 0x0000f86601007387 */ /* 0x000fe80000100a00 */
[----:B------:R4:W-:Y:S01]  /*103f0*/  STL.64 [R1+0xf0], R98 ;  /* 0x0000f06201007387 */ /* 0x0009e20000100a00 */
[----:B0-----:R-:W-:Y:S01]  /*10400*/  IMAD R38, R126, 0x2, R3 ;  /* 0x000000027e267824 */ /* 0x001fe200078e0203 */
[----:B-1----:R-:W-:-:S03]  /*10410*/  IADD3 R96, P3, PT, R2, R156, RZ ;  /* 0x0000009c02607210 */ /* 0x002fc60007f7e0ff */
[----:B------:R-:W-:Y:S01]  /*10420*/  IMAD R5, R127, 0x2, R38 ;  /* 0x000000027f057824 */ /* 0x000fe200078e0226 */
[----:B------:R-:W-:-:S03]  /*10430*/  LEA.HI.X.SX32 R97, R2, R0, 0x1, P3 ;  /* 0x0000000002617211 */ /* 0x000fc600018f0eff */
[----:B------:R-:W-:Y:S01]  /*10440*/  IMAD R2, R128, 0x2, R5 ;  /* 0x0000000280027824 */ /* 0x000fe200078e0205 */
[CC--:B------:R-:W-:Y:S02]  /*10450*/  IADD3 R6, P3, PT, R8.reuse, R156.reuse, RZ ;  /* 0x0000009c08067210 */ /* 0x0c0fe40007f7e0ff */
[----:B----4-:R-:W-:Y:S01]  /*10460*/  IADD3 R98, P1, PT, R51, R156, RZ ;  /* 0x0000009c33627210 */ /* 0x010fe20007f3e0ff */
[----:B------:R0:W-:Y:S01]  /*10470*/  STL.64 [R1+0xe8], R96 ;  /* 0x0000e86001007387 */ /* 0x0001e20000100a00 */
[-C--:B------:R-:W-:Y:S01]  /*10480*/  LEA.HI.X.SX32 R7, R8, R0.reuse, 0x1, P3 ;  /* 0x0000000008077211 */ /* 0x080fe200018f0eff */
[----:B------:R-:W-:Y:S01]  /*10490*/  IMAD R39, R129, 0x2, R2 ;  /* 0x0000000281277824 */ /* 0x000fe200078e0202 */
[----:B------:R-:W-:Y:S01]  /*104a0*/  LEA.HI.X.SX32 R99, R51, R0, 0x1, P1 ;  /* 0x0000000033637211 */ /* 0x000fe200008f0eff */
[----:B------:R-:W-:Y:S01]  /*104b0*/  STL.64 [R1+0x1190], R128 ;  /* 0x0011908001007387 */ /* 0x000fe20000100a00 */
[----:B------:R-:W-:-:S03]  /*104c0*/  IADD3 R102, P1, PT, R12, R156, RZ ;  /* 0x0000009c0c667210 */ /* 0x000fc60007f3e0ff */
[----:B------:R1:W-:Y:S01]  /*104d0*/  STL.64 [R1+0xe0], R98 ;  /* 0x0000e06201007387 */ /* 0x0003e20000100a00 */
[----:B------:R-:W-:Y:S02]  /*104e0*/  LEA.HI.X.SX32 R103, R12, R0, 0x1, P1 ;  /* 0x000000000c677211 */ /* 0x000fe400008f0eff */
[-C--:B------:R-:W-:Y:S01]  /*104f0*/  IADD3 R8, P1, PT, R52, R156.reuse, RZ ;  /* 0x0000009c34087210 */ /* 0x080fe20007f3e0ff */
[----:B------:R4:W-:Y:S01]  /*10500*/  STL.64 [R1+0xd0], R6 ;  /* 0x0000d00601007387 */ /* 0x0009e20000100a00 */
[----:B0-----:R-:W-:-:S04]  /*10510*/  IADD3 R96, P2, PT, R9, R156, RZ ;  /* 0x0000009c09607210 */ /* 0x001fc80007f5e0ff */
[-C--:B------:R-:W-:Y:S02]  /*10520*/  LEA.HI.X.SX32 R97, R9, R0.reuse, 0x1, P2 ;  /* 0x0000000009617211 */ /* 0x080fe400010f0eff */
[----:B------:R-:W-:Y:S02]  /*10530*/  LEA.HI.X.SX32 R9, R52, R0, 0x1, P1 ;  /* 0x0000000034097211 */ /* 0x000fe400008f0eff */
[C---:B-1----:R-:W-:Y:S01]  /*10540*/  IADD3 R98, P2, PT, R11.reuse, R156, RZ ;  /* 0x0000009c0b627210 */ /* 0x042fe20007f5e0ff */
[----:B------:R0:W-:Y:S01]  /*10550*/  STL.64 [R1+0xd8], R96 ;  /* 0x0000d86001007387 */ /* 0x0001e20000100a00 */
[----:B----4-:R-:W-:Y:S02]  /*10560*/  IMAD R7, R130, 0x2, R39 ;  /* 0x0000000282077824 */ /* 0x010fe400078e0227 */
[----:B------:R-:W-:Y:S01]  /*10570*/  LEA.HI.X.SX32 R99, R11, R0, 0x1, P2 ;  /* 0x000000000b637211 */ /* 0x000fe200010f0eff */
[----:B------:R-:W-:Y:S01]  /*10580*/  STL.64 [R1+0x1198], R130 ;  /* 0x0011988201007387 */ /* 0x000fe20000100a00 */
[----:B------:R-:W-:-:S03]  /*10590*/  IMAD R4, R131, 0x2, R7 ;  /* 0x0000000283047824 */ /* 0x000fc600078e0207 */
[----:B------:R-:W-:Y:S01]  /*105a0*/  STL.64 [R1+0xc8], R102 ;  /* 0x0000c86601007387 */ /* 0x000fe20000100a00 */
[----:B------:R-:W-:Y:S01]  /*105b0*/  IMAD R12, R138, 0x2, R4 ;  /* 0x000000028a0c7824 */ /* 0x000fe200078e0204 */
[C---:B0-----:R-:W-:Y:S02]  /*105c0*/  IADD3 R96, P3, PT, R10.reuse, R156, RZ ;  /* 0x0000009c0a607210 */ /* 0x041fe40007f7e0ff */
[----:B------:R0:W-:Y:S02]  /*105d0*/  STL.64 [R1+0xc0], R98 ;  /* 0x0000c06201007387 */ /* 0x0001e40000100a00 */
[----:B------:R-:W-:-:S05]  /*105e0*/  LEA.HI.X.SX32 R97, R10, R0, 0x1, P3 ;  /* 0x000000000a617211 */ /* 0x000fca00018f0eff */
[----:B------:R1:W-:Y:S01]  /*105f0*/  STL.64 [R1+0xb8], R96 ;  /* 0x0000b86001007387 */ /* 0x0003e20000100a00 */
[----:B0-----:R-:W-:-:S03]  /*10600*/  IADD3 R98, P2, PT, R14, R156, RZ ;  /* 0x0000009c0e627210 */ /* 0x001fc60007f5e0ff */
[----:B------:R0:W-:Y:S01]  /*10610*/  STL.64 [R1+0xb0], R8 ;  /* 0x0000b00801007387 */ /* 0x0001e20000100a00 */
[----:B------:R-:W-:-:S03]  /*10620*/  LEA.HI.X.SX32 R99, R14, R0, 0x1, P2 ;  /* 0x000000000e637211 */ /* 0x000fc600010f0eff */
[----:B------:R-:W-:Y:S01]  /*10630*/  STL.64 [R1+0x11a0], R138 ;  /* 0x0011a08a01007387 */ /* 0x000fe20000100a00 */
[----:B-1----:R-:W-:-:S03]  /*10640*/  IADD3 R96, P3, PT, R13, R156, RZ ;  /* 0x0000009c0d607210 */ /* 0x002fc60007f7e0ff */
[----:B------:R1:W-:Y:S01]  /*10650*/  STL.64 [R1+0xa8], R98 ;  /* 0x0000a86201007387 */ /* 0x0003e20000100a00 */
[----:B------:R-:W-:Y:S01]  /*10660*/  LEA.HI.X.SX32 R97, R13, R0, 0x1, P3 ;  /* 0x000000000d617211 */ /* 0x000fe200018f0eff */
[----:B0-----:R-:W-:Y:S01]  /*10670*/  IMAD R9, R139, 0x2, R12 ;  /* 0x000000028b097824 */ /* 0x001fe200078e020c */
[----:B------:R-:W-:-:S03]  /*10680*/  IADD3 R10, P3, PT, R15, R156, RZ ;  /* 0x0000009c0f0a7210 */ /* 0x000fc60007f7e0ff */
[----:B------:R0:W-:Y:S01]  /*10690*/  STL.64 [R1+0xa0], R96 ;  /* 0x0000a06001007387 */ /* 0x0001e20000100a00 */
[----:B------:R-:W-:Y:S01]  /*106a0*/  IMAD R6, R154, 0x2, R9 ;  /* 0x000000029a067824 */ /* 0x000fe200078e0209 */
[----:B------:R-:W-:Y:S02]  /*106b0*/  LEA.HI.X.SX32 R11, R15, R0, 0x1, P3 ;  /* 0x000000000f0b7211 */ /* 0x000fe400018f0eff */
[----:B-1----:R-:W-:-:S04]  /*106c0*/  IADD3 R98, P1, PT, R18, R156, RZ ;  /* 0x0000009c12627210 */ /* 0x002fc80007f3e0ff */
[----:B------:R-:W-:Y:S01]  /*106d0*/  LEA.HI.X.SX32 R99, R18, R0, 0x1, P1 ;  /* 0x0000000012637211 */ /* 0x000fe200008f0eff */
[----:B------:R-:W-:Y:S01]  /*106e0*/  IMAD R18, R155, 0x2, R6 ;  /* 0x000000029b127824 */ /* 0x000fe200078e0206 */
[-C--:B------:R-:W-:Y:S02]  /*106f0*/  IADD3 R102, P1, PT, R23, R156.reuse, RZ ;  /* 0x0000009c17667210 */ /* 0x080fe40007f3e0ff */
[----:B0-----:R-:W-:Y:S01]  /*10700*/  IADD3 R96, P2, PT, R17, R156, RZ ;  /* 0x0000009c11607210 */ /* 0x001fe20007f5e0ff */
[----:B------:R0:W-:Y:S01]  /*10710*/  STL.64 [R1+0x98], R98 ;  /* 0x0000986201007387 */ /* 0x0001e20000100a00 */
[-C--:B------:R-:W-:Y:S02]  /*10720*/  LEA.HI.X.SX32 R103, R23, R0.reuse, 0x1, P1 ;  /* 0x0000000017677211 */ /* 0x080fe400008f0eff */
[----:B------:R-:W-:Y:S01]  /*10730*/  LEA.HI.X.SX32 R97, R17, R0, 0x1, P2 ;  /* 0x0000000011617211 */ /* 0x000fe200010f0eff */
[----:B------:R1:W-:Y:S01]  /*10740*/  STL.64 [R1+0x88], R10 ;  /* 0x0000880a01007387 */ /* 0x0003e20000100a00 */
[----:B------:R-:W-:-:S03]  /*10750*/  IADD3 R14, P1, PT, R26, R156, RZ ;  /* 0x0000009c1a0e7210 */ /* 0x000fc60007f3e0ff */
[----:B------:R4:W-:Y:S01]  /*10760*/  STL.64 [R1+0x90], R96 ;  /* 0x0000906001007387 */ /* 0x0009e20000100a00 */
[----:B------:R-:W-:Y:S02]  /*10770*/  LEA.HI.X.SX32 R15, R26, R0, 0x1, P1 ;  /* 0x000000001a0f7211 */ /* 0x000fe400008f0eff */
[C---:B0-----:R-:W-:Y:S01]  /*10780*/  IADD3 R98, P2, PT, R20.reuse, R156, RZ ;  /* 0x0000009c14627210 */ /* 0x041fe20007f5e0ff */
[----:B------:R-:W-:Y:S03]  /*10790*/  STL.64 [R1+0x80], R102 ;  /* 0x0000806601007387 */ /* 0x000fe60000100a00 */
[----:B------:R-:W-:Y:S01]  /*107a0*/  LEA.HI.X.SX32 R99, R20, R0, 0x1, P2 ;  /* 0x0000000014637211 */ /* 0x000fe200010f0eff */
[----:B-1----:R-:W-:Y:S01]  /*107b0*/  IMAD R11, R157, 0x2, R18 ;  /* 0x000000029d0b7824 */ /* 0x002fe200078e0212 */
[----:B----4-:R-:W-:-:S03]  /*107c0*/  IADD3 R96, P3, PT, R16, R156, RZ ;  /* 0x0000009c10607210 */ /* 0x010fc60007f7e0ff */
[----:B------:R-:W-:Y:S01]  /*107d0*/  IMAD R8, R158, 0x2, R11 ;  /* 0x000000029e087824 */ /* 0x000fe200078e020b */
[----:B------:R0:W-:Y:S01]  /*107e0*/  STL.64 [R1+0x78], R98 ;  /* 0x0000786201007387 */ /* 0x0001e20000100a00 */
[----:B------:R-:W-:Y:S02]  /*107f0*/  LEA.HI.X.SX32 R97, R16, R0, 0x1, P3 ;  /* 0x0000000010617211 */ /* 0x000fe400018f0eff */
[----:B------:R-:W-:-:S03]  /*10800*/  IMAD R17, R159, 0x2, R8 ;  /* 0x000000029f117824 */ /* 0x000fc600078e0208 */
[----:B------:R1:W-:Y:S04]  /*10810*/  STL.64 [R1+0x70], R96 ;  /* 0x0000706001007387 */ /* 0x0003e80000100a00 */
[----:B------:R4:W-:Y:S01]  /*10820*/  STL.64 [R1+0x68], R14 ;  /* 0x0000680e01007387 */ /* 0x0009e20000100a00 */
[----:B0-----:R-:W-:-:S04]  /*10830*/  IADD3 R98, P2, PT, R22, R156, RZ ;  /* 0x0000009c16627210 */ /* 0x001fc80007f5e0ff */
[----:B------:R-:W-:Y:S02]  /*10840*/  LEA.HI.X.SX32 R99, R22, R0, 0x1, P2 ;  /* 0x0000000016637211 */ /* 0x000fe400010f0eff */
[-C--:B------:R-:W-:Y:S02]  /*10850*/  IADD3 R22, P1, PT, R29, R156.reuse, RZ ;  /* 0x0000009c1d167210 */ /* 0x080fe40007f3e0ff */
[----:B-1----:R-:W-:Y:S01]  /*10860*/  IADD3 R96, P3, PT, R19, R156, RZ ;  /* 0x0000009c13607210 */ /* 0x002fe20007f7e0ff */
[----:B------:R0:W-:Y:S01]  /*10870*/  STL.64 [R1+0x60], R98 ;  /* 0x0000606201007387 */ /* 0x0001e20000100a00 */
[-C--:B------:R-:W-:Y:S01]  /*10880*/  LEA.HI.X.SX32 R23, R29, R0.reuse, 0x1, P1 ;  /* 0x000000001d177211 */ /* 0x080fe200008f0eff */
[----:B----4-:R-:W-:Y:S01]  /*10890*/  IMAD R14, R160, 0x2, R17 ;  /* 0x00000002a00e7824 */ /* 0x010fe200078e0211 */
[----:B------:R-:W-:Y:S02]  /*108a0*/  LEA.HI.X.SX32 R97, R19, R0, 0x1, P3 ;  /* 0x0000000013617211 */ /* 0x000fe400018f0eff */
[----:B------:R-:W-:Y:S01]  /*108b0*/  IADD3 R102, P1, PT, R32, R156, RZ ;  /* 0x0000009c20667210 */ /* 0x000fe20007f3e0ff */
[----:B------:R-:W-:-:S02]  /*108c0*/  IMAD R10, R161, 0x2, R14 ;  /* 0x00000002a10a7824 */ /* 0x000fc400078e020e */
[----:B------:R1:W-:Y:S01]  /*108d0*/  STL.64 [R1+0x58], R96 ;  /* 0x0000586001007387 */ /* 0x0003e20000100a00 */
[----:B------:R-:W-:Y:S02]  /*108e0*/  LEA.HI.X.SX32 R103, R32, R0, 0x1, P1 ;  /* 0x0000000020677211 */ /* 0x000fe400008f0eff */
[CC--:B------:R-:W-:Y:S01]  /*108f0*/  IADD3 R138, P1, PT, R34.reuse, R156.reuse, RZ ;  /* 0x0000009c228a7210 */ /* 0x0c0fe20007f3e0ff */
[----:B------:R4:W-:Y:S01]  /*10900*/  STL.64 [R1+0x50], R22 ;  /* 0x0000501601007387 */ /* 0x0009e20000100a00 */
[C---:B0-----:R-:W-:Y:S02]  /*10910*/  IADD3 R98, P2, PT, R25.reuse, R156, RZ ;  /* 0x0000009c19627210 */ /* 0x041fe40007f5e0ff */
[-C--:B------:R-:W-:Y:S02]  /*10920*/  LEA.HI.X.SX32 R139, R34, R0.reuse, 0x1, P1 ;  /* 0x00000000228b7211 */ /* 0x080fe400008f0eff */
[----:B------:R-:W-:Y:S02]  /*10930*/  LEA.HI.X.SX32 R99, R25, R0, 0x1, P2 ;  /* 0x0000000019637211 */ /* 0x000fe400010f0eff */
[----:B------:R-:W-:-:S02]  /*10940*/  IADD3 R128, P1, PT, R36, R156, RZ ;  /* 0x0000009c24807210 */ /* 0x000fc40007f3e0ff */
[C---:B-1----:R-:W-:Y:S01]  /*10950*/  IADD3 R96, P3, PT, R21.reuse, R156, RZ ;  /* 0x0000009c15607210 */ /* 0x042fe20007f7e0ff */
[----:B------:R0:W-:Y:S01]  /*10960*/  STL.64 [R1+0x48], R98 ;  /* 0x0000486201007387 */ /* 0x0001e20000100a00 */
[-C--:B------:R-:W-:Y:S01]  /*10970*/  LEA.HI.X.SX32 R129, R36, R0.reuse, 0x1, P1 ;  /* 0x0000000024817211 */ /* 0x080fe200008f0eff */
[----:B----4-:R-:W-:Y:S01]  /*10980*/  IMAD R22, R162, 0x2, R10 ;  /* 0x00000002a2167824 */ /* 0x010fe200078e020a */
[----:B------:R-:W-:Y:S02]  /*10990*/  LEA.HI.X.SX32 R97, R21, R0, 0x1, P3 ;  /* 0x0000000015617211 */ /* 0x000fe400018f0eff */
[----:B------:R-:W-:Y:S01]  /*109a0*/  IADD3 R248, P1, PT, R37, R156, RZ ;  /* 0x0000009c25f87210 */ /* 0x000fe20007f3e0ff */
[----:B------:R-:W-:Y:S02]  /*109b0*/  IMAD R16, R163, 0x2, R22 ;  /* 0x00000002a3107824 */ /* 0x000fe400078e0216 */
[----:B------:R1:W-:Y:S01]  /*109c0*/  STL.64 [R1+0x40], R96 ;  /* 0x0000406001007387 */ /* 0x0003e20000100a00 */
[----:B------:R-:W-:Y:S01]  /*109d0*/  LEA.HI.X.SX32 R249, R37, R0, 0x1, P1 ;  /* 0x0000000025f97211 */ /* 0x000fe200008f0eff */
[----:B------:R-:W-:Y:S01]  /*109e0*/  IMAD R13, R164, 0x2, R16 ;  /* 0x00000002a40d7824 */ /* 0x000fe200078e0210 */
[-C--:B------:R-:W-:Y:S01]  /*109f0*/  IADD3 R242, P1, PT, R38, R156.reuse, RZ ;  /* 0x0000009c26f27210 */ /* 0x080fe20007f3e0ff */
[----:B------:R-:W-:Y:S01]  /*10a00*/  STL.64 [R1+0x1258], R28 ;  /* 0x0012581c01007387 */ /* 0x000fe20000100a00 */
[----:B0-----:R-:W-:Y:S01]  /*10a10*/  IADD3 R98, P2, PT, R28, R156, RZ ;  /* 0x0000009c1c627210 */ /* 0x001fe20007f5e0ff */
[----:B------:R-:W-:Y:S01]  /*10a20*/  IMAD R23, R165, 0x2, R13 ;  /* 0x00000002a5177824 */ /* 0x000fe200078e020d */
[-C--:B------:R-:W-:Y:S01]  /*10a30*/  LEA.HI.X.SX32 R243, R38, R0.reuse, 0x1, P1 ;  /* 0x0000000026f37211 */ /* 0x080fe200008f0eff */
[----:B------:R-:W-:Y:S01]  /*10a40*/  STL.64 [R1+0x38], R102 ;  /* 0x0000386601007387 */ /* 0x000fe20000100a00 */
[----:B------:R-:W-:Y:S01]  /*10a50*/  LEA.HI.X.SX32 R99, R28, R0, 0x1, P2 ;  /* 0x000000001c637211 */ /* 0x000fe200010f0eff */
[----:B------:R-:W-:Y:S01]  /*10a60*/  IMAD R20, R166, 0x2, R23 ;  /* 0x00000002a6147824 */ /* 0x000fe200078e0217 */
[-C--:B------:R-:W-:Y:S01]  /*10a70*/  IADD3 R236, P1, PT, R39, R156.reuse, RZ ;  /* 0x0000009c27ec7210 */ /* 0x080fe20007f3e0ff */
[----:B------:R-:W-:Y:S01]  /*10a80*/  STL.64 [R1+0x1280], R28 ;  /* 0x0012801c01007387 */ /* 0x000fe20000100a00 */
[C---:B-1----:R-:W-:Y:S01]  /*10a90*/  IADD3 R96, P3, PT, R24.reuse, R156, RZ ;  /* 0x0000009c18607210 */ /* 0x042fe20007f7e0ff */
[----:B------:R-:W-:Y:S01]  /*10aa0*/  IMAD R15, R167, 0x2, R20 ;  /* 0x00000002a70f7824 */ /* 0x000fe200078e0214 */
[-C--:B------:R-:W-:Y:S01]  /*10ab0*/  LEA.HI.X.SX32 R237, R39, R0.reuse, 0x1, P1 ;  /* 0x0000000027ed7211 */ /* 0x080fe200008f0eff */
[----:B------:R-:W-:Y:S01]  /*10ac0*/  STL.64 [R1+0x30], R98 ;  /* 0x0000306201007387 */ /* 0x000fe20000100a00 */
[----:B------:R-:W-:Y:S01]  /*10ad0*/  LEA.HI.X.SX32 R97, R24, R0, 0x1, P3 ;  /* 0x0000000018617211 */ /* 0x000fe200018f0eff */
[----:B------:R-:W-:Y:S01]  /*10ae0*/  IMAD R25, R168, 0x2, R15 ;  /* 0x00000002a8197824 */ /* 0x000fe200078e020f */
[----:B------:R-:W-:-:S02]  /*10af0*/  IADD3 R130, P3, PT, R27, R156, RZ ;  /* 0x0000009c1b827210 */ /* 0x000fc40007f7e0ff */
[----:B------:R-:W-:Y:S01]  /*10b00*/  IADD3 R230, P1, PT, R12, R156, RZ ;  /* 0x0000009c0ce67210 */ /* 0x000fe20007f3e0ff */
[----:B------:R0:W-:Y:S01]  /*10b10*/  STL.64 [R1+0x28], R96 ;  /* 0x0000286001007387 */ /* 0x0001e20000100a00 */
[----:B------:R-:W-:Y:S01]  /*10b20*/  LEA.HI.X.SX32 R131, R27, R0, 0x1, P3 ;  /* 0x000000001b837211 */ /* 0x000fe200018f0eff */
[----:B------:R-:W-:Y:S01]  /*10b30*/  IMAD R21, R169, 0x2, R25 ;  /* 0x00000002a9157824 */ /* 0x000fe200078e0219 */
[----:B------:R-:W-:Y:S01]  /*10b40*/  IADD3 R250, P3, PT, R30, R156, RZ ;  /* 0x0000009c1efa7210 */ /* 0x000fe20007f7e0ff */
[----:B------:R-:W-:Y:S01]  /*10b50*/  STL.64 [R1+0x1240], R26 ;  /* 0x0012401a01007387 */ /* 0x000fe20000100a00 */
[-C--:B------:R-:W-:Y:S01]  /*10b60*/  LEA.HI.X.SX32 R231, R12, R0.reuse, 0x1, P1 ;  /* 0x000000000ce77211 */ /* 0x080fe200008f0eff */
[----:B------:R-:W-:Y:S01]  /*10b70*/  IMAD R19, R170, 0x2, R21 ;  /* 0x00000002aa137824 */ /* 0x000fe200078e0215 */
[----:B------:R-:W-:Y:S01]  /*10b80*/  LEA.HI.X.SX32 R251, R30, R0, 0x1, P3 ;  /* 0x000000001efb7211 */ /* 0x000fe200018f0eff */
[----:B------:R-:W-:Y:S01]  /*10b90*/  STL.64 [R1+0x1268], R26 ;  /* 0x0012681a01007387 */ /* 0x000fe20000100a00 */
[----:B------:R-:W-:-:S02]  /*10ba0*/  IADD3 R244, P3, PT, R3, R156, RZ ;  /* 0x0000009c03f47210 */ /* 0x000fc40007f7e0ff */
[-C--:B------:R-:W-:Y:S02]  /*10bb0*/  IADD3 R224, P1, PT, R18, R156.reuse, RZ ;  /* 0x0000009c12e07210 */ /* 0x080fe40007f3e0ff */
[----:B0-----:R-:W-:Y:S02]  /*10bc0*/  IADD3 R96, P2, PT, R31, R156, RZ ;  /* 0x0000009c1f607210 */ /* 0x001fe40007f5e0ff */
[-C--:B------:R-:W-:Y:S01]  /*10bd0*/  LEA.HI.X.SX32 R245, R3, R0.reuse, 0x1, P3 ;  /* 0x0000000003f57211 */ /* 0x080fe200018f0eff */
[----:B------:R-:W-:Y:S01]  /*10be0*/  IMAD R3, R171, 0x2, R19 ;  /* 0x00000002ab037824 */ /* 0x000fe200078e0213 */
[----:B------:R-:W-:Y:S02]  /*10bf0*/  LEA.HI.X.SX32 R97, R31, R0, 0x1, P2 ;  /* 0x000000001f617211 */ /* 0x000fe400010f0eff */
[----:B------:R-:W-:Y:S01]  /*10c00*/  IADD3 R238, P3, PT, R2, R156, RZ ;  /* 0x0000009c02ee7210 */ /* 0x000fe20007f7e0ff */
[----:B------:R-:W-:Y:S01]  /*10c10*/  IMAD R24, R172, 0x2, R3 ;  /* 0x00000002ac187824 */ /* 0x000fe200078e0203 */
[-C--:B------:R-:W-:Y:S01]  /*10c20*/  LEA.HI.X.SX32 R225, R18, R0.reuse, 0x1, P1 ;  /* 0x0000000012e17211 */ /* 0x080fe200008f0eff */
[----:B------:R0:W-:Y:S01]  /*10c30*/  STL.64 [R1+0x18], R96 ;  /* 0x0000186001007387 */ /* 0x0001e20000100a00 */
[----:B------:R-:W-:Y:S01]  /*10c40*/  LEA.HI.X.SX32 R239, R2, R0, 0x1, P3 ;  /* 0x0000000002ef7211 */ /* 0x000fe200018f0eff */
[----:B------:R-:W-:Y:S01]  /*10c50*/  IMAD R2, R173, 0x2, R24 ;  /* 0x00000002ad027824 */ /* 0x000fe200078e0218 */
[-C--:B------:R-:W-:Y:S01]  /*10c60*/  IADD3 R232, P3, PT, R4, R156.reuse, RZ ;  /* 0x0000009c04e87210 */ /* 0x080fe20007f7e0ff */
[----:B------:R-:W-:Y:S01]  /*10c70*/  STL.64 [R1+0x20], R138 ;  /* 0x0000208a01007387 */ /* 0x000fe20000100a00 */
[----:B------:R-:W-:-:S02]  /*10c80*/  IADD3 R218, P1, PT, R17, R156, RZ ;  /* 0x0000009c11da7210 */ /* 0x000fc40007f3e0ff */
[----:B------:R-:W-:Y:S01]  /*10c90*/  LEA.HI.X.SX32 R233, R4, R0, 0x1, P3 ;  /* 0x0000000004e97211 */ /* 0x000fe200018f0eff */
[----:B------:R-:W-:Y:S01]  /*10ca0*/  STL.64 [R1+0x11a8], R138 ;  /* 0x0011a88a01007387 */ /* 0x000fe20000100a00 */
[C---:B------:R-:W-:Y:S02]  /*10cb0*/  IADD3 R226, P3, PT, R6.reuse, R156, RZ ;  /* 0x0000009c06e27210 */ /* 0x040fe40007f7e0ff */
[----:B------:R-:W-:Y:S01]  /*10cc0*/  LEA.HI.X.SX32 R219, R17, R0, 0x1, P1 ;  /* 0x0000000011db7211 */ /* 0x000fe200008f0eff */
[----:B------:R-:W-:Y:S01]  /*10cd0*/  STL.64 [R1+0x1220], R138 ;  /* 0x0012208a01007387 */ /* 0x000fe20000100a00 */
[C---:B0-----:R-:W-:Y:S02]  /*10ce0*/  IADD3 R96, P2, PT, R33.reuse, R156, RZ ;  /* 0x0000009c21607210 */ /* 0x041fe40007f5e0ff */
[-C--:B------:R-:W-:Y:S01]  /*10cf0*/  LEA.HI.X.SX32 R227, R6, R0.reuse, 0x1, P3 ;  /* 0x0000000006e37211 */ /* 0x080fe200018f0eff */
[----:B------:R-:W-:Y:S01]  /*10d00*/  STL.64 [R1+0x10], R130 ;  /* 0x0000108201007387 */ /* 0x000fe20000100a00 */
[----:B------:R-:W-:-:S02]  /*10d10*/  LEA.HI.X.SX32 R97, R33, R0, 0x1, P2 ;  /* 0x0000000021617211 */ /* 0x000fc400010f0eff */
[CC--:B------:R-:W-:Y:S01]  /*10d20*/  IADD3 R246, P2, PT, R35.reuse, R156.reuse, RZ ;  /* 0x0000009c23f67210 */ /* 0x0c0fe20007f5e0ff */
[----:B------:R-:W-:Y:S01]  /*10d30*/  STL.64 [R1+0x11b0], R130 ;  /* 0x0011b08201007387 */ /* 0x000fe20000100a00 */
[C---:B------:R-:W-:Y:S02]  /*10d40*/  IADD3 R220, P3, PT, R8.reuse, R156, RZ ;  /* 0x0000009c08dc7210 */ /* 0x040fe40007f7e0ff */
[----:B------:R-:W-:Y:S01]  /*10d50*/  LEA.HI.X.SX32 R247, R35, R0, 0x1, P2 ;  /* 0x0000000023f77211 */ /* 0x000fe200010f0eff */
[----:B------:R-:W-:Y:S01]  /*10d60*/  STL.64 [R1+0x1228], R130 ;  /* 0x0012288201007387 */ /* 0x000fe20000100a00 */
[C---:B------:R-:W-:Y:S02]  /*10d70*/  IADD3 R240, P2, PT, R5.reuse, R156, RZ ;  /* 0x0000009c05f07210 */ /* 0x040fe40007f5e0ff */
[-C--:B------:R-:W-:Y:S01]  /*10d80*/  LEA.HI.X.SX32 R221, R8, R0.reuse, 0x1, P3 ;  /* 0x0000000008dd7211 */ /* 0x080fe200018f0eff */
[----:B------:R-:W-:Y:S01]  /*10d90*/  STL.64 [R1+0x1290], R32 ;  /* 0x0012902001007387 */ /* 0x000fe20000100a00 */
[----:B------:R-:W-:Y:S01]  /*10da0*/  LEA.HI.X.SX32 R241, R5, R0, 0x1, P2 ;  /* 0x0000000005f17211 */ /* 0x000fe200010f0eff */
[----:B------:R-:W-:Y:S01]  /*10db0*/  IMAD R5, R174, 0x2, R2 ;  /* 0x00000002ae057824 */ /* 0x000fe200078e0202 */
[-C--:B------:R-:W-:Y:S01]  /*10dc0*/  IADD3 R234, P2, PT, R7, R156.reuse, RZ ;  /* 0x0000009c07ea7210 */ /* 0x080fe20007f5e0ff */
[----:B------:R-:W-:Y:S01]  /*10dd0*/  STL.64 [R1+0x1270], R30 ;  /* 0x0012701e01007387 */ /* 0x000fe20000100a00 */
[----:B------:R-:W-:Y:S01]  /*10de0*/  IADD3 R214, P3, PT, R10, R156, RZ ;  /* 0x0000009c0ad67210 */ /* 0x000fe20007f7e0ff */
[----:B------:R-:W-:Y:S01]  /*10df0*/  IMAD R4, R175, 0x2, R5 ;  /* 0x00000002af047824 */ /* 0x000fe200078e0205 */
[----:B------:R-:W-:Y:S01]  /*10e00*/  LEA.HI.X.SX32 R235, R7, R0, 0x1, P2 ;  /* 0x0000000007eb7211 */ /* 0x000fe200010f0eff */
[----:B------:R0:W-:Y:S01]  /*10e10*/  STL.64 [R1], R96 ;  /* 0x0000006001007387 */ /* 0x0001e20000100a00 */
[CC--:B------:R-:W-:Y:S01]  /*10e20*/  IADD3 R228, P2, PT, R9.reuse, R156.reuse, RZ ;  /* 0x0000009c09e47210 */ /* 0x0c0fe20007f5e0ff */
[----:B------:R-:W-:Y:S01]  /*10e30*/  IMAD R7, R180, 0x2, R4 ;  /* 0x00000002b4077824 */ /* 0x000fe200078e0204 */
[----:B------:R-:W-:Y:S01]  /*10e40*/  IADD3 R212, P1, PT, R22, R156, RZ ;  /* 0x0000009c16d47210 */ /* 0x000fe20007f3e0ff */
[----:B------:R-:W-:Y:S01]  /*10e50*/  STL.64 [R1+0x11b8], R250 ;  /* 0x0011b8fa01007387 */ /* 0x000fe20000100a00 */
[----:B------:R-:W-:Y:S01]  /*10e60*/  LEA.HI.X.SX32 R229, R9, R0, 0x1, P2 ;  /* 0x0000000009e57211 */ /* 0x000fe200010f0eff */
[----:B------:R-:W-:Y:S01]  /*10e70*/  IMAD R6, R181, 0x2, R7 ;  /* 0x00000002b5067824 */ /* 0x000fe200078e0207 */
[C---:B------:R-:W-:Y:S01]  /*10e80*/  IADD3 R222, P2, PT, R11.reuse, R156, RZ ;  /* 0x0000009c0bde7210 */ /* 0x040fe20007f5e0ff */
[----:B------:R-:W-:Y:S01]  /*10e90*/  STL.64 [R1+0x8], R128 ;  /* 0x0000088001007387 */ /* 0x000fe20000100a00 */
[-C--:B------:R-:W-:Y:S01]  /*10ea0*/  LEA.HI.X.SX32 R215, R10, R0.reuse, 0x1, P3 ;  /* 0x000000000ad77211 */ /* 0x080fe200018f0eff */
[----:B------:R-:W-:Y:S01]  /*10eb0*/  IMAD R9, R182, 0x2, R6 ;  /* 0x00000002b6097824 */ /* 0x000fe200078e0206 */
[----:B------:R-:W-:Y:S01]  /*10ec0*/  LEA.HI.X.SX32 R223, R11, R0, 0x1, P2 ;  /* 0x000000000bdf7211 */ /* 0x000fe200010f0eff */
[----:B0-----:R-:W-:Y:S01]  /*10ed0*/  IMAD.SHL.U32 R96, R86, 0x8, RZ ;  /* 0x0000000856607824 */ /* 0x001fe200078e00ff */
[----:B------:R-:W-:Y:S01]  /*10ee0*/  IADD3 R216, P2, PT, R14, R156, RZ ;  /* 0x0000009c0ed87210 */ /* 0x000fe20007f5e0ff */
[----:B------:R-:W-:Y:S01]  /*10ef0*/  IMAD R8, R183, 0x2, R9 ;  /* 0x00000002b7087824 */ /* 0x000fe200078e0209 */
[-C--:B------:R-:W-:Y:S01]  /*10f00*/  LEA.HI.X.SX32 R213, R22, R0.reuse, 0x1, P1 ;  /* 0x0000000016d57211 */ /* 0x080fe200008f0eff */
[----:B------:R-:W-:Y:S01]  /*10f10*/  STL.64 [R1+0x11c0], R128 ;  /* 0x0011c08001007387 */ /* 0x000fe20000100a00 */
[----:B------:R-:W-:Y:S01]  /*10f20*/  LEA.HI.X.SX32 R217, R14, R0, 0x1, P2 ;  /* 0x000000000ed97211 */ /* 0x000fe200010f0eff */
[----:B------:R-:W-:Y:S01]  /*10f30*/  IMAD R11, R184, 0x2, R8 ;  /* 0x00000002b80b7824 */ /* 0x000fe200078e0208 */
[CC--:B------:R-:W-:Y:S01]  /*10f40*/  IADD3 R210, P2, PT, R16.reuse, R156.reuse, RZ ;  /* 0x0000009c10d27210 */ /* 0x0c0fe20007f5e0ff */
[----:B------:R-:W-:Y:S01]  /*10f50*/  STL.64 [R1+0x11f8], R128 ;  /* 0x0011f88001007387 */ /* 0x000fe20000100a00 */
[----:B------:R-:W-:Y:S01]  /*10f60*/  IADD3 R206, P1, PT, R23, R156, RZ ;  /* 0x0000009c17ce7210 */ /* 0x000fe20007f3e0ff */
[----:B------:R-:W-:Y:S01]  /*10f70*/  IMAD R10, R185, 0x2, R11 ;  /* 0x00000002b90a7824 */ /* 0x000fe200078e020b */
[----:B------:R-:W-:Y:S01]  /*10f80*/  LEA.HI.X.SX32 R211, R16, R0, 0x1, P2 ;  /* 0x0000000010d37211 */ /* 0x000fe200010f0eff */
[----:B------:R-:W-:Y:S01]  /*10f90*/  STL.64 [R1+0x11c8], R248 ;  /* 0x0011c8f801007387 */ /* 0x000fe20000100a00 */
[----:B------:R-:W-:Y:S01]  /*10fa0*/  IADD3 R204, P2, PT, R20, R156, RZ ;  /* 0x0000009c14cc7210 */ /* 0x000fe20007f5e0ff */
[----:B------:R-:W-:Y:S01]  /*10fb0*/  IMAD R14, R186, 0x2, R10 ;  /* 0x00000002ba0e7824 */ /* 0x000fe200078e020a */
[-C--:B------:R-:W-:Y:S01]  /*10fc0*/  LEA.HI.X.SX32 R207, R23, R0.reuse, 0x1, P1 ;  /* 0x0000000017cf7211 */ /* 0x080fe200008f0eff */
[----:B------:R-:W-:Y:S01]  /*10fd0*/  STL [R1+0x1210], R248 ;  /* 0x001210f801007387 */ /* 0x000fe20000100800 */
[----:B------:R-:W-:Y:S01]  /*10fe0*/  LEA.HI.X.SX32 R205, R20, R0, 0x1, P2 ;  /* 0x0000000014cd7211 */ /* 0x000fe200010f0eff */
[----:B--2---:R-:W-:Y:S01]  /*10ff0*/  IMAD R12, R187, 0x2, R14 ;  /* 0x00000002bb0c7824 */ /* 0x004fe200078e020e */
[-C--:B------:R-:W-:Y:S01]  /*11000*/  IADD3 R198, P2, PT, R21, R156.reuse, RZ ;  /* 0x0000009c15c67210 */ /* 0x080fe20007f5e0ff */
[----:B------:R-:W-:Y:S01]  /*11010*/  STL.64 [R1+0x11d0], R246 ;  /* 0x0011d0f601007387 */ /* 0x000fe20000100a00 */
[----:B------:R-:W-:Y:S01]  /*11020*/  IADD3 R200, P1, PT, R25, R156, RZ ;  /* 0x0000009c19c87210 */ /* 0x000fe20007f3e0ff */
[----:B---3--:R-:W-:Y:S01]  /*11030*/  IMAD R16, R188, 0x2, R12 ;  /* 0x00000002bc107824 */ /* 0x008fe200078e020c */
[-C--:B------:R-:W-:Y:S01]  /*11040*/  LEA.HI.X.SX32 R199, R21, R0.reuse, 0x1, P2 ;  /* 0x0000000015c77211 */ /* 0x080fe200010f0eff */
[----:B------:R-:W-:Y:S01]  /*11050*/  STL.64 [R1+0x1188], R244 ;  /* 0x001188f401007387 */ /* 0x000fe20000100a00 */
[----:B------:R-:W-:-:S02]  /*11060*/  LEA.HI.X.SX32 R201, R25, R0, 0x1, P1 ;  /* 0x0000000019c97211 */ /* 0x000fc400008f0eff */
[-C--:B------:R-:W-:Y:S01]  /*11070*/  IADD3 R194, P2, PT, R3, R156.reuse, RZ ;  /* 0x0000009c03c27210 */ /* 0x080fe20007f5e0ff */
[----:B------:R-:W-:Y:S01]  /*11080*/  STL.64 [R1+0x11d8], R242 ;  /* 0x0011d8f201007387 */ /* 0x000fe20000100a00 */
[----:B------:R-:W-:Y:S02]  /*11090*/  IADD3 R208, P3, PT, R13, R156, RZ ;  /* 0x0000009c0dd07210 */ /* 0x000fe40007f7e0ff */
[----:B------:R-:W-:Y:S01]  /*110a0*/  ISETP.GE.U32.AND P1, PT, R89, 0x10, PT ;  /* 0x000000105900780c */ /* 0x000fe20003f26070 */
[----:B------:R-:W-:Y:S01]  /*110b0*/  STL.64 [R1+0x11e0], R240 ;  /* 0x0011e0f001007387 */ /* 0x000fe20000100a00 */
[----:B------:R-:W-:Y:S02]  /*110c0*/  LOP3.LUT R17, R132, 0xff, RZ, 0xc0, !PT ;  /* 0x000000ff84117812 */ /* 0x000fe400078ec0ff */
[-C--:B------:R-:W-:Y:S01]  /*110d0*/  LEA.HI.X.SX32 R195, R3, R0.reuse, 0x1, P2 ;  /* 0x0000000003c37211 */ /* 0x080fe200010f0eff */
[----:B------:R-:W-:Y:S01]  /*110e0*/  STL [R1+0x1214], R240 ;  /* 0x001214f001007387 */ /* 0x000fe20000100800 */
[----:B------:R-:W-:Y:S01]  /*110f0*/  LEA.HI.X.SX32 R209, R13, R0, 0x1, P3 ;  /* 0x000000000dd17211 */ /* 0x000fe200018f0eff */
[----:B------:R-:W-:Y:S01]  /*11100*/  IMAD R13, R189, 0x2, R16 ;  /* 0x00000002bd0d7824 */ /* 0x000fe200078e0210 */
[----:B------:R-:W-:Y:S01]  /*11110*/  SHF.R.U32.HI R3, RZ, 0x5, R17 ;  /* 0x00000005ff037819 */ /* 0x000fe20000011611 */
[----:B------:R-:W-:Y:S01]  /*11120*/  STL.64 [R1+0x11e8], R238 ;  /* 0x0011e8ee01007387 */ /* 0x000fe20000100a00 */
[----:B------:R-:W-:-:S02]  /*11130*/  IADD3 R202, P3, PT, R15, R156, RZ ;  /* 0x0000009c0fca7210 */ /* 0x000fc40007f7e0ff */
[----:B------:R-:W-:Y:S01]  /*11140*/  LOP3.LUT R3, R96, 0x4, R3, 0xf8, !PT ;  /* 0x0000000460037812 */ /* 0x000fe200078ef803 */
[----:B------:R-:W-:Y:S01]  /*11150*/  STL.64 [R1+0x11f0], R236 ;  /* 0x0011f0ec01007387 */ /* 0x000fe20000100a00 */
[----:B------:R-:W-:Y:S01]  /*11160*/  LEA.HI.X.SX32 R203, R15, R0, 0x1, P3 ;  /* 0x000000000fcb7211 */ /* 0x000fe200018f0eff */
[----:B------:R-:W-:Y:S01]  /*11170*/  IMAD R15, R190, 0x2, R13 ;  /* 0x00000002be0f7824 */ /* 0x000fe200078e020d */
[----:B------:R-:W-:Y:S01]  /*11180*/  IADD3 R196, P3, PT, R19, R156, RZ ;  /* 0x0000009c13c47210 */ /* 0x000fe20007f7e0ff */
[----:B------:R-:W-:Y:S01]  /*11190*/  @!P1 STS [R3+UR4], R53 ;  /* 0x0000003503009988 */ /* 0x000fe20008000804 */
[----:B------:R-:W-:Y:S02]  /*111a0*/  ISETP.GE.U32.AND P2, PT, R17, 0x80, PT ;  /* 0x000000801100780c */ /* 0x000fe40003f46070 */
[----:B------:R-:W-:Y:S01]  /*111b0*/  LEA.HI.X.SX32 R197, R19, R0, 0x1, P3 ;  /* 0x0000000013c57211 */ /* 0x000fe200018f0eff */
[----:B------:R-:W-:Y:S01]  /*111c0*/  STL [R1+0x1218], R236 ;  /* 0x001218ec01007387 */ /* 0x000fe20000100800 */
[----:B------:R-:W-:-:S03]  /*111d0*/  IADD3 R154, P3, PT, R15, R156, RZ ;  /* 0x0000009c0f9a7210 */ /* 0x000fc60007f7e0ff */
[----:B------:R-:W-:Y:S01]  /*111e0*/  STL.64 [R1+0x1200], R234 ;  /* 0x001200ea01007387 */ /* 0x000fe20000100a00 */
[----:B------:R-:W-:Y:S02]  /*111f0*/  LEA.HI.X.SX32 R155, R15, R0, 0x1, P3 ;  /* 0x000000000f9b7211 */ /* 0x000fe400018f0eff */
[C---:B------:R-:W-:Y:S01]  /*11200*/  IADD3 R192, P3, PT, R24.reuse, R156, RZ ;  /* 0x0000009c18c07210 */ /* 0x040fe20007f7e0ff */
[----:B------:R-:W-:Y:S01]  /*11210*/  STL.64 [R1+0x1208], R232 ;  /* 0x001208e801007387 */ /* 0x000fe20000100a00 */
[----:B------:R-:W-:Y:S02]  /*11220*/  LEA R15, R17, UR4, 0x2 ;  /* 0x00000004110f7c11 */ /* 0x000fe4000f8e10ff */
[----:B------:R-:W-:Y:S01]  /*11230*/  LEA.HI.X.SX32 R193, R24, R0, 0x1, P3 ;  /* 0x0000000018c17211 */ /* 0x000fe200018f0eff */
[----:B------:R-:W-:Y:S01]  /*11240*/  BAR.SYNC.DEFER_BLOCKING 0x0 ;  /* 0x0000000000007b1d */ /* 0x000fe20000010000 */
[----:B------:R-:W-:-:S04]  /*11250*/  IADD3 R190, P3, PT, R2, R156, RZ ;  /* 0x0000009c02be7210 */ /* 0x000fc80007f7e0ff */
[----:B------:R-:W-:Y:S02]  /*11260*/  LEA.HI.X.SX32 R191, R2, R0, 0x1, P3 ;  /* 0x0000000002bf7211 */ /* 0x000fe400018f0eff */
[C---:B------:R-:W-:Y:S01]  /*11270*/  IADD3 R188, P3, PT, R5.reuse, R156, RZ ;  /* 0x0000009c05bc7210 */ /* 0x040fe20007f7e0ff */
[----:B------:R-:W-:Y:S03]  /*11280*/  STL [R1+0x10d4], R96 ;  /* 0x0010d46001007387 */ /* 0x000fe60000100800 */
[----:B------:R-:W-:Y:S02]  /*11290*/  LEA.HI.X.SX32 R189, R5, R0, 0x1, P3 ;  /* 0x0000000005bd7211 */ /* 0x000fe400018f0eff */
[----:B------:R-:W-:-:S04]  /*112a0*/  IADD3 R186, P3, PT, R4, R156, RZ ;  /* 0x0000009c04ba7210 */ /* 0x000fc80007f7e0ff */
[----:B------:R-:W-:Y:S02]  /*112b0*/  LEA.HI.X.SX32 R187, R4, R0, 0x1, P3 ;  /* 0x0000000004bb7211 */ /* 0x000fe400018f0eff */
[----:B------:R-:W-:-:S04]  /*112c0*/  IADD3 R184, P3, PT, R7, R156, RZ ;  /* 0x0000009c07b87210 */ /* 0x000fc80007f7e0ff */
[----:B------:R-:W-:Y:S01]  /*112d0*/  LEA.HI.X.SX32 R185, R7, R0, 0x1, P3 ;  /* 0x0000000007b97211 */ /* 0x000fe200018f0eff */
[----:B------:R-:W0:Y:S01]  /*112e0*/  @!P2 LDS R86, [R15] ;  /* 0x000000000f56a984 */ /* 0x000e220000000800 */
[----:B------:R-:W-:-:S04]  /*112f0*/  IADD3 R172, P3, PT, R6, R156, RZ ;  /* 0x0000009c06ac7210 */ /* 0x000fc80007f7e0ff */
[----:B------:R-:W-:Y:S02]  /*11300*/  LEA.HI.X.SX32 R173, R6, R0, 0x1, P3 ;  /* 0x0000000006ad7211 */ /* 0x000fe400018f0eff */
        /* <DEDUP_REMOVED lines=10> */
[C---:B------:R-:W-:Y:S01]  /*113b0*/  IADD3 R160, P3, PT, R12.reuse, R156, RZ ;  /* 0x0000009c0ca07210 */ /* 0x040fe20007f7e0ff */
[----:B0-----:R-:W0:Y:S03]  /*113c0*/  SHFL.BFLY PT, R2, R86, 0x1, 0x1f ;  /* 0x0c201f0056027f89 */ /* 0x001e2600000e0000 */
[----:B------:R-:W-:Y:S02]  /*113d0*/  LEA.HI.X.SX32 R161, R12, R0, 0x1, P3 ;  /* 0x000000000ca17211 */ /* 0x000fe400018f0eff */
[----:B------:R-:W-:-:S04]  /*113e0*/  IADD3 R158, P3, PT, R16, R156, RZ ;  /* 0x0000009c109e7210 */ /* 0x000fc80007f7e0ff */
[----:B------:R-:W-:Y:S02]  /*113f0*/  LEA.HI.X.SX32 R159, R16, R0, 0x1, P3 ;  /* 0x00000000109f7211 */ /* 0x000fe400018f0eff */
[----:B------:R-:W-:-:S04]  /*11400*/  IADD3 R156, P3, PT, R13, R156, RZ ;  /* 0x0000009c0d9c7210 */ /* 0x000fc80007f7e0ff */
[----:B------:R-:W-:Y:S02]  /*11410*/  LEA.HI.X.SX32 R157, R13, R0, 0x1, P3 ;  /* 0x000000000d9d7211 */ /* 0x000fe400018f0eff */
[----:B------:R-:W-:-:S04]  /*11420*/  LOP3.LUT P3, RZ, R132, 0x1, RZ, 0xc0, !PT ;  /* 0x0000000184ff7812 */ /* 0x000fc8000786c0ff */
[----:B------:R-:W-:Y:S02]  /*11430*/  ISETP.LT.U32.AND P3, PT, R17, 0x80, !P3 ;  /* 0x000000801100780c */ /* 0x000fe40005f61070 */
[----:B0-----:R-:W-:-:S11]  /*11440*/  FMNMX R86, R86, R2, !PT ;  /* 0x0000000256567209 */ /* 0x001fd60007800000 */
[----:B------:R-:W-:Y:S01]  /*11450*/  @P3 STS [R15], R86 ;  /* 0x000000560f003388 */ /* 0x000fe20000000800 */
[----:B------:R-:W-:Y:S06]  /*11460*/  BAR.SYNC.DEFER_BLOCKING 0x0 ;  /* 0x0000000000007b1d */ /* 0x000fec0000010000 */
[----:B------:R-:W0:Y:S02]  /*11470*/  LDS R2, [R96+UR4] ;  /* 0x0000000460027984 */ /* 0x000e240008000800 */
[----:B0-----:R-:W-:-:S05]  /*11480*/  FMNMX R2, R2, -INF , !PT ;  /* 0xff80000002027809 */ /* 0x001fca0007800000 */
[--C-:B------:R-:W-:Y:S01]  /*11490*/  FADD R0, R85, -R2.reuse ;  /* 0x8000000255007221 */ /* 0x100fe20000000000 */
[--C-:B------:R-:W-:Y:S01]  /*114a0*/  FADD R84, R84, -R2.reuse ;  /* 0x8000000254547221 */ /* 0x100fe20000000000 */
[--C-:B------:R-:W-:Y:S01]  /*114b0*/  FADD R83, R83, -R2.reuse ;  /* 0x8000000253537221 */ /* 0x100fe20000000000 */
[--C-:B------:R-:W-:Y:S01]  /*114c0*/  FADD R82, R82, -R2.reuse ;  /* 0x8000000252527221 */ /* 0x100fe20000000000 */
[----:B------:R-:W-:Y:S01]  /*114d0*/  FMUL R0, R0, 1.4426950216293334961 ;  /* 0x3fb8aa3b00007820 */ /* 0x000fe20000400000 */
[--C-:B------:R-:W-:Y:S01]  /*114e0*/  FADD R81, R81, -R2.reuse ;  /* 0x8000000251517221 */ /* 0x100fe20000000000 */
[--C-:B------:R-:W-:Y:S01]  /*114f0*/  FADD R80, R80, -R2.reuse ;  /* 0x8000000250507221 */ /* 0x100fe20000000000 */
[--C-:B------:R-:W-:Y:S01]  /*11500*/  FADD R79, R79, -R2.reuse ;  /* 0x800000024f4f7221 */ /* 0x100fe20000000000 */
[----:B------:R0:W1:Y:S01]  /*11510*/  MUFU.EX2 R176, R0 ;  /* 0x0000000000b07308 */ /* 0x0000620000000800 */
[--C-:B------:R-:W-:Y:S01]  /*11520*/  FADD R78, R78, -R2.reuse ;  /* 0x800000024e4e7221 */ /* 0x100fe20000000000 */
[--C-:B------:R-:W-:Y:S01]  /*11530*/  FADD R77, R77, -R2.reuse ;  /* 0x800000024d4d7221 */ /* 0x100fe20000000000 */
[--C-:B------:R-:W-:Y:S01]  /*11540*/  FADD R76, R76, -R2.reuse ;  /* 0x800000024c4c7221 */ /* 0x100fe20000000000 */
[--C-:B------:R-:W-:Y:S01]  /*11550*/  FADD R75, R75, -R2.reuse ;  /* 0x800000024b4b7221 */ /* 0x100fe20000000000 */
[--C-:B------:R-:W-:Y:S01]  /*11560*/  FADD R74, R74, -R2.reuse ;  /* 0x800000024a4a7221 */ /* 0x100fe20000000000 */
[--C-:B------:R-:W-:Y:S01]  /*11570*/  FADD R73, R73, -R2.reuse ;  /* 0x8000000249497221 */ /* 0x100fe20000000000 */
[--C-:B------:R-:W-:Y:S01]  /*11580*/  FADD R72, R72, -R2.reuse ;  /* 0x8000000248487221 */ /* 0x100fe20000000000 */
[--C-:B------:R-:W-:Y:S01]  /*11590*/  FADD R71, R71, -R2.reuse ;  /* 0x8000000247477221 */ /* 0x100fe20000000000 */
[----:B0-----:R-:W-:Y:S01]  /*115a0*/  FMUL R0, R84, 1.4426950216293334961 ;  /* 0x3fb8aa3b54007820 */ /* 0x001fe20000400000 */
[--C-:B------:R-:W-:Y:S01]  /*115b0*/  FADD R70, R70, -R2.reuse ;  /* 0x8000000246467221 */ /* 0x100fe20000000000 */
[--C-:B------:R-:W-:Y:S01]  /*115c0*/  FADD R69, R69, -R2.reuse ;  /* 0x8000000245457221 */ /* 0x100fe20000000000 */
[--C-:B------:R-:W-:Y:S01]  /*115d0*/  FADD R68, R68, -R2.reuse ;  /* 0x8000000244447221 */ /* 0x100fe20000000000 */
[----:B------:R0:W2:Y:S01]  /*115e0*/  MUFU.EX2 R179, R0 ;  /* 0x0000000000b37308 */ /* 0x0000a20000000800 */
[--C-:B------:R-:W-:Y:S01]  /*115f0*/  FADD R67, R67, -R2.reuse ;  /* 0x8000000243437221 */ /* 0x100fe20000000000 */
[--C-:B------:R-:W-:Y:S01]  /*11600*/  FADD R4, R66, -R2.reuse ;  /* 0x8000000242047221 */ /* 0x100fe20000000000 */
[--C-:B------:R-:W-:Y:S01]  /*11610*/  FADD R65, R65, -R2.reuse ;  /* 0x8000000241417221 */ /* 0x100fe20000000000 */
[----:B-1----:R-:W-:Y:S01]  /*11620*/  STL [R1+0x10cc], R176 ;  /* 0x0010ccb001007387 */ /* 0x002fe20000100800 */
[--C-:B------:R-:W-:Y:S01]  /*11630*/  FADD R64, R64, -R2.reuse ;  /* 0x8000000240407221 */ /* 0x100fe20000000000 */
[----:B------:R-:W-:Y:S01]  /*11640*/  FMUL R4, R4, 1.4426950216293334961 ;  /* 0x3fb8aa3b04047820 */ /* 0x000fe20000400000 */
[--C-:B------:R-:W-:Y:S01]  /*11650*/  FADD R63, R63, -R2.reuse ;  /* 0x800000023f3f7221 */ /* 0x100fe20000000000 */
[--C-:B------:R-:W-:Y:S01]  /*11660*/  FADD R62, R62, -R2.reuse ;  /* 0x800000023e3e7221 */ /* 0x100fe20000000000 */
[----:B0-----:R-:W-:Y:S01]  /*11670*/  FMUL R0, R83, 1.4426950216293334961 ;  /* 0x3fb8aa3b53007820 */ /* 0x001fe20000400000 */
[--C-:B------:R-:W-:Y:S01]  /*11680*/  FADD R61, R61, -R2.reuse ;  /* 0x800000023d3d7221 */ /* 0x100fe20000000000 */
[--C-:B------:R-:W-:Y:S01]  /*11690*/  FADD R60, R60, -R2.reuse ;  /* 0x800000023c3c7221 */ /* 0x100fe20000000000 */
[--C-:B------:R-:W-:Y:S01]  /*116a0*/  FADD R59, R59, -R2.reuse ;  /* 0x800000023b3b7221 */ /* 0x100fe20000000000 */
[----:B------:R0:W1:Y:S01]  /*116b0*/  MUFU.EX2 R141, R0 ;  /* 0x00000000008d7308 */ /* 0x0000620000000800 */
[--C-:B------:R-:W-:Y:S01]  /*116c0*/  FADD R58, R58, -R2.reuse ;  /* 0x800000023a3a7221 */ /* 0x100fe20000000000 */
[--C-:B------:R-:W-:Y:S01]  /*116d0*/  FADD R57, R57, -R2.reuse ;  /* 0x8000000239397221 */ /* 0x100fe20000000000 */
[----:B------:R-:W-:Y:S01]  /*116e0*/  FADD R56, R56, -R2 ;  /* 0x8000000238387221 */ /* 0x000fe20000000000 */
[----:B--2---:R2:W-:Y:S01]  /*116f0*/  STL [R1+0x10c8], R179 ;  /* 0x0010c8b301007387 */ /* 0x0045e20000100800 */
[----:B0-----:R-:W-:-:S04]  /*11700*/  FMUL R0, R82, 1.4426950216293334961 ;  /* 0x3fb8aa3b52007820 */ /* 0x001fc80000400000 */
[----:B------:R0:W3:Y:S01]  /*11710*/  MUFU.EX2 R140, R0 ;  /* 0x00000000008c7308 */ /* 0x0000e20000000800 */
[----:B-1----:R-:W-:Y:S01]  /*11720*/  STL [R1+0x10bc], R141 ;  /* 0x0010bc8d01007387 */ /* 0x002fe20000100800 */
[----:B0-----:R-:W-:-:S06]  /*11730*/  FMUL R0, R81, 1.4426950216293334961 ;  /* 0x3fb8aa3b51007820 */ /* 0x001fcc0000400000 */
[----:B------:R0:W1:Y:S01]  /*11740*/  MUFU.EX2 R97, R0 ;  /* 0x0000000000617308 */ /* 0x0000620000000800 */
[----:B---3--:R-:W-:Y:S01]  /*11750*/  STL [R1+0x10b4], R140 ;  /* 0x0010b48c01007387 */ /* 0x008fe20000100800 */
[----:B0-----:R-:W-:-:S06]  /*11760*/  FMUL R0, R80, 1.4426950216293334961 ;  /* 0x3fb8aa3b50007820 */ /* 0x001fcc0000400000 */
[----:B------:R0:W3:Y:S01]  /*11770*/  MUFU.EX2 R137, R0 ;  /* 0x0000000000897308 */ /* 0x0000e20000000800 */
[----:B-1----:R1:W-:Y:S01]  /*11780*/  STL [R1+0x10c4], R97 ;  /* 0x0010c46101007387 */ /* 0x0023e20000100800 */
[----:B0-----:R-:W-:-:S06]  /*11790*/  FMUL R0, R79, 1.4426950216293334961 ;  /* 0x3fb8aa3b4f007820 */ /* 0x001fcc0000400000 */
[----:B------:R0:W4:Y:S01]  /*117a0*/  MUFU.EX2 R136, R0 ;  /* 0x0000000000887308 */ /* 0x0001220000000800 */
[----:B---3--:R-:W-:Y:S01]  /*117b0*/  STL [R1+0x10c0], R137 ;  /* 0x0010c08901007387 */ /* 0x008fe20000100800 */
[----:B0-----:R-:W-:-:S06]  /*117c0*/  FMUL R0, R78, 1.4426950216293334961 ;  /* 0x3fb8aa3b4e007820 */ /* 0x001fcc0000400000 */
[----:B------:R0:W3:Y:S01]  /*117d0*/  MUFU.EX2 R135, R0 ;  /* 0x0000000000877308 */ /* 0x0000e20000000800 */
[----:B----4-:R-:W-:Y:S01]  /*117e0*/  STL [R1+0x10a8], R136 ;  /* 0x0010a88801007387 */ /* 0x010fe20000100800 */
        /* <DEDUP_REMOVED lines=14> */
[----:B---3--:R3:W-:Y:S01]  /*118d0*/  STL [R1+0x1090], R127 ;  /* 0x0010907f01007387 */ /* 0x0087e20000100800 */
[----:B0-----:R-:W-:-:S06]  /*118e0*/  FMUL R0, R72, 1.4426950216293334961 ;  /* 0x3fb8aa3b48007820 */ /* 0x001fcc0000400000 */
[----:B------:R0:W1:Y:S01]  /*118f0*/  MUFU.EX2 R103, R0 ;  /* 0x0000000000677308 */ /* 0x0000620000000800 */
[----:B----4-:R4:W-:Y:S01]  /*11900*/  STL [R1+0x10ac], R126 ;  /* 0x0010ac7e01007387 */ /* 0x0109e20000100800 */
[----:B0-----:R-:W-:-:S06]  /*11910*/  FMUL R0, R71, 1.4426950216293334961 ;  /* 0x3fb8aa3b47007820 */ /* 0x001fcc0000400000 */
[----:B------:R0:W2:Y:S01]  /*11920*/  MUFU.EX2 R102, R0 ;  /* 0x0000000000667308 */ /* 0x0000a20000000800 */
[----:B-1----:R-:W-:Y:S01]  /*11930*/  STL [R1+0x10a4], R103 ;  /* 0x0010a46701007387 */ /* 0x002fe20000100800 */
[----:B0-----:R-:W-:-:S06]  /*11940*/  FMUL R0, R70, 1.4426950216293334961 ;  /* 0x3fb8aa3b46007820 */ /* 0x001fcc0000400000 */
[----:B------:R0:W1:Y:S01]  /*11950*/  MUFU.EX2 R99, R0 ;  /* 0x0000000000637308 */ /* 0x0000620000000800 */
[----:B--2---:R2:W-:Y:S01]  /*11960*/  STL [R1+0x1084], R102 ;  /* 0x0010846601007387 */ /* 0x0045e20000100800 */
[----:B0-----:R-:W-:-:S06]  /*11970*/  FMUL R0, R69, 1.4426950216293334961 ;  /* 0x3fb8aa3b45007820 */ /* 0x001fcc0000400000 */
[----:B------:R0:W-:Y:S01]  /*11980*/  MUFU.EX2 R178, R0 ;  /* 0x0000000000b27308 */ /* 0x0001e20000000800 */
[----:B-1----:R-:W-:Y:S01]  /*11990*/  STL [R1+0x107c], R99 ;  /* 0x00107c6301007387 */ /* 0x002fe20000100800 */
[----:B0-----:R-:W-:-:S06]  /*119a0*/  FMUL R0, R68, 1.4426950216293334961 ;  /* 0x3fb8aa3b44007820 */ /* 0x001fcc0000400000 */
[----:B------:R0:W-:Y:S02]  /*119b0*/  MUFU.EX2 R177, R0 ;  /* 0x0000000000b17308 */ /* 0x0001e40000000800 */
[----:B0-----:R-:W-:-:S06]  /*119c0*/  FMUL R0, R67, 1.4426950216293334961 ;  /* 0x3fb8aa3b43007820 */ /* 0x001fcc0000400000 */
[----:B------:R0:W1:Y:S02]  /*119d0*/  MUFU.EX2 R98, R0 ;  /* 0x0000000000627308 */ /* 0x0000640000000800 */
[----:B0-----:R-:W-:-:S06]  /*119e0*/  FADD R0, R176, R179 ;  /* 0x000000b3b0007221 */ /* 0x001fcc0000000000 */
[----:B------:R0:W-:Y:S01]  /*119f0*/  MUFU.EX2 R179, R4 ;  /* 0x0000000400b37308 */ /* 0x0001e20000000800 */
[----:B------:R-:W-:-:S04]  /*11a00*/  FADD R0, R141, R0 ;  /* 0x000000008d007221 */ /* 0x000fc80000000000 */
[----:B------:R-:W-:Y:S01]  /*11a10*/  FADD R0, R140, R0 ;  /* 0x000000008c007221 */ /* 0x000fe20000000000 */
[----:B-1----:R-:W-:Y:S01]  /*11a20*/  STL [R1+0x1070], R98 ;  /* 0x0010706201007387 */ /* 0x002fe20000100800 */
[----:B0-----:R-:W-:Y:S02]  /*11a30*/  FMUL R4, R65, 1.4426950216293334961 ;  /* 0x3fb8aa3b41047820 */ /* 0x001fe40000400000 */
[----:B------:R-:W-:Y:S02]  /*11a40*/  FADD R0, R97, R0 ;  /* 0x0000000061007221 */ /* 0x000fe40000000000 */
[----:B------:R0:W1:Y:S02]  /*11a50*/  MUFU.EX2 R97, R4 ;  /* 0x0000000400617308 */ /* 0x0000640000000800 */
[----:B------:R-:W-:-:S04]  /*11a60*/  FADD R0, R137, R0 ;  /* 0x0000000089007221 */ /* 0x000fc80000000000 */
[----:B------:R-:W-:-:S04]  /*11a70*/  FADD R0, R136, R0 ;  /* 0x0000000088007221 */ /* 0x000fc80000000000 */
[----:B------:R-:W-:Y:S01]  /*11a80*/  FADD R0, R135, R0 ;  /* 0x0000000087007221 */ /* 0x000fe20000000000 */
[----:B0-----:R-:W-:-:S03]  /*11a90*/  FMUL R4, R64, 1.4426950216293334961 ;  /* 0x3fb8aa3b40047820 */ /* 0x001fc60000400000 */
[----:B------:R-:W-:Y:S01]  /*11aa0*/  FADD R0, R132, R0 ;  /* 0x0000000084007221 */ /* 0x000fe20000000000 */
[----:B------:R0:W-:Y:S03]  /*11ab0*/  MUFU.EX2 R140, R4 ;  /* 0x00000004008c7308 */ /* 0x0001e60000000800 */
[----:B------:R-:W-:Y:S01]  /*11ac0*/  FADD R0, R134, R0 ;  /* 0x0000000086007221 */ /* 0x000fe20000000000 */
[----:B-1----:R-:W-:Y:S03]  /*11ad0*/  STL [R1+0x108c], R97 ;  /* 0x00108c6101007387 */ /* 0x002fe60000100800 */
[----:B------:R-:W-:Y:S01]  /*11ae0*/  FADD R0, R96, R0 ;  /* 0x0000000060007221 */ /* 0x000fe20000000000 */
[----:B0-----:R-:W-:-:S03]  /*11af0*/  FMUL R4, R63, 1.4426950216293334961 ;  /* 0x3fb8aa3b3f047820 */ /* 0x001fc60000400000 */
[----:B------:R-:W-:Y:S01]  /*11b00*/  FADD R0, R127, R0 ;  /* 0x000000007f007221 */ /* 0x000fe20000000000 */
[----:B---3--:R-:W-:Y:S01]  /*11b10*/  FADD R127, R55, -R2 ;  /* 0x80000002377f7221 */ /* 0x008fe20000000000 */
[----:B------:R0:W-:Y:S02]  /*11b20*/  MUFU.EX2 R132, R4 ;  /* 0x0000000400847308 */ /* 0x0001e40000000800 */
[----:B------:R-:W-:-:S04]  /*11b30*/  FADD R0, R126, R0 ;  /* 0x000000007e007221 */ /* 0x000fc80000000000 */
[----:B------:R-:W-:Y:S01]  /*11b40*/  FADD R0, R103, R0 ;  /* 0x0000000067007221 */ /* 0x000fe20000000000 */
[----:B0-----:R-:W-:-:S03]  /*11b50*/  FMUL R4, R62, 1.4426950216293334961 ;  /* 0x3fb8aa3b3e047820 */ /* 0x001fc60000400000 */
[----:B------:R-:W-:Y:S01]  /*11b60*/  FADD R0, R102, R0 ;  /* 0x0000000066007221 */ /* 0x000fe20000000000 */
[----:B------:R0:W1:Y:S03]  /*11b70*/  MUFU.EX2 R96, R4 ;  /* 0x0000000400607308 */ /* 0x0000660000000800 */
[----:B------:R-:W-:-:S04]  /*11b80*/  FADD R0, R99, R0 ;  /* 0x0000000063007221 */ /* 0x000fc80000000000 */
[----:B------:R-:W-:-:S04]  /*11b90*/  FADD R0, R178, R0 ;  /* 0x00000000b2007221 */ /* 0x000fc80000000000 */
[----:B------:R-:W-:Y:S01]  /*11ba0*/  FADD R0, R177, R0 ;  /* 0x00000000b1007221 */ /* 0x000fe20000000000 */
[----:B0-----:R-:W-:-:S03]  /*11bb0*/  FMUL R4, R61, 1.4426950216293334961 ;  /* 0x3fb8aa3b3d047820 */ /* 0x001fc60000400000 */
[----:B------:R-:W-:Y:S01]  /*11bc0*/  FADD R0, R98, R0 ;  /* 0x0000000062007221 */ /* 0x000fe20000000000 */
[----:B------:R0:W3:Y:S03]  /*11bd0*/  MUFU.EX2 R137, R4 ;  /* 0x0000000400897308 */ /* 0x0000e60000000800 */
[----:B------:R-:W-:Y:S01]  /*11be0*/  FADD R0, R179, R0 ;  /* 0x00000000b3007221 */ /* 0x000fe20000000000 */
[----:B------:R-:W-:Y:S01]  /*11bf0*/  FMUL R127, R127, 1.4426950216293334961 ;  /* 0x3fb8aa3b7f7f7820 */ /* 0x000fe20000400000 */
[----:B----4-:R-:W-:Y:S01]  /*11c00*/  FADD R126, R54, -R2 ;  /* 0x80000002367e7221 */ /* 0x010fe20000000000 */
[----:B-1----:R-:W-:Y:S01]  /*11c10*/  STL [R1+0x105c], R96 ;  /* 0x00105c6001007387 */ /* 0x002fe20000100800 */
[----:B------:R-:W-:Y:S01]  /*11c20*/  FADD R0, R97, R0 ;  /* 0x0000000061007221 */ /* 0x000fe20000000000 */
[----:B0-----:R-:W-:Y:S01]  /*11c30*/  FMUL R4, R60, 1.4426950216293334961 ;  /* 0x3fb8aa3b3c047820 */ /* 0x001fe20000400000 */
[----:B------:R-:W-:-:S02]  /*11c40*/  FMUL R126, R126, 1.4426950216293334961 ;  /* 0x3fb8aa3b7e7e7820 */ /* 0x000fc40000400000 */
[----:B------:R-:W-:Y:S01]  /*11c50*/  FADD R0, R140, R0 ;  /* 0x000000008c007221 */ /* 0x000fe20000000000 */
[----:B------:R-:W-:Y:S01]  /*11c60*/  MUFU.EX2 R127, R127 ;  /* 0x0000007f007f7308 */ /* 0x000fe20000000800 */
[----:B------:R-:W-:Y:S02]  /*11c70*/  STL [R1+0x1118], R178 ;  /* 0x001118b201007387 */ /* 0x000fe40000100800 */
[----:B------:R-:W-:Y:S02]  /*11c80*/  FADD R0, R132, R0 ;  /* 0x0000000084007221 */ /* 0x000fe40000000000 */
[----:B------:R-:W-:Y:S02]  /*11c90*/  STL [R1+0x111c], R177 ;  /* 0x00111cb101007387 */ /* 0x000fe40000100800 */
[----:B------:R-:W-:Y:S01]  /*11ca0*/  FADD R0, R96, R0 ;  /* 0x0000000060007221 */ /* 0x000fe20000000000 */
[----:B------:R0:W1:Y:S01]  /*11cb0*/  MUFU.EX2 R136, R4 ;  /* 0x0000000400887308 */ /* 0x0000620000000800 */
[----:B------:R-:W-:Y:S02]  /*11cc0*/  STL [R1+0x1174], R179 ;  /* 0x001174b301007387 */ /* 0x000fe40000100800 */
[----:B---3--:R-:W-:-:S02]  /*11cd0*/  FADD R0, R137, R0 ;  /* 0x0000000089007221 */ /* 0x008fc40000000000 */
[----:B------:R-:W-:Y:S01]  /*11ce0*/  STL [R1+0x1120], R140 ;  /* 0x0011208c01007387 */ /* 0x000fe20000100800 */
[----:B0-----:R-:W-:Y:S02]  /*11cf0*/  FMUL R4, R59, 1.4426950216293334961 ;  /* 0x3fb8aa3b3b047820 */ /* 0x001fe40000400000 */
[----:B------:R-:W-:Y:S01]  /*11d00*/  MUFU.EX2 R126, R126 ;  /* 0x0000007e007e7308 */ /* 0x000fe20000000800 */
[----:B------:R-:W-:Y:S01]  /*11d10*/  STL [R1+0x1170], R132 ;  /* 0x0011708401007387 */ /* 0x000fe20000100800 */
[----:B------:R-:W-:Y:S01]  /*11d20*/  PRMT R92, RZ, 0x7610, R92 ;  /* 0x00007610ff5c7816 */ /* 0x000fe2000000005c */
[----:B------:R-:W-:Y:S06]  /*11d30*/  BAR.SYNC.DEFER_BLOCKING 0x0 ;  /* 0x0000000000007b1d */ /* 0x000fec0000010000 */
[----:B------:R0:W3:Y:S01]  /*11d40*/  MUFU.EX2 R141, R4 ;  /* 0x00000004008d7308 */ /* 0x0000e20000000800 */
[----:B-1----:R-:W-:Y:S01]  /*11d50*/  FADD R0, R136, R0 ;  /* 0x0000000088007221 */ /* 0x002fe20000000000 */
[----:B--2---:R-:W2:Y:S01]  /*11d60*/  LDL.64 R102, [R1+0x668] ;  /* 0x0006680001667983 */ /* 0x004ea20000100a00 */
[----:B0-----:R-:W-:-:S05]  /*11d70*/  FMUL R4, R58, 1.4426950216293334961 ;  /* 0x3fb8aa3b3a047820 */ /* 0x001fca0000400000 */
[----:B------:R0:W1:Y:S02]  /*11d80*/  MUFU.EX2 R176, R4 ;  /* 0x0000000400b07308 */ /* 0x0000640000000800 */
[----:B0-----:R-:W-:-:S06]  /*11d90*/  FMUL R4, R57, 1.4426950216293334961 ;  /* 0x3fb8aa3b39047820 */ /* 0x001fcc0000400000 */
[----:B------:R0:W4:Y:S02]  /*11da0*/  MUFU.EX2 R135, R4 ;  /* 0x0000000400877308 */ /* 0x0001240000000800 */
[----:B0-----:R-:W-:-:S06]  /*11db0*/  FMUL R4, R56, 1.4426950216293334961 ;  /* 0x3fb8aa3b38047820 */ /* 0x001fcc0000400000 */
[----:B------:R-:W0:Y:S01]  /*11dc0*/  MUFU.EX2 R134, R4 ;  /* 0x0000000400867308 */ /* 0x000e220000000800 */
[----:B---3--:R-:W-:-:S04]  /*11dd0*/  FADD R0, R141, R0 ;  /* 0x000000008d007221 */ /* 0x008fc80000000000 */
[----:B-1----:R-:W-:-:S04]  /*11de0*/  FADD R0, R176, R0 ;  /* 0x00000000b0007221 */ /* 0x002fc80000000000 */
[----:B----4-:R-:W-:-:S04]  /*11df0*/  FADD R0, R135, R0 ;  /* 0x0000000087007221 */ /* 0x010fc80000000000 */
[----:B0-----:R-:W-:-:S04]  /*11e00*/  FADD R0, R134, R0 ;  /* 0x0000000086007221 */ /* 0x001fc80000000000 */
[----:B------:R-:W-:-:S04]  /*11e10*/  FADD R0, R127, R0 ;  /* 0x000000007f007221 */ /* 0x000fc80000000000 */
[----:B------:R-:W-:-:S05]  /*11e20*/  FADD R0, R126, R0 ;  /* 0x000000007e007221 */ /* 0x000fca0000000000 */
[----:B------:R-:W0:Y:S02]  /*11e30*/  SHFL.BFLY PT, R4, R0, 0x10, 0x1f ;  /* 0x0e001f0000047f89 */ /* 0x000e2400000e0000 */
[----:B0-----:R-:W-:-:S05]  /*11e40*/  FADD R0, R0, R4 ;  /* 0x0000000400007221 */ /* 0x001fca0000000000 */
[----:B------:R-:W-:Y:S01]  /*11e50*/  @!P1 STS [R3+UR4], R0 ;  /* 0x0000000003009988 */ /* 0x000fe20008000804 */
[----:B------:R-:W-:Y:S06]  /*11e60*/  BAR.SYNC.DEFER_BLOCKING 0x0 ;  /* 0x0000000000007b1d */ /* 0x000fec0000010000 */
[----:B------:R-:W0:Y:S04]  /*11e70*/  @!P2 LDS R87, [R15] ;  /* 0x000000000f57a984 */ /* 0x000e280000000800 */
[----:B0-----:R-:W0:Y:S02]  /*11e80*/  SHFL.BFLY PT, R0, R87, 0x1, 0x1f ;  /* 0x0c201f0057007f89 */ /* 0x001e2400000e0000 */
[----:B0-----:R-:W-:-:S05]  /*11e90*/  FADD R87, R87, R0 ;  /* 0x0000000057577221 */ /* 0x001fca0000000000 */
[----:B------:R-:W-:Y:S01]  /*11ea0*/  @P3 STS [R15], R87 ;  /* 0x000000570f003388 */ /* 0x000fe20000000800 */
[----:B------:R-:W-:Y:S01]  /*11eb0*/  BAR.SYNC.DEFER_BLOCKING 0x0 ;  /* 0x0000000000007b1d */ /* 0x000fe20000010000 */
[----:B------:R-:W-:-:S05]  /*11ec0*/  PRMT R93, RZ, 0x7610, R93 ;  /* 0x00007610ff5d7816 */ /* 0x000fca000000005d */
[----:B------:R-:W-:Y:S04]  /*11ed0*/  STL [R1+0x1110], R137 ;  /* 0x0011108901007387 */ /* 0x000fe80000100800 */
[----:B------:R-:W-:Y:S04]  /*11ee0*/  STL [R1+0x1124], R2 ;  /* 0x0011240201007387 */ /* 0x000fe80000100800 */
[----:B------:R-:W-:Y:S04]  /*11ef0*/  STL [R1+0x1114], R136 ;  /* 0x0011148801007387 */ /* 0x000fe80000100800 */
[----:B------:R-:W-:Y:S04]  /*11f00*/  STL [R1+0x1178], R141 ;  /* 0x0011788d01007387 */ /* 0x000fe80000100800 */
[----:B------:R-:W-:Y:S04]  /*11f10*/  STL [R1+0x117c], R176 ;  /* 0x00117cb001007387 */ /* 0x000fe80000100800 */
[----:B------:R-:W-:Y:S04]  /*11f20*/  STL [R1+0x1108], R135 ;  /* 0x0011088701007387 */ /* 0x000fe80000100800 */
[----:B------:R-:W3:Y:S04]  /*11f30*/  @P4 LDG.E.U8 R92, desc[UR8][R146.64] ;  /* 0x00000008925c4981 */ /* 0x000ee8000c1e1100 */
[----:B------:R-:W-:Y:S04]  /*11f40*/  STL [R1+0x110c], R134 ;  /* 0x00110c8601007387 */ /* 0x000fe80000100800 */
[----:B------:R-:W4:Y:S04]  /*11f50*/  @P4 LDG.E.U8 R93, desc[UR8][R148.64] ;  /* 0x00000008945d4981 */ /* 0x000f28000c1e1100 */
[----:B------:R-:W-:Y:S04]  /*11f60*/  STL [R1+0x1180], R127 ;  /* 0x0011807f01007387 */ /* 0x000fe80000100800 */
[----:B------:R-:W-:Y:S04]  /*11f70*/  STL [R1+0x112c], R152 ;  /* 0x00112c9801007387 */ /* 0x000fe80000100800 */
[----:B------:R-:W-:Y:S04]  /*11f80*/  STL [R1+0x1128], R153 ;  /* 0x0011289901007387 */ /* 0x000fe80000100800 */
[----:B------:R-:W-:Y:S04]  /*11f90*/  STL [R1+0x1134], R150 ;  /* 0x0011349601007387 */ /* 0x000fe80000100800 */
[----:B------:R-:W-:Y:S04]  /*11fa0*/  STL [R1+0x1130], R151 ;  /* 0x0011309701007387 */ /* 0x000fe80000100800 */
[----:B------:R-:W-:Y:S04]  /*11fb0*/  STL [R1+0x113c], R148 ;  /* 0x00113c9401007387 */ /* 0x000fe80000100800 */
[----:B------:R-:W-:Y:S04]  /*11fc0*/  STL [R1+0x1138], R149 ;  /* 0x0011389501007387 */ /* 0x000fe80000100800 */
[----:B------:R-:W4:Y:S01]  /*11fd0*/  LDL.64 R96, [R1+0x660] ;  /* 0x0006600001607983 */ /* 0x000f220000100a00 */
[----:B------:R-:W-:-:S03]  /*11fe0*/  PRMT R95, RZ, 0x7610, R95 ;  /* 0x00007610ff5f7816 */ /* 0x000fc6000000005f */
[----:B------:R-:W4:Y:S01]  /*11ff0*/  LDL.64 R248, [R1+0x658] ;  /* 0x0006580001f87983 */ /* 0x000f220000100a00 */
[----:B------:R-:W-:-:S03]  /*12000*/  PRMT R94, RZ, 0x7610, R94 ;  /* 0x00007610ff5e7816 */ /* 0x000fc6000000005e */
[----:B--2---:R-:W2:Y:S04]  /*12010*/  @P4 LDG.E.U8 R95, desc[UR8][R102.64] ;  /* 0x00000008665f4981 */ /* 0x004ea8000c1e1100 */
[----:B---3--:R-:W-:Y:S04]  /*12020*/  STL [R1+0x1058], R92 ;  /* 0x0010585c01007387 */ /* 0x008fe80000100800 */
[----:B----4-:R0:W-:Y:S04]  /*12030*/  STL [R1+0xf4c], R93 ;  /* 0x000f4c5d01007387 */ /* 0x0101e80000100800 */
[----:B------:R-:W3:Y:S04]  /*12040*/  LDL.64 R246, [R1+0x648] ;  /* 0x0006480001f67983 */ /* 0x000ee80000100a00 */
[----:B------:R-:W4:Y:S04]  /*12050*/  LDL.64 R98, [R1+0x640] ;  /* 0x0006400001627983 */ /* 0x000f280000100a00 */
[----:B0-----:R-:W2:Y:S04]  /*12060*/  LDL.64 R92, [R1+0x650] ;  /* 0x00065000015c7983 */ /* 0x001ea80000100a00 */
[----:B------:R-:W-:Y:S04]  /*12070*/  STL [R1+0x1144], R146 ;  /* 0x0011449201007387 */ /* 0x000fe80000100800 */
[----:B------:R-:W-:Y:S04]  /*12080*/  STL [R1+0x1140], R147 ;  /* 0x0011409301007387 */ /* 0x000fe80000100800 */
[----:B------:R-:W-:Y:S04]  /*12090*/  STL [R1+0x114c], R144 ;  /* 0x00114c9001007387 */ /* 0x000fe80000100800 */
[----:B------:R-:W-:Y:S04]  /*120a0*/  STL [R1+0x1148], R145 ;  /* 0x0011489101007387 */ /* 0x000fe80000100800 */
[----:B------:R-:W-:Y:S04]  /*120b0*/  STL [R1+0x1154], R142 ;  /* 0x0011548e01007387 */ /* 0x000fe80000100800 */
[----:B------:R-:W-:Y:S04]  /*120c0*/  STL [R1+0x1150], R143 ;  /* 0x0011508f01007387 */ /* 0x000fe80000100800 */
[----:B------:R-:W3:Y:S04]  /*120d0*/  LDL.64 R102, [R1+0x638] ;  /* 0x0006380001667983 */ /* 0x000ee80000100a00 */
[----:B------:R-:W3:Y:S04]  /*120e0*/  @P4 LDG.E.U8 R94, desc[UR8][R96.64] ;  /* 0x00000008605e4981 */ /* 0x000ee8000c1e1100 */
[----:B------:R-:W4:Y:S01]  /*120f0*/  LDL.LU.64 R96, [R1+0x1340] ;  /* 0x0013400001607983 */ /* 0x000f220000300a00 */
[----:B------:R-:W-:-:S02]  /*12100*/  PRMT R63, RZ, 0x7610, R63 ;  /* 0x00007610ff3f7816 */ /* 0x000fc4000000003f */
[----:B------:R-:W-:-:S04]  /*12110*/  PRMT R68, RZ, 0x7610, R68 ;  /* 0x00007610ff447816 */ /* 0x000fc80000000044 */
[----:B------:R-:W4:Y:S04]  /*12120*/  @P4 LDG.E.U8 R63, desc[UR8][R248.64] ;  /* 0x00000008f83f4981 */ /* 0x000f28000c1e1100 */
[----:B--2---:R0:W2:Y:S04]  /*12130*/  @P4 LDG.E.U8 R68, desc[UR8][R92.64] ;  /* 0x000000085c444981 */ /* 0x0040a8000c1e1100 */
[----:B---3--:R-:W-:Y:S04]  /*12140*/  STL [R1+0x1054], R94 ;  /* 0x0010545e01007387 */ /* 0x008fe80000100800 */
[----:B------:R1:W-:Y:S04]  /*12150*/  STL [R1+0xf48], R95 ;  /* 0x000f485f01007387 */ /* 0x0003e80000100800 */
[----:B------:R-:W3:Y:S01]  /*12160*/  LDL.64 R248, [R1+0x628] ;  /* 0x0006280001f87983 */ /* 0x000ee20000100a00 */
[----:B----4-:R-:W-:-:S02]  /*12170*/  PRMT R97, RZ, 0x7610, R97 ;  /* 0x00007610ff617816 */ /* 0x010fc40000000061 */
[----:B------:R-:W-:Y:S01]  /*12180*/  PRMT R96, RZ, 0x7610, R96 ;  /* 0x00007610ff607816 */ /* 0x000fe20000000060 */
[----:B------:R-:W4:Y:S04]  /*12190*/  LDL.64 R92, [R1+0x620] ;  /* 0x00062000015c7983 */ /* 0x000f280000100a00 */
[----:B------:R-:W2:Y:S04]  /*121a0*/  @P4 LDG.E.U8 R97, desc[UR8][R246.64] ;  /* 0x00000008f6614981 */ /* 0x000ea8000c1e1100 */
[----:B-1----:R-:W2:Y:S04]  /*121b0*/  LDL.64 R94, [R1+0x630] ;  /* 0x00063000015e7983 */ /* 0x002ea80000100a00 */
[----:B------:R-:W3:Y:S04]  /*121c0*/  @P4 LDG.E.U8 R96, desc[UR8][R98.64] ;  /* 0x0000000862604981 */ /* 0x000ee8000c1e1100 */
[----:B------:R-:W4:Y:S04]  /*121d0*/  LDL.64 R246, [R1+0x618] ;  /* 0x0006180001f67983 */ /* 0x000f280000100a00 */
[----:B------:R-:W4:Y:S01]  /*121e0*/  LDL.LU.64 R98, [R1+0x1338] ;  /* 0x0013380001627983 */ /* 0x000f220000300a00 */
[----:B------:R-:W-:-:S02]  /*121f0*/  PRMT R62, RZ, 0x7610, R62 ;  /* 0x00007610ff3e7816 */ /* 0x000fc4000000003e */
[----:B------:R-:W-:-:S04]  /*12200*/  PRMT R67, RZ, 0x7610, R67 ;  /* 0x00007610ff437816 */ /* 0x000fc80000000043 */
[----:B------:R-:W4:Y:S04]  /*12210*/  @P4 LDG.E.U8 R62, desc[UR8][R102.64] ;  /* 0x00000008663e4981 */ /* 0x000f28000c1e1100 */
[----:B--2---:R1:W2:Y:S04]  /*12220*/  @P4 LDG.E.U8 R67, desc[UR8][R94.64] ;  /* 0x000000085e434981 */ /* 0x0042a8000c1e1100 */
[----:B---3--:R-:W-:Y:S04]  /*12230*/  STL [R1+0x1050], R96 ;  /* 0x0010506001007387 */ /* 0x008fe80000100800 */
[----:B------:R3:W-:Y:S04]  /*12240*/  STL [R1+0xf44], R97 ;  /* 0x000f446101007387 */ /* 0x0007e80000100800 */
[----:B------:R-:W2:Y:S01]  /*12250*/  LDL.64 R102, [R1+0x608] ;  /* 0x0006080001667983 */ /* 0x000ea20000100a00 */
[----:B----4-:R-:W-:-:S02]  /*12260*/  PRMT R99, RZ, 0x7610, R99 ;  /* 0x00007610ff637816 */ /* 0x010fc40000000063 */
[----:B------:R-:W-:Y:S01]  /*12270*/  PRMT R98, RZ, 0x7610, R98 ;  /* 0x00007610ff627816 */ /* 0x000fe20000000062 */
[----:B------:R-:W4:Y:S04]  /*12280*/  LDL.64 R94, [R1+0x600] ;  /* 0x00060000015e7983 */ /* 0x000f280000100a00 */
[----:B------:R-:W2:Y:S04]  /*12290*/  @P4 LDG.E.U8 R99, desc[UR8][R248.64] ;  /* 0x00000008f8634981 */ /* 0x000ea8000c1e1100 */
[----:B---3--:R-:W3:Y:S04]  /*122a0*/  LDL.64 R96, [R1+0x610] ;  /* 0x0006100001607983 */ /* 0x008ee80000100a00 */
[----:B------:R-:W2:Y:S04]  /*122b0*/  @P4 LDG.E.U8 R98, desc[UR8][R92.64] ;  /* 0x000000085c624981 */ /* 0x000ea8000c1e1100 */
[----:B------:R-:W4:Y:S04]  /*122c0*/  LDL.64 R248, [R1+0x5f8] ;  /* 0x0005f80001f87983 */ /* 0x000f280000100a00 */
[----:B------:R-:W0:Y:S01]  /*122d0*/  LDL.LU.64 R92, [R1+0x1330] ;  /* 0x00133000015c7983 */ /* 0x000e220000300a00 */
[----:B------:R-:W-:-:S02]  /*122e0*/  PRMT R61, RZ, 0x7610, R61 ;  /* 0x00007610ff3d7816 */ /* 0x000fc4000000003d */
[----:B------:R-:W-:-:S04]  /*122f0*/  PRMT R125, RZ, 0x7610, R125 ;  /* 0x00007610ff7d7816 */ /* 0x000fc8000000007d */
[----:B------:R-:W4:Y:S04]  /*12300*/  @P4 LDG.E.U8 R61, desc[UR8][R246.64] ;  /* 0x00000008f63d4981 */ /* 0x000f28000c1e1100 */
[----:B---3--:R3:W3:Y:S04]  /*12310*/  @P4 LDG.E.U8 R125, desc[UR8][R96.64] ;  /* 0x00000008607d4981 */ /* 0x0086e8000c1e1100 */
[----:B--2---:R-:W-:Y:S04]  /*12320*/  STL [R1+0x104c], R98 ;  /* 0x00104c6201007387 */ /* 0x004fe80000100800 */
[----:B------:R2:W-:Y:S04]  /*12330*/  STL [R1+0xf40], R99 ;  /* 0x000f406301007387 */ /* 0x0005e80000100800 */
[----:B------:R-:W3:Y:S01]  /*12340*/  LDL.64 R246, [R1+0x5e8] ;  /* 0x0005e80001f67983 */ /* 0x000ee20000100a00 */
[----:B0-----:R-:W-:-:S02]  /*12350*/  PRMT R93, RZ, 0x7610, R93 ;  /* 0x00007610ff5d7816 */ /* 0x001fc4000000005d */
[----:B------:R-:W-:Y:S01]  /*12360*/  PRMT R92, RZ, 0x7610, R92 ;  /* 0x00007610ff5c7816 */ /* 0x000fe2000000005c */
[----:B------:R-:W3:Y:S04]  /*12370*/  LDL.64 R96, [R1+0x5e0] ;  /* 0x0005e00001607983 */ /* 0x000ee80000100a00 */
[----:B------:R-:W3:Y:S04]  /*12380*/  @P4 LDG.E.U8 R93, desc[UR8][R102.64] ;  /* 0x00000008665d4981 */ /* 0x000ee8000c1e1100 */
[----:B--2---:R-:W2:Y:S04]  /*12390*/  LDL.64 R98, [R1+0x5f0] ;  /* 0x0005f00001627983 */ /* 0x004ea80000100a00 */
[----:B----4-:R-:W4:Y:S04]  /*123a0*/  @P4 LDG.E.U8 R92, desc[UR8][R94.64] ;  /* 0x000000085e5c4981 */ /* 0x010f28000c1e1100 */
[----:B------:R-:W3:Y:S04]  /*123b0*/  LDL.64 R102, [R1+0x5d8] ;  /* 0x0005d80001667983 */ /* 0x000ee80000100a00 */
[----:B------:R-:W1:Y:S01]  /*123c0*/  LDL.LU.64 R94, [R1+0x1328] ;  /* 0x00132800015e7983 */ /* 0x000e620000300a00 */
[----:B------:R-:W-:-:S02]  /*123d0*/  PRMT R60, RZ, 0x7610, R60 ;  /* 0x00007610ff3c7816 */ /* 0x000fc4000000003c */
[----:B------:R-:W-:-:S04]  /*123e0*/  PRMT R124, RZ, 0x7610, R124 ;  /* 0x00007610ff7c7816 */ /* 0x000fc8000000007c */
[----:B------:R-:W3:Y:S04]  /*123f0*/  @P4 LDG.E.U8 R60, desc[UR8][R248.64] ;  /* 0x00000008f83c4981 */ /* 0x000ee8000c1e1100 */
[----:B--2---:R0:W2:Y:S04]  /*12400*/  @P4 LDG.E.U8 R124, desc[UR8][R98.64] ;  /* 0x00000008627c4981 */ /* 0x0040a8000c1e1100 */
[----:B----4-:R-:W-:Y:S04]  /*12410*/  STL [R1+0x1048], R92 ;  /* 0x0010485c01007387 */ /* 0x010fe80000100800 */
[----:B---3--:R3:W-:Y:S04]  /*12420*/  STL [R1+0xf3c], R93 ;  /* 0x000f3c5d01007387 */ /* 0x0087e80000100800 */
[----:B------:R-:W4:Y:S01]  /*12430*/  LDL.64 R248, [R1+0x5c8] ;  /* 0x0005c80001f87983 */ /* 0x000f220000100a00 */
[----:B-1----:R-:W-:-:S02]  /*12440*/  PRMT R95, RZ, 0x7610, R95 ;  /* 0x00007610ff5f7816 */ /* 0x002fc4000000005f */
[----:B------:R-:W-:Y:S01]  /*12450*/  PRMT R94, RZ, 0x7610, R94 ;  /* 0x00007610ff5e7816 */ /* 0x000fe2000000005e */
[----:B------:R-:W2:Y:S04]  /*12460*/  LDL.64 R98, [R1+0x5c0] ;  /* 0x0005c00001627983 */ /* 0x000ea80000100a00 */
[----:B------:R-:W2:Y:S04]  /*12470*/  @P4 LDG.E.U8 R95, desc[UR8][R246.64] ;  /* 0x00000008f65f4981 */ /* 0x000ea8000c1e1100 */
[----:B---3--:R-:W3:Y:S04]  /*12480*/  LDL.64 R92, [R1+0x5d0] ;  /* 0x0005d000015c7983 */ /* 0x008ee80000100a00 */
[----:B------:R-:W2:Y:S04]  /*12490*/  @P4 LDG.E.U8 R94, desc[UR8][R96.64] ;  /* 0x00000008605e4981 */ /* 0x000ea8000c1e1100 */
[----:B------:R-:W4:Y:S04]  /*124a0*/  LDL.64 R246, [R1+0x5b8] ;  /* 0x0005b80001f67983 */ /* 0x000f280000100a00 */
[----:B------:R-:W4:Y:S01]  /*124b0*/  LDL.LU.64 R96, [R1+0x1320] ;  /* 0x0013200001607983 */ /* 0x000f220000300a00 */
[----:B------:R-:W-:-:S02]  /*124c0*/  PRMT R59, RZ, 0x7610, R59 ;  /* 0x00007610ff3b7816 */ /* 0x000fc4000000003b */
[----:B------:R-:W-:-:S04]  /*124d0*/  PRMT R123, RZ, 0x7610, R123 ;  /* 0x00007610ff7b7816 */ /* 0x000fc8000000007b */
[----:B------:R-:W4:Y:S04]  /*124e0*/  @P4 LDG.E.U8 R59, desc[UR8][R102.64] ;  /* 0x00000008663b4981 */ /* 0x000f28000c1e1100 */
[----:B---3--:R1:W3:Y:S04]  /*124f0*/  @P4 LDG.E.U8 R123, desc[UR8][R92.64] ;  /* 0x000000085c7b4981 */ /* 0x0082e8000c1e1100 */
[----:B--2---:R-:W-:Y:S04]  /*12500*/  STL [R1+0x1044], R94 ;  /* 0x0010445e01007387 */ /* 0x004fe80000100800 */
[----:B------:R2:W-:Y:S04]  /*12510*/  STL [R1+0xf38], R95 ;  /* 0x000f385f01007387 */ /* 0x0005e80000100800 */
[----:B------:R-:W3:Y:S01]  /*12520*/  LDL.64 R102, [R1+0x5a8] ;  /* 0x0005a80001667983 */ /* 0x000ee20000100a00 */
[----:B----4-:R-:W-:-:S02]  /*12530*/  PRMT R97, RZ, 0x7610, R97 ;  /* 0x00007610ff617816 */ /* 0x010fc40000000061 */
[----:B------:R-:W-:Y:S01]  /*12540*/  PRMT R96, RZ, 0x7610, R96 ;  /* 0x00007610ff607816 */ /* 0x000fe20000000060 */
[----:B------:R-:W4:Y:S04]  /*12550*/  LDL.64 R92, [R1+0x5a0] ;  /* 0x0005a000015c7983 */ /* 0x000f280000100a00 */
[----:B------:R-:W3:Y:S04]  /*12560*/  @P4 LDG.E.U8 R97, desc[UR8][R248.64] ;  /* 0x00000008f8614981 */ /* 0x000ee8000c1e1100 */
[----:B--2---:R-:W2:Y:S04]  /*12570*/  LDL.64 R94, [R1+0x5b0] ;  /* 0x0005b000015e7983 */ /* 0x004ea80000100a00 */
[----:B------:R-:W3:Y:S04]  /*12580*/  @P4 LDG.E.U8 R96, desc[UR8][R98.64] ;  /* 0x0000000862604981 */ /* 0x000ee8000c1e1100 */
[----:B------:R-:W4:Y:S04]  /*12590*/  LDL.64 R248, [R1+0x598] ;  /* 0x0005980001f87983 */ /* 0x000f280000100a00 */
[----:B------:R-:W0:Y:S01]  /*125a0*/  LDL.LU.64 R98, [R1+0x1318] ;  /* 0x0013180001627983 */ /* 0x000e220000300a00 */
[----:B------:R-:W-:-:S02]  /*125b0*/  PRMT R58, RZ, 0x7610, R58 ;  /* 0x00007610ff3a7816 */ /* 0x000fc4000000003a */
[----:B------:R-:W-:-:S04]  /*125c0*/  PRMT R122, RZ, 0x7610, R122 ;  /* 0x00007610ff7a7816 */ /* 0x000fc8000000007a */
[----:B------:R-:W4:Y:S04]  /*125d0*/  @P4 LDG.E.U8 R58, desc[UR8][R246.64] ;  /* 0x00000008f63a4981 */ /* 0x000f28000c1e1100 */
[----:B--2---:R2:W2:Y:S04]  /*125e0*/  @P4 LDG.E.U8 R122, desc[UR8][R94.64] ;  /* 0x000000085e7a4981 */ /* 0x0044a8000c1e1100 */
[----:B---3--:R-:W-:Y:S04]  /*125f0*/  STL [R1+0x1040], R96 ;  /* 0x0010406001007387 */ /* 0x008fe80000100800 */
[----:B------:R3:W-:Y:S04]  /*12600*/  STL [R1+0xf34], R97 ;  /* 0x000f346101007387 */ /* 0x0007e80000100800 */
[----:B------:R-:W2:Y:S01]  /*12610*/  LDL.64 R246, [R1+0x588] ;  /* 0x0005880001f67983 */ /* 0x000ea20000100a00 */
[----:B0-----:R-:W-:-:S02]  /*12620*/  PRMT R99, RZ, 0x7610, R99 ;  /* 0x00007610ff637816 */ /* 0x001fc40000000063 */
[----:B------:R-:W-:Y:S01]  /*12630*/  PRMT R98, RZ, 0x7610, R98 ;  /* 0x00007610ff627816 */ /* 0x000fe20000000062 */
[----:B------:R-:W2:Y:S04]  /*12640*/  LDL.64 R94, [R1+0x580] ;  /* 0x00058000015e7983 */ /* 0x000ea80000100a00 */
[----:B------:R-:W2:Y:S04]  /*12650*/  @P4 LDG.E.U8 R99, desc[UR8][R102.64] ;  /* 0x0000000866634981 */ /* 0x000ea8000c1e1100 */
[----:B---3--:R-:W3:Y:S04]  /*12660*/  LDL.64 R96, [R1+0x590] ;  /* 0x0005900001607983 */ /* 0x008ee80000100a00 */
[----:B----4-:R-:W4:Y:S04]  /*12670*/  @P4 LDG.E.U8 R98, desc[UR8][R92.64] ;  /* 0x000000085c624981 */ /* 0x010f28000c1e1100 */
[----:B------:R-:W2:Y:S04]  /*12680*/  LDL.64 R102, [R1+0x578] ;  /* 0x0005780001667983 */ /* 0x000ea80000100a00 */
[----:B------:R-:W1:Y:S01]  /*12690*/  LDL.LU.64 R92, [R1+0x1310] ;  /* 0x00131000015c7983 */ /* 0x000e620000300a00 */
[----:B------:R-:W-:-:S02]  /*126a0*/  PRMT R57, RZ, 0x7610, R57 ;  /* 0x00007610ff397816 */ /* 0x000fc40000000039 */
[----:B------:R-:W-:-:S04]  /*126b0*/  PRMT R121, RZ, 0x7610, R121 ;  /* 0x00007610ff797816 */ /* 0x000fc80000000079 */
[----:B------:R-:W2:Y:S04]  /*126c0*/  @P4 LDG.E.U8 R57, desc[UR8][R248.64] ;  /* 0x00000008f8394981 */ /* 0x000ea8000c1e1100 */
[----:B---3--:R0:W3:Y:S04]  /*126d0*/  @P4 LDG.E.U8 R121, desc[UR8][R96.64] ;  /* 0x0000000860794981 */ /* 0x0080e8000c1e1100 */
[----:B----4-:R-:W-:Y:S04]  /*126e0*/  STL [R1+0x103c], R98 ;  /* 0x00103c6201007387 */ /* 0x010fe80000100800 */
[----:B--2---:R2:W-:Y:S04]  /*126f0*/  STL [R1+0xf30], R99 ;  /* 0x000f306301007387 */ /* 0x0045e80000100800 */
[----:B------:R-:W4:Y:S01]  /*12700*/  LDL.64 R248, [R1+0x568] ;  /* 0x0005680001f87983 */ /* 0x000f220000100a00 */
[----:B-1----:R-:W-:-:S02]  /*12710*/  PRMT R93, RZ, 0x7610, R93 ;  /* 0x00007610ff5d7816 */ /* 0x002fc4000000005d */
[----:B------:R-:W-:Y:S01]  /*12720*/  PRMT R92, RZ, 0x7610, R92 ;  /* 0x00007610ff5c7816 */ /* 0x000fe2000000005c */
[----:B------:R-:W3:Y:S04]  /*12730*/  LDL.64 R96, [R1+0x560] ;  /* 0x0005600001607983 */ /* 0x000ee80000100a00 */
[----:B------:R-:W3:Y:S04]  /*12740*/  @P4 LDG.E.U8 R93, desc[UR8][R246.64] ;  /* 0x00000008f65d4981 */ /* 0x000ee8000c1e1100 */
[----:B--2---:R-:W2:Y:S04]  /*12750*/  LDL.64 R98, [R1+0x570] ;  /* 0x0005700001627983 */ /* 0x004ea80000100a00 */
        /* <DEDUP_REMOVED lines=21> */
[----:B---3--:R-:W3:Y:S04]  /*128b0*/  @P4 LDG.E.U8 R119, desc[UR8][R92.64] ;  /* 0x000000085c774981 */ /* 0x008ee8000c1e1100 */
        /* <DEDUP_REMOVED lines=23> */
[----:B------:R-:W3:Y:S01]  /*12a30*/  @P4 LDG.E.U8 R99, desc[UR8][R246.64] ;  /* 0x00000008f6634981 */ /* 0x000ee2000c1e1100 */
[----:B------:R-:W-:-:S02]  /*12a40*/  PRMT R53, RZ, 0x7610, R53 ;  /* 0x00007610ff357816 */ /* 0x000fc40000000035 */
[----:B------:R-:W-:Y:S02]  /*12a50*/  PRMT R117, RZ, 0x7610, R117 ;  /* 0x00007610ff757816 */ /* 0x000fe40000000075 */
[----:B------:R-:W-:Y:S02]  /*12a60*/  PRMT R101, RZ, 0x7610, R101 ;  /* 0x00007610ff657816 */ /* 0x000fe40000000065 */
[----:B------:R-:W-:Y:S01]  /*12a70*/  PRMT R100, RZ, 0x7610, R100 ;  /* 0x00007610ff647816 */ /* 0x000fe20000000064 */
[----:B------:R-:W3:Y:S04]  /*12a80*/  @P4 LDG.E.U8 R53, desc[UR8][R102.64] ;  /* 0x0000000866354981 */ /* 0x000ee8000c1e1100 */
[----:B------:R-:W3:Y:S04]  /*12a90*/  LDL.64 R246, [R1+0x4f8] ;  /* 0x0004f80001f67983 */ /* 0x000ee80000100a00 */
[----:B------:R-:W3:Y:S04]  /*12aa0*/  LDL.LU.64 R92, [R1+0x12f0] ;  /* 0x0012f000015c7983 */ /* 0x000ee80000300a00 */
[----:B----4-:R-:W4:Y:S04]  /*12ab0*/  @P4 LDG.E.U8 R101, desc[UR8][R248.64] ;  /* 0x00000008f8654981 */ /* 0x010f28000c1e1100 */
[----:B--2---:R-:W2:Y:S04]  /*12ac0*/  @P4 LDG.E.U8 R100, desc[UR8][R94.64] ;  /* 0x000000085e644981 */ /* 0x004ea8000c1e1100 */
[----:B------:R-:W-:Y:S04]  /*12ad0*/  STL [R1+0x102c], R98 ;  /* 0x00102c6201007387 */ /* 0x000fe80000100800 */
[----:B---3--:R-:W3:Y:S04]  /*12ae0*/  @P4 LDG.E.U8 R117, desc[UR8][R96.64] ;  /* 0x0000000860754981 */ /* 0x008ee8000c1e1100 */
[----:B------:R1:W-:Y:S04]  /*12af0*/  STL [R1+0xf20], R99 ;  /* 0x000f206301007387 */ /* 0x0003e80000100800 */
[----:B------:R-:W3:Y:S04]  /*12b00*/  LDL.64 R102, [R1+0x4e8] ;  /* 0x0004e80001667983 */ /* 0x000ee80000100a00 */
[----:B------:R-:W3:Y:S04]  /*12b10*/  LDL.64 R96, [R1+0x4e0] ;  /* 0x0004e00001607983 */ /* 0x000ee80000100a00 */
[----:B-1----:R-:W3:Y:S04]  /*12b20*/  LDL.64 R98, [R1+0x4f0] ;  /* 0x0004f00001627983 */ /* 0x002ee80000100a00 */
[----:B------:R-:W3:Y:S04]  /*12b30*/  LDL.64 R248, [R1+0x4d8] ;  /* 0x0004d80001f87983 */ /* 0x000ee80000100a00 */
[----:B------:R-:W0:Y:S01]  /*12b40*/  LDL.LU.64 R94, [R1+0x12e8] ;  /* 0x0012e800015e7983 */ /* 0x000e220000300a00 */
[----:B------:R-:W-:-:S02]  /*12b50*/  PRMT R52, RZ, 0x7610, R52 ;  /* 0x00007610ff347816 */ /* 0x000fc40000000034 */
[----:B------:R-:W-:-:S04]  /*12b60*/  PRMT R116, RZ, 0x7610, R116 ;  /* 0x00007610ff747816 */ /* 0x000fc80000000074 */
[----:B------:R-:W3:Y:S04]  /*12b70*/  @P4 LDG.E.U8 R52, desc[UR8][R246.64] ;  /* 0x00000008f6344981 */ /* 0x000ee8000c1e1100 */
[----:B--2---:R-:W-:Y:S04]  /*12b80*/  STL [R1+0x1028], R100 ;  /* 0x0010286401007387 */ /* 0x004fe80000100800 */
[----:B----4-:R1:W-:Y:S04]  /*12b90*/  STL [R1+0xf1c], R101 ;  /* 0x000f1c6501007387 */ /* 0x0103e80000100800 */
[----:B------:R-:W2:Y:S04]  /*12ba0*/  LDL.64 R246, [R1+0x4c8] ;  /* 0x0004c80001f67983 */ /* 0x000ea80000100a00 */
[----:B-1----:R-:W4:Y:S04]  /*12bb0*/  LDL.64 R100, [R1+0x4d0] ;  /* 0x0004d00001647983 */ /* 0x002f280000100a00 */
[----:B---3--:R-:W3:Y:S01]  /*12bc0*/  @P4 LDG.E.U8 R116, desc[UR8][R98.64] ;  /* 0x0000000862744981 */ /* 0x008ee2000c1e1100 */
[----:B0-----:R-:W-:-:S02]  /*12bd0*/  PRMT R95, RZ, 0x7610, R95 ;  /* 0x00007610ff5f7816 */ /* 0x001fc4000000005f */
[----:B------:R-:W-:Y:S01]  /*12be0*/  PRMT R94, RZ, 0x7610, R94 ;  /* 0x00007610ff5e7816 */ /* 0x000fe2000000005e */
[----:B------:R-:W2:Y:S04]  /*12bf0*/  LDL.64 R98, [R1+0x4c0] ;  /* 0x0004c00001627983 */ /* 0x000ea80000100a00 */
[----:B------:R-:W2:Y:S04]  /*12c00*/  @P4 LDG.E.U8 R95, desc[UR8][R102.64] ;  /* 0x00000008665f4981 */ /* 0x000ea8000c1e1100 */
[----:B------:R0:W2:Y:S04]  /*12c10*/  @P4 LDG.E.U8 R94, desc[UR8][R96.64] ;  /* 0x00000008605e4981 */ /* 0x0000a8000c1e1100 */
[----:B------:R-:W2:Y:S04]  /*12c20*/  LDL.64 R102, [R1+0x4b8] ;  /* 0x0004b80001667983 */ /* 0x000ea80000100a00 */
[----:B------:R-:W0:Y:S01]  /*12c30*/  LDL.LU.64 R96, [R1+0x12e0] ;  /* 0x0012e00001607983 */ /* 0x000e220000300a00 */
[----:B------:R-:W-:-:S02]  /*12c40*/  PRMT R51, RZ, 0x7610, R51 ;  /* 0x00007610ff337816 */ /* 0x000fc40000000033 */
[----:B------:R-:W-:Y:S02]  /*12c50*/  PRMT R115, RZ, 0x7610, R115 ;  /* 0x00007610ff737816 */ /* 0x000fe40000000073 */
[----:B------:R-:W-:Y:S02]  /*12c60*/  PRMT R50, RZ, 0x7610, R50 ;  /* 0x00007610ff327816 */ /* 0x000fe40000000032 */
[----:B------:R-:W3:Y:S04]  /*12c70*/  @P4 LDG.E.U8 R51, desc[UR8][R248.64] ;  /* 0x00000008f8334981 */ /* 0x000ee8000c1e1100 */
[----:B----4-:R-:W4:Y:S01]  /*12c80*/  @P4 LDG.E.U8 R115, desc[UR8][R100.64] ;  /* 0x0000000864734981 */ /* 0x010f22000c1e1100 */
[----:B0-----:R-:W-:Y:S02]  /*12c90*/  PRMT R96, RZ, 0x7610, R96 ;  /* 0x00007610ff607816 */ /* 0x001fe40000000060 */
[----:B------:R-:W-:Y:S01]  /*12ca0*/  PRMT R97, RZ, 0x7610, R97 ;  /* 0x00007610ff617816 */ /* 0x000fe20000000061 */
[----:B--2---:R-:W-:Y:S04]  /*12cb0*/  STL [R1+0x1024], R94 ;  /* 0x0010245e01007387 */ /* 0x004fe80000100800 */
[----:B------:R-:W2:Y:S04]  /*12cc0*/  @P4 LDG.E.U8 R96, desc[UR8][R98.64] ;  /* 0x0000000862604981 */ /* 0x000ea8000c1e1100 */
[----:B------:R-:W3:Y:S04]  /*12cd0*/  @P4 LDG.E.U8 R97, desc[UR8][R246.64] ;  /* 0x00000008f6614981 */ /* 0x000ee8000c1e1100 */
[----:B------:R0:W-:Y:S04]  /*12ce0*/  STL [R1+0xf18], R95 ;  /* 0x000f185f01007387 */ /* 0x0001e80000100800 */
[----:B------:R-:W4:Y:S04]  /*12cf0*/  LDL.64 R248, [R1+0x4a8] ;  /* 0x0004a80001f87983 */ /* 0x000f280000100a00 */
[----:B------:R-:W4:Y:S04]  /*12d00*/  LDL.64 R100, [R1+0x4a0] ;  /* 0x0004a00001647983 */ /* 0x000f280000100a00 */
[----:B0-----:R-:W4:Y:S04]  /*12d10*/  LDL.64 R94, [R1+0x4b0] ;  /* 0x0004b000015e7983 */ /* 0x001f280000100a00 */
[----:B------:R-:W4:Y:S04]  /*12d20*/  LDL.64 R246, [R1+0x498] ;  /* 0x0004980001f67983 */ /* 0x000f280000100a00 */
[----:B------:R-:W4:Y:S04]  /*12d30*/  LDL.LU.64 R98, [R1+0x12d8] ;  /* 0x0012d80001627983 */ /* 0x000f280000300a00 */
[----:B------:R-:W4:Y:S04]  /*12d40*/  @P4 LDG.E.U8 R50, desc[UR8][R102.64] ;  /* 0x0000000866324981 */ /* 0x000f28000c1e1100 */
[----:B--2---:R-:W-:Y:S04]  /*12d50*/  STL [R1+0x1020], R96 ;  /* 0x0010206001007387 */ /* 0x004fe80000100800 */
[----:B---3--:R0:W-:Y:S04]  /*12d60*/  STL [R1+0xf14], R97 ;  /* 0x000f146101007387 */ /* 0x0081e80000100800 */
[----:B------:R-:W2:Y:S01]  /*12d70*/  LDL.64 R102, [R1+0x488] ;  /* 0x0004880001667983 */ /* 0x000ea20000100a00 */
[----:B------:R-:W-:-:S02]  /*12d80*/  PRMT R92, RZ, 0x7610, R92 ;  /* 0x00007610ff5c7816 */ /* 0x000fc4000000005c */
[----:B------:R-:W-:Y:S02]  /*12d90*/  PRMT R114, RZ, 0x7610, R114 ;  /* 0x00007610ff727816 */ /* 0x000fe40000000072 */
[----:B------:R-:W-:Y:S01]  /*12da0*/  PRMT R93, RZ, 0x7610, R93 ;  /* 0x00007610ff5d7816 */ /* 0x000fe2000000005d */
[----:B0-----:R-:W3:Y:S05]  /*12db0*/  LDL.64 R96, [R1+0x490] ;  /* 0x0004900001607983 */ /* 0x001eea0000100a00 */
[----:B----4-:R-:W4:Y:S04]  /*12dc0*/  @P4 LDG.E.U8 R93, desc[UR8][R100.64] ;  /* 0x00000008645d4981 */ /* 0x010f28000c1e1100 */
[----:B------:R0:W4:Y:S01]  /*12dd0*/  @P4 LDG.E.U8 R114, desc[UR8][R94.64] ;  /* 0x000000085e724981 */ /* 0x000122000c1e1100 */
[----:B------:R-:W-:-:S02]  /*12de0*/  PRMT R49, RZ, 0x7610, R49 ;  /* 0x00007610ff317816 */ /* 0x000fc40000000031 */
[----:B------:R-:W-:Y:S02]  /*12df0*/  PRMT R113, RZ, 0x7610, R113 ;  /* 0x00007610ff717816 */ /* 0x000fe40000000071 */
[----:B------:R-:W-:Y:S01]  /*12e00*/  PRMT R99, RZ, 0x7610, R99 ;  /* 0x00007610ff637816 */ /* 0x000fe20000000063 */
[----:B------:R-:W4:Y:S04]  /*12e10*/  LDL.64 R100, [R1+0x470] ;  /* 0x0004700001647983 */ /* 0x000f280000100a00 */
[----:B------:R-:W4:Y:S01]  /*12e20*/  LDL.64 R94, [R1+0x480] ;  /* 0x00048000015e7983 */ /* 0x000f220000100a00 */
[----:B------:R-:W-:-:S03]  /*12e30*/  PRMT R98, RZ, 0x7610, R98 ;  /* 0x00007610ff627816 */ /* 0x000fc60000000062 */
[----:B------:R-:W4:Y:S04]  /*12e40*/  @P4 LDG.E.U8 R99, desc[UR8][R248.64] ;  /* 0x00000008f8634981 */ /* 0x000f28000c1e1100 */
[----:B------:R-:W4:Y:S04]  /*12e50*/  @P4 LDG.E.U8 R49, desc[UR8][R246.64] ;  /* 0x00000008f6314981 */ /* 0x000f28000c1e1100 */
[----:B------:R-:W4:Y:S04]  /*12e60*/  LDL.64 R248, [R1+0x478] ;  /* 0x0004780001f87983 */ /* 0x000f280000100a00 */
[----:B------:R-:W4:Y:S04]  /*12e70*/  LDL.64 R246, [R1+0x468] ;  /* 0x0004680001f67983 */ /* 0x000f280000100a00 */
[----:B--2---:R-:W2:Y:S04]  /*12e80*/  @P4 LDG.E.U8 R92, desc[UR8][R102.64] ;  /* 0x00000008665c4981 */ /* 0x004ea8000c1e1100 */
[----:B---3--:R1:W3:Y:S04]  /*12e90*/  @P4 LDG.E.U8 R113, desc[UR8][R96.64] ;  /* 0x0000000860714981 */ /* 0x0082e8000c1e1100 */
[----:B------:R-:W3:Y:S04]  /*12ea0*/  LDL.64 R96, [R1+0x460] ;  /* 0x0004600001607983 */ /* 0x000ee80000100a00 */
[----:B------:R-:W3:Y:S04]  /*12eb0*/  LDL.LU.64 R102, [R1+0x12d0] ;  /* 0x0012d00001667983 */ /* 0x000ee80000300a00 */
[----:B----4-:R-:W4:Y:S04]  /*12ec0*/  @P4 LDG.E.U8 R98, desc[UR8][R94.64] ;  /* 0x000000085e624981 */ /* 0x010f28000c1e1100 */
[----:B--2---:R-:W-:Y:S04]  /*12ed0*/  STL [R1+0xf0c], R92 ;  /* 0x000f0c5c01007387 */ /* 0x004fe80000100800 */
[----:B------:R2:W-:Y:S04]  /*12ee0*/  STL [R1+0x101c], R93 ;  /* 0x00101c5d01007387 */ /* 0x0005e80000100800 */
[----:B--2---:R-:W2:Y:S04]  /*12ef0*/  LDL.64 R92, [R1+0x458] ;  /* 0x00045800015c7983 */ /* 0x004ea80000100a00 */
[----:B------:R-:W0:Y:S01]  /*12f00*/  LDL.LU.64 R94, [R1+0x12c8] ;  /* 0x0012c800015e7983 */ /* 0x000e220000300a00 */
[----:B------:R-:W-:-:S02]  /*12f10*/  PRMT R48, RZ, 0x7610, R48 ;  /* 0x00007610ff307816 */ /* 0x000fc40000000030 */
[----:B------:R-:W-:Y:S01]  /*12f20*/  PRMT R112, RZ, 0x7610, R112 ;  /* 0x00007610ff707816 */ /* 0x000fe20000000070 */
[----:B----4-:R-:W-:Y:S04]  /*12f30*/  STL [R1+0x1018], R98 ;  /* 0x0010186201007387 */ /* 0x010fe80000100800 */
[----:B------:R4:W-:Y:S04]  /*12f40*/  STL [R1+0xf10], R99 ;  /* 0x000f106301007387 */ /* 0x0009e80000100800 */
[----:B------:R-:W2:Y:S04]  /*12f50*/  @P4 LDG.E.U8 R48, desc[UR8][R248.64] ;  /* 0x00000008f8304981 */ /* 0x000ea8000c1e1100 */
[----:B------:R0:W2:Y:S04]  /*12f60*/  @P4 LDG.E.U8 R112, desc[UR8][R100.64] ;  /* 0x0000000864704981 */ /* 0x0000a8000c1e1100 */
[----:B----4-:R-:W4:Y:S04]  /*12f70*/  LDL.64 R98, [R1+0x450] ;  /* 0x0004500001627983 */ /* 0x010f280000100a00 */
[----:B------:R-:W2:Y:S04]  /*12f80*/  LDL.64 R248, [R1+0x448] ;  /* 0x0004480001f87983 */ /* 0x000ea80000100a00 */
[----:B------:R-:W4:Y:S01]  /*12f90*/  LDL.64 R100, [R1+0x440] ;  /* 0x0004400001647983 */ /* 0x000f220000100a00 */
[----:B0-----:R-:W-:-:S02]  /*12fa0*/  PRMT R95, RZ, 0x7610, R95 ;  /* 0x00007610ff5f7816 */ /* 0x001fc4000000005f */
[----:B------:R-:W-:-:S04]  /*12fb0*/  PRMT R94, RZ, 0x7610, R94 ;  /* 0x00007610ff5e7816 */ /* 0x000fc8000000005e */
[----:B------:R-:W4:Y:S04]  /*12fc0*/  @P4 LDG.E.U8 R95, desc[UR8][R246.64] ;  /* 0x00000008f65f4981 */ /* 0x000f28000c1e1100 */
[----:B---3--:R-:W3:Y:S04]  /*12fd0*/  @P4 LDG.E.U8 R94, desc[UR8][R96.64] ;  /* 0x00000008605e4981 */ /* 0x008ee8000c1e1100 */
[----:B------:R-:W3:Y:S04]  /*12fe0*/  LDL.64 R246, [R1+0x438] ;  /* 0x0004380001f67983 */ /* 0x000ee80000100a00 */
[----:B------:R-:W1:Y:S01]  /*12ff0*/  LDL.LU.64 R96, [R1+0x12c0] ;  /* 0x0012c00001607983 */ /* 0x000e620000300a00 */
[----:B------:R-:W-:-:S02]  /*13000*/  PRMT R47, RZ, 0x7610, R47 ;  /* 0x00007610ff2f7816 */ /* 0x000fc4000000002f */
[----:B------:R-:W-:-:S04]  /*13010*/  PRMT R111, RZ, 0x7610, R111 ;  /* 0x00007610ff6f7816 */ /* 0x000fc8000000006f */
[----:B--2---:R0:W2:Y:S04]  /*13020*/  @P4 LDG.E.U8 R47, desc[UR8][R92.64] ;  /* 0x000000085c2f4981 */ /* 0x0040a8000c1e1100 */
[----:B----4-:R4:W2:Y:S04]  /*13030*/  @P4 LDG.E.U8 R111, desc[UR8][R98.64] ;  /* 0x00000008626f4981 */ /* 0x0108a8000c1e1100 */
[----:B---3--:R-:W-:Y:S04]  /*13040*/  STL [R1+0x1014], R94 ;  /* 0x0010145e01007387 */ /* 0x008fe80000100800 */
[----:B------:R3:W-:Y:S04]  /*13050*/  STL [R1+0xf08], R95 ;  /* 0x000f085f01007387 */ /* 0x0007e80000100800 */
[----:B------:R-:W2:Y:S01]  /*13060*/  LDL.64 R92, [R1+0x428] ;  /* 0x00042800015c7983 */ /* 0x000ea20000100a00 */
[----:B-1----:R-:W-:-:S02]  /*13070*/  PRMT R97, RZ, 0x7610, R97 ;  /* 0x00007610ff617816 */ /* 0x002fc40000000061 */
[----:B------:R-:W-:Y:S01]  /*13080*/  PRMT R96, RZ, 0x7610, R96 ;  /* 0x00007610ff607816 */ /* 0x000fe20000000060 */
[----:B------:R-:W2:Y:S04]  /*13090*/  LDL.64 R98, [R1+0x420] ;  /* 0x0004200001627983 */ /* 0x000ea80000100a00 */
[----:B------:R-:W4:Y:S04]  /*130a0*/  @P4 LDG.E.U8 R97, desc[UR8][R248.64] ;  /* 0x00000008f8614981 */ /* 0x000f28000c1e1100 */
[----:B---3--:R-:W3:Y:S04]  /*130b0*/  LDL.64 R94, [R1+0x430] ;  /* 0x00043000015e7983 */ /* 0x008ee80000100a00 */
[----:B------:R-:W4:Y:S04]  /*130c0*/  @P4 LDG.E.U8 R96, desc[UR8][R100.64] ;  /* 0x0000000864604981 */ /* 0x000f28000c1e1100 */
[----:B------:R-:W4:Y:S04]  /*130d0*/  LDL.64 R248, [R1+0x418] ;  /* 0x0004180001f87983 */ /* 0x000f280000100a00 */
[----:B------:R-:W4:Y:S01]  /*130e0*/  LDL.LU R100, [R1+0x12b8] ;  /* 0x0012b80001647983 */ /* 0x000f220000300800 */
[----:B------:R-:W-:-:S02]  /*130f0*/  PRMT R110, RZ, 0x7610, R110 ;  /* 0x00007610ff6e7816 */ /* 0x000fc4000000006e */
[----:B------:R-:W-:Y:S02]  /*13100*/  PRMT R46, RZ, 0x7610, R46 ;  /* 0x00007610ff2e7816 */ /* 0x000fe4000000002e */
[----:B------:R-:W-:-:S04]  /*13110*/  PRMT R250, RZ, 0x7610, R250 ;  /* 0x00007610fffa7816 */ /* 0x000fc800000000fa */
[----:B------:R-:W4:Y:S04]  /*13120*/  @P4 LDG.E.U8 R46, desc[UR8][R246.64] ;  /* 0x00000008f62e4981 */ /* 0x000f28000c1e1100 */
[----:B--2---:R-:W2:Y:S04]  /*13130*/  @P4 LDG.E.U8 R250, desc[UR8][R98.64] ;  /* 0x0000000862fa4981 */ /* 0x004ea8000c1e1100 */
[----:B---3--:R1:W3:Y:S04]  /*13140*/  @P4 LDG.E.U8 R110, desc[UR8][R94.64] ;  /* 0x000000085e6e4981 */ /* 0x0082e8000c1e1100 */
[----:B----4-:R-:W-:Y:S01]  /*13150*/  STL [R1+0x1010], R96 ;  /* 0x0010106001007387 */ /* 0x010fe20000100800 */
[----:B------:R-:W-:-:S03]  /*13160*/  PRMT R100, RZ, 0x7610, R100 ;  /* 0x00007610ff647816 */ /* 0x000fc60000000064 */
[----:B------:R4:W-:Y:S04]  /*13170*/  STL [R1+0xf04], R97 ;  /* 0x000f046101007387 */ /* 0x0009e80000100800 */
[----:B------:R-:W2:Y:S04]  /*13180*/  LDL.64 R94, [R1+0x400] ;  /* 0x00040000015e7983 */ /* 0x000ea80000100a00 */
[----:B------:R-:W3:Y:S04]  /*13190*/  @P4 LDG.E.U8 R100, desc[UR8][R92.64] ;  /* 0x000000085c644981 */ /* 0x000ee8000c1e1100 */
[----:B------:R-:W3:Y:S01]  /*131a0*/  LDL.64 R246, [R1+0x408] ;  /* 0x0004080001f67983 */ /* 0x000ee20000100a00 */
[----:B------:R-:W-:-:S02]  /*131b0*/  PRMT R138, RZ, 0x7610, R138 ;  /* 0x00007610ff8a7816 */ /* 0x000fc4000000008a */
[----:B------:R-:W-:Y:S01]  /*131c0*/  PRMT R139, RZ, 0x7610, R139 ;  /* 0x00007610ff8b7816 */ /* 0x000fe2000000008b */
[----:B----4-:R-:W4:Y:S04]  /*131d0*/  LDL.64 R96, [R1+0x410] ;  /* 0x0004100001607983 */ /* 0x010f280000100a00 */
[----:B------:R-:W0:Y:S04]  /*131e0*/  LDL.LU.64 R92, [R1+0x12b0] ;  /* 0x0012b000015c7983 */ /* 0x000e280000300a00 */
[----:B--2---:R-:W2:Y:S04]  /*131f0*/  @P4 LDG.E.U8 R138, desc[UR8][R94.64] ;  /* 0x000000085e8a4981 */ /* 0x004ea8000c1e1100 */
[----:B---3--:R3:W-:Y:S04]  /*13200*/  STL [R1+0xf00], R100 ;  /* 0x000f006401007387 */ /* 0x0087e80000100800 */
[----:B------:R-:W2:Y:S04]  /*13210*/  @P4 LDG.E.U8 R139, desc[UR8][R246.64] ;  /* 0x00000008f68b4981 */ /* 0x000ea8000c1e1100 */
[----:B---3--:R-:W3:Y:S04]  /*13220*/  LDL.64 R100, [R1+0x3f8] ;  /* 0x0003f80001647983 */ /* 0x008ee80000100a00 */
[----:B------:R-:W3:Y:S04]  /*13230*/  LDL.LU.64 R98, [R1+0x12a8] ;  /* 0x0012a80001627983 */ /* 0x000ee80000300a00 */
[----:B------:R0:W-:Y:S01]  /*13240*/  STL [R1+0x100c], R250 ;  /* 0x00100cfa01007387 */ /* 0x0001e20000100800 */
[----:B------:R-:W-:-:S02]  /*13250*/  PRMT R45, RZ, 0x7610, R45 ;  /* 0x00007610ff2d7816 */ /* 0x000fc4000000002d */
[----:B------:R-:W-:Y:S01]  /*13260*/  PRMT R109, RZ, 0x7610, R109 ;  /* 0x00007610ff6d7816 */ /* 0x000fe2000000006d */
[----:B------:R-:W3:Y:S01]  /*13270*/  LDL.64 R246, [R1+0x3d8] ;  /* 0x0003d80001f67983 */ /* 0x000ee20000100a00 */
[----:B------:R-:W-:Y:S02]  /*13280*/  PRMT R108, RZ, 0x7610, R108 ;  /* 0x00007610ff6c7816 */ /* 0x000fe4000000006c */
[----:B------:R-:W-:Y:S01]  /*13290*/  PRMT R44, RZ, 0x7610, R44 ;  /* 0x00007610ff2c7816 */ /* 0x000fe2000000002c */
[----:B------:R-:W3:Y:S04]  /*132a0*/  @P4 LDG.E.U8 R45, desc[UR8][R248.64] ;  /* 0x00000008f82d4981 */ /* 0x000ee8000c1e1100 */
[----:B0-----:R-:W3:Y:S04]  /*132b0*/  LDL.64 R250, [R1+0x3f0] ;  /* 0x0003f00001fa7983 */ /* 0x001ee80000100a00 */
[----:B----4-:R-:W4:Y:S04]  /*132c0*/  @P4 LDG.E.U8 R109, desc[UR8][R96.64] ;  /* 0x00000008606d4981 */ /* 0x010f28000c1e1100 */
[----:B------:R-:W4:Y:S04]  /*132d0*/  LDL.64 R248, [R1+0x3e8] ;  /* 0x0003e80001f87983 */ /* 0x000f280000100a00 */
[----:B------:R-:W4:Y:S04]  /*132e0*/  LDL.64 R96, [R1+0x3e0] ;  /* 0x0003e00001607983 */ /* 0x000f280000100a00 */
[----:B------:R-:W1:Y:S04]  /*132f0*/  LDL.LU.64 R94, [R1+0x12a0] ;  /* 0x0012a000015e7983 */ /* 0x000e680000300a00 */
[----:B--2---:R-:W-:Y:S04]  /*13300*/  STL [R1+0x1008], R138 ;  /* 0x0010088a01007387 */ /* 0x004fe80000100800 */
[----:B------:R0:W-:Y:S04]  /*13310*/  STL [R1+0xefc], R139 ;  /* 0x000efc8b01007387 */ /* 0x0001e80000100800 */
[----:B---3--:R-:W2:Y:S01]  /*13320*/  @P4 LDG.E.U8 R44, desc[UR8][R100.64] ;  /* 0x00000008642c4981 */ /* 0x008ea2000c1e1100 */
[----:B------:R-:W-:-:S02]  /*13330*/  PRMT R43, RZ, 0x7610, R43 ;  /* 0x00007610ff2b7816 */ /* 0x000fc4000000002b */
[----:B------:R-:W-:Y:S01]  /*13340*/  PRMT R241, RZ, 0x7610, R241 ;  /* 0x00007610fff17816 */ /* 0x000fe200000000f1 */
[----:B0-----:R-:W3:Y:S04]  /*13350*/  LDL.64 R138, [R1+0x3d0] ;  /* 0x0003d000018a7983 */ /* 0x001ee80000100a00 */
[----:B------:R-:W2:Y:S01]  /*13360*/  LDL.64 R100, [R1+0x3c8] ;  /* 0x0003c80001647983 */ /* 0x000ea20000100a00 */
[----:B------:R-:W-:Y:S02]  /*13370*/  PRMT R26, RZ, 0x7610, R26 ;  /* 0x00007610ff1a7816 */ /* 0x000fe4000000001a */
[----:B------:R-:W-:Y:S01]  /*13380*/  PRMT R27, RZ, 0x7610, R27 ;  /* 0x00007610ff1b7816 */ /* 0x000fe2000000001b */
[----:B------:R-:W3:Y:S04]  /*13390*/  @P4 LDG.E.U8 R43, desc[UR8][R246.64] ;  /* 0x00000008f62b4981 */ /* 0x000ee8000c1e1100 */
[----:B------:R-:W3:Y:S04]  /*133a0*/  @P4 LDG.E.U8 R108, desc[UR8][R250.64] ;  /* 0x00000008fa6c4981 */ /* 0x000ee8000c1e1100 */
[----:B------:R-:W3:Y:S04]  /*133b0*/  LDL.64 R246, [R1+0x3a8] ;  /* 0x0003a80001f67983 */ /* 0x000ee80000100a00 */
[----:B----4-:R-:W4:Y:S04]  /*133c0*/  @P4 LDG.E.U8 R241, desc[UR8][R248.64] ;  /* 0x00000008f8f14981 */ /* 0x010f28000c1e1100 */
[----:B------:R-:W4:Y:S04]  /*133d0*/  LDL.64 R250, [R1+0x3c0] ;  /* 0x0003c00001fa7983 */ /* 0x000f280000100a00 */
[----:B------:R-:W4:Y:S04]  /*133e0*/  LDL.64 R248, [R1+0x3b8] ;  /* 0x0003b80001f87983 */ /* 0x000f280000100a00 */
[----:B--2---:R-:W2:Y:S01]  /*133f0*/  @P4 LDG.E.U8 R27, desc[UR8][R100.64] ;  /* 0x00000008641b4981 */ /* 0x004ea2000c1e1100 */
[----:B------:R-:W-:-:S02]  /*13400*/  PRMT R93, RZ, 0x7610, R93 ;  /* 0x00007610ff5d7816 */ /* 0x000fc4000000005d */
[----:B------:R-:W-:Y:S02]  /*13410*/  PRMT R107, RZ, 0x7610, R107 ;  /* 0x00007610ff6b7816 */ /* 0x000fe4000000006b */
[----:B------:R-:W-:Y:S02]  /*13420*/  PRMT R92, RZ, 0x7610, R92 ;  /* 0x00007610ff5c7816 */ /* 0x000fe4000000005c */
[----:B------:R-:W-:Y:S01]  /*13430*/  PRMT R42, RZ, 0x7610, R42 ;  /* 0x00007610ff2a7816 */ /* 0x000fe2000000002a */
[----:B------:R-:W2:Y:S04]  /*13440*/  @P4 LDG.E.U8 R93, desc[UR8][R96.64] ;  /* 0x00000008605d4981 */ /* 0x000ea8000c1e1100 */
[----:B---3--:R-:W3:Y:S04]  /*13450*/  @P4 LDG.E.U8 R107, desc[UR8][R138.64] ;  /* 0x000000088a6b4981 */ /* 0x008ee8000c1e1100 */
[----:B------:R-:W2:Y:S04]  /*13460*/  LDL.64 R100, [R1+0x398] ;  /* 0x0003980001647983 */ /* 0x000ea80000100a00 */
[----:B------:R-:W2:Y:S04]  /*13470*/  LDL.64 R96, [R1+0x3b0] ;  /* 0x0003b00001607983 */ /* 0x000ea80000100a00 */
[----:B----4-:R-:W4:Y:S04]  /*13480*/  @P4 LDG.E.U8 R26, desc[UR8][R250.64] ;  /* 0x00000008fa1a4981 */ /* 0x010f28000c1e1100 */
[----:B------:R-:W2:Y:S04]  /*13490*/  LDL.64 R138, [R1+0x3a0] ;  /* 0x0003a000018a7983 */ /* 0x000ea80000100a00 */
[----:B------:R-:W3:Y:S04]  /*134a0*/  @P4 LDG.E.U8 R92, desc[UR8][R246.64] ;  /* 0x00000008f65c4981 */ /* 0x000ee8000c1e1100 */
[----:B------:R-:W3:Y:S04]  /*134b0*/  @P4 LDG.E.U8 R42, desc[UR8][R248.64] ;  /* 0x00000008f82a4981 */ /* 0x000ee8000c1e1100 */
[----:B----4-:R-:W-:Y:S04]  /*134c0*/  STL [R1+0x1000], R26 ;  /* 0x0010001a01007387 */ /* 0x010fe80000100800 */
[----:B--2---:R0:W-:Y:S04]  /*134d0*/  STL [R1+0xedc], R27 ;  /* 0x000edc1b01007387 */ /* 0x0041e80000100800 */
[----:B------:R-:W2:Y:S01]  /*134e0*/  LDL.64 R248, [R1+0x388] ;  /* 0x0003880001f87983 */ /* 0x000ea20000100a00 */
[----:B------:R-:W-:-:S02]  /*134f0*/  PRMT R106, RZ, 0x7610, R106 ;  /* 0x00007610ff6a7816 */ /* 0x000fc4000000006a */
[----:B------:R-:W-:Y:S02]  /*13500*/  PRMT R99, RZ, 0x7610, R99 ;  /* 0x00007610ff637816 */ /* 0x000fe40000000063 */
[----:B------:R-:W-:Y:S01]  /*13510*/  PRMT R98, RZ, 0x7610, R98 ;  /* 0x00007610ff627816 */ /* 0x000fe20000000062 */
[----:B0-----:R-:W4:Y:S04]  /*13520*/  LDL.64 R26, [R1+0x390] ;  /* 0x00039000011a7983 */ /* 0x001f280000100a00 */
[----:B------:R-:W4:Y:S04]  /*13530*/  @P4 LDG.E.U8 R106, desc[UR8][R96.64] ;  /* 0x00000008606a4981 */ /* 0x000f28000c1e1100 */
[----:B------:R-:W4:Y:S04]  /*13540*/  @P4 LDG.E.U8 R99, desc[UR8][R138.64] ;  /* 0x000000088a634981 */ /* 0x000f28000c1e1100 */
[----:B------:R-:W4:Y:S04]  /*13550*/  LDL.64 R96, [R1+0x380] ;  /* 0x0003800001607983 */ /* 0x000f280000100a00 */
[----:B---3--:R-:W-:Y:S04]  /*13560*/  STL [R1+0xed4], R92 ;  /* 0x000ed45c01007387 */ /* 0x008fe80000100800 */
[----:B------:R0:W-:Y:S04]  /*13570*/  STL [R1+0x1004], R93 ;  /* 0x0010045d01007387 */ /* 0x0001e80000100800 */
[----:B0-----:R-:W3:Y:S04]  /*13580*/  LDL.64 R92, [R1+0x378] ;  /* 0x00037800015c7983 */ /* 0x001ee80000100a00 */
[----:B------:R-:W-:Y:S04]  /*13590*/  STL [R1+0xef8], R241 ;  /* 0x000ef8f101007387 */ /* 0x000fe80000100800 */
[----:B------:R-:W3:Y:S01]  /*135a0*/  LDL.64 R138, [R1+0x368] ;  /* 0x00036800018a7983 */ /* 0x000ee20000100a00 */
[----:B------:R-:W-:-:S02]  /*135b0*/  PRMT R41, RZ, 0x7610, R41 ;  /* 0x00007610ff297816 */ /* 0x000fc40000000029 */
[----:B------:R-:W-:Y:S01]  /*135c0*/  PRMT R105, RZ, 0x7610, R105 ;  /* 0x00007610ff697816 */ /* 0x000fe20000000069 */
[----:B------:R-:W3:Y:S01]  /*135d0*/  LDL.64 R246, [R1+0x370] ;  /* 0x0003700001f67983 */ /* 0x000ee20000100a00 */
[----:B------:R-:W-:Y:S02]  /*135e0*/  PRMT R33, RZ, 0x7610, R33 ;  /* 0x00007610ff217816 */ /* 0x000fe40000000021 */
[----:B------:R-:W-:Y:S01]  /*135f0*/  PRMT R32, RZ, 0x7610, R32 ;  /* 0x00007610ff207816 */ /* 0x000fe20000000020 */
[----:B------:R0:W3:Y:S04]  /*13600*/  @P4 LDG.E.U8 R41, desc[UR8][R100.64] ;  /* 0x0000000864294981 */ /* 0x0000e8000c1e1100 */
[----:B------:R-:W3:Y:S04]  /*13610*/  LDL.64 R100, [R1+0x360] ;  /* 0x0003600001647983 */ /* 0x000ee80000100a00 */
[----:B--2---:R-:W2:Y:S04]  /*13620*/  @P4 LDG.E.U8 R98, desc[UR8][R248.64] ;  /* 0x00000008f8624981 */ /* 0x004ea8000c1e1100 */
[----:B----4-:R-:W4:Y:S04]  /*13630*/  @P4 LDG.E.U8 R105, desc[UR8][R26.64] ;  /* 0x000000081a694981 */ /* 0x010f28000c1e1100 */
[----:B------:R-:W4:Y:S04]  /*13640*/  LDL.64 R26, [R1+0x358] ;  /* 0x00035800011a7983 */ /* 0x000f280000100a00 */
[----:B------:R-:W4:Y:S04]  /*13650*/  @P4 LDG.E.U8 R33, desc[UR8][R96.64] ;  /* 0x0000000860214981 */ /* 0x000f28000c1e1100 */
[----:B---3--:R-:W3:Y:S04]  /*13660*/  @P4 LDG.E.U8 R32, desc[UR8][R138.64] ;  /* 0x000000088a204981 */ /* 0x008ee8000c1e1100 */
[----:B--2---:R-:W-:Y:S04]  /*13670*/  STL [R1+0xed0], R98 ;  /* 0x000ed06201007387 */ /* 0x004fe80000100800 */
[----:B------:R2:W-:Y:S04]  /*13680*/  STL [R1+0xffc], R99 ;  /* 0x000ffc6301007387 */ /* 0x0005e80000100800 */
[----:B------:R-:W4:Y:S01]  /*13690*/  LDL.64 R96, [R1+0x348] ;  /* 0x0003480001607983 */ /* 0x000f220000100a00 */
[----:B------:R-:W-:-:S02]  /*136a0*/  PRMT R40, RZ, 0x7610, R40 ;  /* 0x00007610ff287816 */ /* 0x000fc40000000028 */
[----:B-1----:R-:W-:Y:S02]  /*136b0*/  PRMT R94, RZ, 0x7610, R94 ;  /* 0x00007610ff5e7816 */ /* 0x002fe4000000005e */
[----:B------:R-:W-:Y:S01]  /*136c0*/  PRMT R95, RZ, 0x7610, R95 ;  /* 0x00007610ff5f7816 */ /* 0x000fe2000000005f */
[----:B--2---:R-:W2:Y:S04]  /*136d0*/  LDL.64 R98, [R1+0x350] ;  /* 0x0003500001627983 */ /* 0x004ea80000100a00 */
[----:B------:R-:W2:Y:S04]  /*136e0*/  @P4 LDG.E.U8 R40, desc[UR8][R92.64] ;  /* 0x000000085c284981 */ /* 0x000ea8000c1e1100 */
[----:B------:R-:W2:Y:S04]  /*136f0*/  @P4 LDG.E.U8 R95, desc[UR8][R100.64] ;  /* 0x00000008645f4981 */ /* 0x000ea8000c1e1100 */
[----:B------:R-:W2:Y:S04]  /*13700*/  LDL.64 R92, [R1+0x340] ;  /* 0x00034000015c7983 */ /* 0x000ea80000100a00 */
[----:B---3--:R-:W-:Y:S04]  /*13710*/  STL [R1+0xecc], R32 ;  /* 0x000ecc2001007387 */ /* 0x008fe80000100800 */
[----:B----4-:R1:W-:Y:S01]  /*13720*/  STL [R1+0xff8], R33 ;  /* 0x000ff82101007387 */ /* 0x0103e20000100800 */
[----:B------:R-:W-:-:S02]  /*13730*/  PRMT R104, RZ, 0x7610, R104 ;  /* 0x00007610ff687816 */ /* 0x000fc40000000068 */
[----:B------:R-:W-:Y:S01]  /*13740*/  PRMT R39, RZ, 0x7610, R39 ;  /* 0x00007610ff277816 */ /* 0x000fe20000000027 */
[----:B------:R-:W3:Y:S01]  /*13750*/  LDL.64 R100, [R1+0x320] ;  /* 0x0003200001647983 */ /* 0x000ee20000100a00 */
[----:B------:R-:W-:-:S03]  /*13760*/  PRMT R91, RZ, 0x7610, R91 ;  /* 0x00007610ff5b7816 */ /* 0x000fc6000000005b */
[----:B------:R-:W4:Y:S04]  /*13770*/  @P4 LDG.E.U8 R104, desc[UR8][R246.64] ;  /* 0x00000008f6684981 */ /* 0x000f28000c1e1100 */
[----:B-1----:R-:W3:Y:S04]  /*13780*/  LDL.64 R32, [R1+0x338] ;  /* 0x0003380001207983 */ /* 0x002ee80000100a00 */
[----:B------:R-:W4:Y:S04]  /*13790*/  @P4 LDG.E.U8 R39, desc[UR8][R26.64] ;  /* 0x000000081a274981 */ /* 0x000f28000c1e1100 */
[----:B------:R-:W4:Y:S01]  /*137a0*/  LDL.64 R246, [R1+0x328] ;  /* 0x0003280001f67983 */ /* 0x000f220000100a00 */
[----:B------:R-:W-:-:S03]  /*137b0*/  PRMT R38, RZ, 0x7610, R38 ;  /* 0x00007610ff267816 */ /* 0x000fc60000000026 */
[----:B------:R-:W4:Y:S04]  /*137c0*/  LDL.64 R248, [R1+0x2f0] ;  /* 0x0002f00001f87983 */ /* 0x000f280000100a00 */
[----:B------:R-:W4:Y:S04]  /*137d0*/  LDL.64 R26, [R1+0x330] ;  /* 0x00033000011a7983 */ /* 0x000f280000100a00 */
[----:B------:R-:W4:Y:S04]  /*137e0*/  @P4 LDG.E.U8 R94, desc[UR8][R96.64] ;  /* 0x00000008605e4981 */ /* 0x000f28000c1e1100 */
[----:B------:R-:W4:Y:S04]  /*137f0*/  LDL.64 R96, [R1+0x318] ;  /* 0x0003180001607983 */ /* 0x000f280000100a00 */
[----:B--2---:R-:W2:Y:S04]  /*13800*/  @P4 LDG.E.U8 R91, desc[UR8][R92.64] ;  /* 0x000000085c5b4981 */ /* 0x004ea8000c1e1100 */
[----:B------:R-:W2:Y:S04]  /*13810*/  LDL.64 R92, [R1+0x2e8] ;  /* 0x0002e800015c7983 */ /* 0x000ea80000100a00 */
[----:B---3--:R-:W3:Y:S04]  /*13820*/  @P4 LDG.E.U8 R38, desc[UR8][R32.64] ;  /* 0x0000000820264981 */ /* 0x008ee8000c1e1100 */
[----:B----4-:R-:W-:Y:S04]  /*13830*/  STL [R1+0xec8], R94 ;  /* 0x000ec85e01007387 */ /* 0x010fe80000100800 */
[----:B------:R1:W-:Y:S04]  /*13840*/  STL [R1+0xff4], R95 ;  /* 0x000ff45f01007387 */ /* 0x0003e80000100800 */
[----:B------:R-:W4:Y:S01]  /*13850*/  LDL.64 R32, [R1+0x308] ;  /* 0x0003080001207983 */ /* 0x000f220000100a00 */
[----:B------:R-:W-:-:S02]  /*13860*/  PRMT R103, RZ, 0x7610, R103 ;  /* 0x00007610ff677816 */ /* 0x000fc40000000067 */
[----:B------:R-:W-:Y:S01]  /*13870*/  PRMT R102, RZ, 0x7610, R102 ;  /* 0x00007610ff667816 */ /* 0x000fe20000000066 */
[----:B------:R-:W2:Y:S01]  /*13880*/  LDL.64 R138, [R1+0x300] ;  /* 0x00030000018a7983 */ /* 0x000ea20000100a00 */
[----:B------:R-:W-:Y:S02]  /*13890*/  PRMT R29, RZ, 0x7610, R29 ;  /* 0x00007610ff1d7816 */ /* 0x000fe4000000001d */
[----:B------:R-:W-:Y:S01]  /*138a0*/  PRMT R28, RZ, 0x7610, R28 ;  /* 0x00007610ff1c7816 */ /* 0x000fe2000000001c */
[----:B------:R0:W2:Y:S04]  /*138b0*/  @P4 LDG.E.U8 R103, desc[UR8][R98.64] ;  /* 0x0000000862674981 */ /* 0x0000a8000c1e1100 */
[----:B------:R-:W2:Y:S04]  /*138c0*/  @P4 LDG.E.U8 R102, desc[UR8][R26.64] ;  /* 0x000000081a664981 */ /* 0x000ea8000c1e1100 */
[----:B------:R-:W3:Y:S04]  /*138d0*/  @P4 LDG.E.U8 R29, desc[UR8][R246.64] ;  /* 0x00000008f61d4981 */ /* 0x000ee8000c1e1100 */
[----:B-1----:R-:W3:Y:S04]  /*138e0*/  LDL.64 R94, [R1+0x310] ;  /* 0x00031000015e7983 */ /* 0x002ee80000100a00 */
[----:B------:R-:W3:Y:S04]  /*138f0*/  LDL.64 R98, [R1+0x2e0] ;  /* 0x0002e00001627983 */ /* 0x000ee80000100a00 */
[----:B------:R-:W3:Y:S04]  /*13900*/  LDL.64 R26, [R1+0x2d8] ;  /* 0x0002d800011a7983 */ /* 0x000ee80000100a00 */
[----:B------:R-:W3:Y:S04]  /*13910*/  LDL.64 R246, [R1+0x2f8] ;  /* 0x0002f80001f67983 */ /* 0x000ee80000100a00 */
[----:B------:R-:W3:Y:S04]  /*13920*/  LDL.64 R250, [R1+0x2d0] ;  /* 0x0002d00001fa7983 */ /* 0x000ee80000100a00 */
[----:B------:R-:W3:Y:S01]  /*13930*/  @P4 LDG.E.U8 R28, desc[UR8][R100.64] ;  /* 0x00000008641c4981 */ /* 0x000ee2000c1e1100 */
[----:B------:R-:W-:-:S03]  /*13940*/  PRMT R90, RZ, 0x7610, R90 ;  /* 0x00007610ff5a7816 */ /* 0x000fc6000000005a */
[----:B------:R-:W0:Y:S04]  /*13950*/  LDL.LU.64 R100, [R1+0x1298] ;  /* 0x0012980001647983 */ /* 0x000e280000300a00 */
[----:B----4-:R-:W4:Y:S01]  /*13960*/  @P4 LDG.E.U8 R90, desc[UR8][R32.64] ;  /* 0x00000008205a4981 */ /* 0x010f22000c1e1100 */
[----:B------:R-:W-:Y:S02]  /*13970*/  PRMT R37, RZ, 0x7610, R37 ;  /* 0x00007610ff257816 */ /* 0x000fe40000000025 */
[----:B------:R-:W-:Y:S02]  /*13980*/  PRMT R131, RZ, 0x7610, R131 ;  /* 0x00007610ff837816 */ /* 0x000fe40000000083 */
[----:B------:R-:W-:Y:S02]  /*13990*/  PRMT R36, RZ, 0x7610, R36 ;  /* 0x00007610ff247816 */ /* 0x000fe40000000024 */
[----:B------:R-:W-:Y:S01]  /*139a0*/  PRMT R31, RZ, 0x7610, R31 ;  /* 0x00007610ff1f7816 */ /* 0x000fe2000000001f */
[----:B------:R1:W4:Y:S01]  /*139b0*/  @P4 LDG.E.U8 R37, desc[UR8][R96.64] ;  /* 0x0000000860254981 */ /* 0x000322000c1e1100 */
[----:B------:R-:W-:-:S03]  /*139c0*/  PRMT R30, RZ, 0x7610, R30 ;  /* 0x00007610ff1e7816 */ /* 0x000fc6000000001e */
[----:B--2---:R-:W2:Y:S04]  /*139d0*/  @P4 LDG.E.U8 R131, desc[UR8][R138.64] ;  /* 0x000000088a834981 */ /* 0x004ea8000c1e1100 */
[----:B------:R-:W2:Y:S04]  /*139e0*/  @P4 LDG.E.U8 R31, desc[UR8][R92.64] ;  /* 0x000000085c1f4981 */ /* 0x000ea8000c1e1100 */
[----:B---3--:R-:W3:Y:S04]  /*139f0*/  @P4 LDG.E.U8 R30, desc[UR8][R98.64] ;  /* 0x00000008621e4981 */ /* 0x008ee8000c1e1100 */
[----:B------:R-:W2:Y:S04]  /*13a00*/  @P4 LDG.E.U8 R36, desc[UR8][R246.64] ;  /* 0x00000008f6244981 */ /* 0x000ea8000c1e1100 */
[----:B------:R-:W-:Y:S04]  /*13a10*/  STL [R1+0xfec], R28 ;  /* 0x000fec1c01007387 */ /* 0x000fe80000100800 */
[----:B------:R1:W-:Y:S04]  /*13a20*/  STL [R1+0xec4], R29 ;  /* 0x000ec41d01007387 */ /* 0x0003e80000100800 */
[----:B------:R-:W2:Y:S01]  /*13a30*/  LDL.64 R96, [R1+0x2c0] ;  /* 0x0002c00001607983 */ /* 0x000ea20000100a00 */
[----:B0-----:R-:W-:-:S02]  /*13a40*/  PRMT R101, RZ, 0x7610, R101 ;  /* 0x00007610ff657816 */ /* 0x001fc40000000065 */
[----:B------:R-:W-:Y:S01]  /*13a50*/  PRMT R100, RZ, 0x7610, R100 ;  /* 0x00007610ff647816 */ /* 0x000fe20000000064 */
[----:B-1----:R-:W2:Y:S04]  /*13a60*/  LDL.64 R28, [R1+0x2c8] ;  /* 0x0002c800011c7983 */ /* 0x002ea80000100a00 */
[----:B------:R-:W2:Y:S04]  /*13a70*/  @P4 LDG.E.U8 R101, desc[UR8][R94.64] ;  /* 0x000000085e654981 */ /* 0x000ea8000c1e1100 */
[----:B------:R-:W2:Y:S04]  /*13a80*/  @P4 LDG.E.U8 R100, desc[UR8][R248.64] ;  /* 0x00000008f8644981 */ /* 0x000ea8000c1e1100 */
[----:B------:R-:W2:Y:S04]  /*13a90*/  LDL.64 R94, [R1+0x2b8] ;  /* 0x0002b800015e7983 */ /* 0x000ea80000100a00 */
[----:B------:R-:W2:Y:S04]  /*13aa0*/  LDL.LU.64 R32, [R1+0x1290] ;  /* 0x0012900001207983 */ /* 0x000ea80000300a00 */
[----:B------:R-:W-:Y:S04]  /*13ab0*/  STL [R1+0xff0], R91 ;  /* 0x000ff05b01007387 */ /* 0x000fe80000100800 */
[----:B----4-:R0:W-:Y:S04]  /*13ac0*/  STL [R1+0xec0], R90 ;  /* 0x000ec05a01007387 */ /* 0x0101e80000100800 */
[----:B------:R-:W4:Y:S04]  /*13ad0*/  LDL.64 R138, [R1+0x2a8] ;  /* 0x0002a800018a7983 */ /* 0x000f280000100a00 */
[----:B------:R-:W4:Y:S04]  /*13ae0*/  LDL.64 R246, [R1+0x2a0] ;  /* 0x0002a00001f67983 */ /* 0x000f280000100a00 */
[----:B0-----:R-:W4:Y:S04]  /*13af0*/  LDL.64 R90, [R1+0x2b0] ;  /* 0x0002b000015a7983 */ /* 0x001f280000100a00 */
[----:B------:R-:W4:Y:S04]  /*13b00*/  LDL.64 R248, [R1+0x298] ;  /* 0x0002980001f87983 */ /* 0x000f280000100a00 */
[----:B------:R-:W4:Y:S04]  /*13b10*/  LDL.64 R92, [R1+0x290] ;  /* 0x00029000015c7983 */ /* 0x000f280000100a00 */
[----:B------:R-:W4:Y:S01]  /*13b20*/  LDL.LU.64 R98, [R1+0x1288] ;  /* 0x0012880001627983 */ /* 0x000f220000300a00 */
[----:B------:R-:W-:-:S02]  /*13b30*/  PRMT R35, RZ, 0x7610, R35 ;  /* 0x00007610ff237816 */ /* 0x000fc40000000023 */
[----:B------:R-:W-:Y:S01]  /*13b40*/  PRMT R130, RZ, 0x7610, R130 ;  /* 0x00007610ff827816 */ /* 0x000fe20000000082 */
[----:B---3--:R-:W-:Y:S04]  /*13b50*/  STL [R1+0xfe4], R30 ;  /* 0x000fe41e01007387 */ /* 0x008fe80000100800 */
[----:B------:R-:W3:Y:S04]  /*13b60*/  @P4 LDG.E.U8 R35, desc[UR8][R26.64] ;  /* 0x000000081a234981 */ /* 0x000ee8000c1e1100 */
[----:B--2---:R0:W-:Y:S04]  /*13b70*/  STL [R1+0xebc], R31 ;  /* 0x000ebc1f01007387 */ /* 0x0041e80000100800 */
[----:B------:R-:W2:Y:S04]  /*13b80*/  LDL.64 R26, [R1+0x280] ;  /* 0x00028000011a7983 */ /* 0x000ea80000100a00 */
[----:B0-----:R-:W2:Y:S04]  /*13b90*/  LDL.64 R30, [R1+0x288] ;  /* 0x00028800011e7983 */ /* 0x001ea80000100a00 */
[----:B------:R-:W2:Y:S01]  /*13ba0*/  @P4 LDG.E.U8 R130, desc[UR8][R28.64] ;  /* 0x000000081c824981 */ /* 0x000ea2000c1e1100 */
[----:B----4-:R-:W-:-:S06]  /*13bb0*/  PRMT R99, RZ, 0x7610, R99 ;  /* 0x00007610ff637816 */ /* 0x010fcc0000000063 */
[----:B------:R-:W4:Y:S04]  /*13bc0*/  @P4 LDG.E.U8 R99, desc[UR8][R250.64] ;  /* 0x00000008fa634981 */ /* 0x000f28000c1e1100 */
[----:B------:R-:W3:Y:S04]  /*13bd0*/  LDL.64 R250, [R1+0x278] ;  /* 0x0002780001fa7983 */ /* 0x000ee80000100a00 */
[----:B------:R-:W3:Y:S01]  /*13be0*/  LDL.LU.64 R28, [R1+0x1280] ;  /* 0x00128000011c7983 */ /* 0x000ee20000300a00 */
[----:B------:R-:W-:-:S06]  /*13bf0*/  PRMT R240, RZ, 0x7610, R240 ;  /* 0x00007610fff07816 */ /* 0x000fcc00000000f0 */
[----:B------:R-:W4:Y:S04]  /*13c00*/  @P4 LDG.E.U8 R240, desc[UR8][R96.64] ;  /* 0x0000000860f04981 */ /* 0x000f28000c1e1100 */
[----:B--2---:R-:W-:Y:S04]  /*13c10*/  STL [R1+0xeb8], R130 ;  /* 0x000eb88201007387 */ /* 0x004fe80000100800 */
[----:B------:R0:W-:Y:S04]  /*13c20*/  STL [R1+0xfe8], R131 ;  /* 0x000fe88301007387 */ /* 0x0001e80000100800 */
[----:B0-----:R-:W2:Y:S04]  /*13c30*/  LDL.64 R130, [R1+0x270] ;  /* 0x0002700001827983 */ /* 0x001ea80000100a00 */
[----:B------:R-:W2:Y:S01]  /*13c40*/  LDL.LU.64 R96, [R1+0x1278] ;  /* 0x0012780001607983 */ /* 0x000ea20000300a00 */
[----:B---3--:R-:W-:-:S02]  /*13c50*/  PRMT R28, RZ, 0x7610, R28 ;  /* 0x00007610ff1c7816 */ /* 0x008fc4000000001c */
[----:B------:R-:W-:-:S04]  /*13c60*/  PRMT R29, RZ, 0x7610, R29 ;  /* 0x00007610ff1d7816 */ /* 0x000fc8000000001d */
[----:B------:R-:W3:Y:S04]  /*13c70*/  @P4 LDG.E.U8 R28, desc[UR8][R246.64] ;  /* 0x00000008f61c4981 */ /* 0x000ee8000c1e1100 */
[----:B------:R-:W3:Y:S01]  /*13c80*/  @P4 LDG.E.U8 R29, desc[UR8][R138.64] ;  /* 0x000000088a1d4981 */ /* 0x000ee2000c1e1100 */
[----:B------:R-:W-:Y:S02]  /*13c90*/  PRMT R34, RZ, 0x7610, R34 ;  /* 0x00007610ff227816 */ /* 0x000fe40000000022 */
[----:B------:R-:W-:Y:S02]  /*13ca0*/  PRMT R98, RZ, 0x7610, R98 ;  /* 0x00007610ff627816 */ /* 0x000fe40000000062 */
[----:B------:R-:W-:Y:S02]  /*13cb0*/  PRMT R33, RZ, 0x7610, R33 ;  /* 0x00007610ff217816 */ /* 0x000fe40000000021 */
[----:B------:R-:W-:Y:S01]  /*13cc0*/  PRMT R245, RZ, 0x7610, R245 ;  /* 0x00007610fff57816 */ /* 0x000fe200000000f5 */
[----:B----4-:R0:W-:Y:S01]  /*13cd0*/  STL [R1+0xfe0], R240 ;  /* 0x000fe0f001007387 */ /* 0x0101e20000100800 */
[----:B------:R-:W-:-:S03]  /*13ce0*/  PRMT R233, RZ, 0x7610, R233 ;  /* 0x00007610ffe97816 */ /* 0x000fc600000000e9 */
[----:B------:R-:W4:Y:S04]  /*13cf0*/  @P4 LDG.E.U8 R34, desc[UR8][R94.64] ;  /* 0x000000085e224981 */ /* 0x000f28000c1e1100 */
[----:B------:R-:W4:Y:S01]  /*13d00*/  @P4 LDG.E.U8 R98, desc[UR8][R90.64] ;  /* 0x000000085a624981 */ /* 0x000f22000c1e1100 */
[----:B--2---:R-:W-:-:S03]  /*13d10*/  PRMT R97, RZ, 0x7610, R97 ;  /* 0x00007610ff617816 */ /* 0x004fc60000000061 */
[----:B0-----:R-:W2:Y:S04]  /*13d20*/  LDL.64 R240, [R1+0x268] ;  /* 0x0002680001f07983 */ /* 0x001ea80000100a00 */
[----:B------:R-:W2:Y:S04]  /*13d30*/  LDL.64 R94, [R1+0x260] ;  /* 0x00026000015e7983 */ /* 0x000ea80000100a00 */
[----:B------:R-:W2:Y:S04]  /*13d40*/  LDL.64 R90, [R1+0x258] ;  /* 0x00025800015a7983 */ /* 0x000ea80000100a00 */
[----:B------:R-:W2:Y:S04]  /*13d50*/  LDL.64 R138, [R1+0x250] ;  /* 0x00025000018a7983 */ /* 0x000ea80000100a00 */
[----:B------:R-:W2:Y:S04]  /*13d60*/  @P4 LDG.E.U8 R33, desc[UR8][R248.64] ;  /* 0x00000008f8214981 */ /* 0x000ea8000c1e1100 */
[----:B------:R-:W2:Y:S04]  /*13d70*/  @P4 LDG.E.U8 R97, desc[UR8][R92.64] ;  /* 0x000000085c614981 */ /* 0x000ea8000c1e1100 */
[----:B------:R-:W2:Y:S04]  /*13d80*/  @P4 LDG.E.U8 R245, desc[UR8][R30.64] ;  /* 0x000000081ef54981 */ /* 0x000ea8000c1e1100 */
[----:B------:R0:W2:Y:S04]  /*13d90*/  @P4 LDG.E.U8 R233, desc[UR8][R26.64] ;  /* 0x000000081ae94981 */ /* 0x0000a8000c1e1100 */
[----:B---3--:R-:W-:Y:S04]  /*13da0*/  STL [R1+0xfdc], R28 ;  /* 0x000fdc1c01007387 */ /* 0x008fe80000100800 */
[----:B------:R1:W-:Y:S04]  /*13db0*/  STL [R1+0xeb4], R29 ;  /* 0x000eb41d01007387 */ /* 0x0003e80000100800 */
[----:B------:R-:W3:Y:S04]  /*13dc0*/  LDL.64 R248, [R1+0x240] ;  /* 0x0002400001f87983 */ /* 0x000ee80000100a00 */
[----:B------:R-:W2:Y:S04]  /*13dd0*/  LDL.64 R92, [R1+0x238] ;  /* 0x00023800015c7983 */ /* 0x000ea80000100a00 */
[----:B-1----:R-:W2:Y:S04]  /*13de0*/  LDL.64 R28, [R1+0x248] ;  /* 0x00024800011c7983 */ /* 0x002ea80000100a00 */
[----:B------:R-:W3:Y:S04]  /*13df0*/  LDL.64 R246, [R1+0x230] ;  /* 0x0002300001f67983 */ /* 0x000ee80000100a00 */
[----:B------:R-:W3:Y:S04]  /*13e00*/  LDL.LU.64 R30, [R1+0x1270] ;  /* 0x00127000011e7983 */ /* 0x000ee80000300a00 */
[----:B------:R-:W0:Y:S01]  /*13e10*/  LDL.LU.64 R26, [R1+0x1268] ;  /* 0x00126800011a7983 */ /* 0x000e220000300a00 */
[----:B------:R-:W-:-:S02]  /*13e20*/  PRMT R32, RZ, 0x7610, R32 ;  /* 0x00007610ff207816 */ /* 0x000fc40000000020 */
[----:B------:R-:W-:-:S04]  /*13e30*/  PRMT R96, RZ, 0x7610, R96 ;  /* 0x00007610ff607816 */ /* 0x000fc80000000060 */
[----:B------:R-:W3:Y:S04]  /*13e40*/  @P4 LDG.E.U8 R32, desc[UR8][R250.64] ;  /* 0x00000008fa204981 */ /* 0x000ee8000c1e1100 */
[----:B------:R-:W3:Y:S01]  /*13e50*/  @P4 LDG.E.U8 R96, desc[UR8][R130.64] ;  /* 0x0000000882604981 */ /* 0x000ee2000c1e1100 */
[----:B------:R-:W-:-:S03]  /*13e60*/  PRMT R232, RZ, 0x7610, R232 ;  /* 0x00007610ffe87816 */ /* 0x000fc600000000e8 */
[----:B------:R-:W3:Y:S04]  /*13e70*/  LDL.64 R250, [R1+0x220] ;  /* 0x0002200001fa7983 */ /* 0x000ee80000100a00 */
[----:B------:R-:W3:Y:S04]  /*13e80*/  LDL.64 R130, [R1+0x218] ;  /* 0x0002180001827983 */ /* 0x000ee80000100a00 */
[----:B--2---:R-:W2:Y:S01]  /*13e90*/  @P4 LDG.E.U8 R232, desc[UR8][R28.64] ;  /* 0x000000081ce84981 */ /* 0x004ea2000c1e1100 */
[----:B0-----:R-:W-:Y:S02]  /*13ea0*/  PRMT R27, RZ, 0x7610, R27 ;  /* 0x00007610ff1b7816 */ /* 0x001fe4000000001b */
[----:B------:R-:W-:-:S04]  /*13eb0*/  PRMT R26, RZ, 0x7610, R26 ;  /* 0x00007610ff1a7816 */ /* 0x000fc8000000001a */
[----:B------:R-:W2:Y:S04]  /*13ec0*/  @P4 LDG.E.U8 R27, desc[UR8][R240.64] ;  /* 0x00000008f01b4981 */ /* 0x000ea8000c1e1100 */
[----:B------:R-:W2:Y:S04]  /*13ed0*/  @P4 LDG.E.U8 R26, desc[UR8][R94.64] ;  /* 0x000000085e1a4981 */ /* 0x000ea8000c1e1100 */
[----:B------:R-:W4:Y:S04]  /*13ee0*/  LDL.64 R240, [R1+0x210] ;  /* 0x0002100001f07983 */ /* 0x000f280000100a00 */
[----:B------:R-:W4:Y:S01]  /*13ef0*/  LDL.LU.64 R94, [R1+0x1260] ;  /* 0x00126000015e7983 */ /* 0x000f220000300a00 */
[----:B---3--:R-:W-:-:S02]  /*13f00*/  PRMT R31, RZ, 0x7610, R31 ;  /* 0x00007610ff1f7816 */ /* 0x008fc4000000001f */
[----:B------:R-:W-:Y:S02]  /*13f10*/  PRMT R235, RZ, 0x7610, R235 ;  /* 0x00007610ffeb7816 */ /* 0x000fe400000000eb */
[----:B------:R-:W-:Y:S02]  /*13f20*/  PRMT R30, RZ, 0x7610, R30 ;  /* 0x00007610ff1e7816 */ /* 0x000fe4000000001e */
[----:B------:R-:W3:Y:S04]  /*13f30*/  @P4 LDG.E.U8 R31, desc[UR8][R90.64] ;  /* 0x000000085a1f4981 */ /* 0x000ee8000c1e1100 */
[----:B------:R-:W3:Y:S04]  /*13f40*/  @P4 LDG.E.U8 R235, desc[UR8][R248.64] ;  /* 0x00000008f8eb4981 */ /* 0x000ee8000c1e1100 */
[----:B------:R0:W3:Y:S04]  /*13f50*/  @P4 LDG.E.U8 R30, desc[UR8][R92.64] ;  /* 0x000000085c1e4981 */ /* 0x0000e8000c1e1100 */
[----:B--2---:R-:W-:Y:S04]  /*13f60*/  STL [R1+0xfd4], R26 ;  /* 0x000fd41a01007387 */ /* 0x004fe80000100800 */
[----:B------:R1:W-:Y:S04]  /*13f70*/  STL [R1+0xeac], R27 ;  /* 0x000eac1b01007387 */ /* 0x0003e80000100800 */
[----:B------:R-:W2:Y:S01]  /*13f80*/  LDL.64 R90, [R1+0x200] ;  /* 0x00020000015a7983 */ /* 0x000ea20000100a00 */
[----:B----4-:R-:W-:-:S03]  /*13f90*/  PRMT R95, RZ, 0x7610, R95 ;  /* 0x00007610ff5f7816 */ /* 0x010fc6000000005f */
[----:B-1----:R-:W4:Y:S04]  /*13fa0*/  LDL.64 R26, [R1+0x208] ;  /* 0x00020800011a7983 */ /* 0x002f280000100a00 */
[----:B------:R-:W2:Y:S04]  /*13fb0*/  @P4 LDG.E.U8 R95, desc[UR8][R138.64] ;  /* 0x000000088a5f4981 */ /* 0x000ea8000c1e1100 */
[----:B------:R-:W2:Y:S04]  /*13fc0*/  LDL.64 R138, [R1+0x1f8] ;  /* 0x0001f800018a7983 */ /* 0x000ea80000100a00 */
[----:B------:R-:W2:Y:S04]  /*13fd0*/  LDL.LU.64 R28, [R1+0x1258] ;  /* 0x00125800011c7983 */ /* 0x000ea80000300a00 */
[----:B------:R-:W-:Y:S04]  /*13fe0*/  STL [R1+0xea8], R232 ;  /* 0x000ea8e801007387 */ /* 0x000fe80000100800 */
[----:B------:R1:W-:Y:S04]  /*13ff0*/  STL [R1+0xfd8], R233 ;  /* 0x000fd8e901007387 */ /* 0x0003e80000100800 */
[----:B-1----:R-:W2:Y:S04]  /*14000*/  LDL.64 R232, [R1+0x1f0] ;  /* 0x0001f00001e87983 */ /* 0x002ea80000100a00 */
[----:B------:R-:W-:Y:S04]  /*14010*/  STL [R1+0xeb0], R245 ;  /* 0x000eb0f501007387 */ /* 0x000fe80000100800 */
[----:B------:R-:W2:Y:S04]  /*14020*/  LDL.64 R248, [R1+0x1e8] ;  /* 0x0001e80001f87983 */ /* 0x000ea80000100a00 */
[----:B------:R-:W2:Y:S01]  /*14030*/  LDL.LU.64 R92, [R1+0x1250] ;  /* 0x00125000015c7983 */ /* 0x000ea20000300a00 */
[----:B------:R-:W-:-:S02]  /*14040*/  PRMT R94, RZ, 0x7610, R94 ;  /* 0x00007610ff5e7816 */ /* 0x000fc4000000005e */
[----:B------:R-:W-:-:S04]  /*14050*/  PRMT R234, RZ, 0x7610, R234 ;  /* 0x00007610ffea7816 */ /* 0x000fc800000000ea */
[----:B------:R-:W3:Y:S01]  /*14060*/  @P4 LDG.E.U8 R94, desc[UR8][R246.64] ;  /* 0x00000008f65e4981 */ /* 0x000ee2000c1e1100 */
[----:B------:R-:W-:Y:S02]  /*14070*/  PRMT R128, RZ, 0x7610, R128 ;  /* 0x00007610ff807816 */ /* 0x000fe40000000080 */
[----:B------:R-:W-:-:S06]  /*14080*/  PRMT R129, RZ, 0x7610, R129 ;  /* 0x00007610ff817816 */ /* 0x000fcc0000000081 */
[----:B------:R-:W3:Y:S04]  /*14090*/  @P4 LDG.E.U8 R129, desc[UR8][R250.64] ;  /* 0x00000008fa814981 */ /* 0x000ee8000c1e1100 */
[----:B------:R-:W3:Y:S04]  /*140a0*/  LDL.64 R246, [R1+0x1d8] ;  /* 0x0001d80001f67983 */ /* 0x000ee80000100a00 */
[----:B----4-:R-:W4:Y:S04]  /*140b0*/  @P4 LDG.E.U8 R128, desc[UR8][R26.64] ;  /* 0x000000081a804981 */ /* 0x010f28000c1e1100 */
[----:B--2---:R-:W2:Y:S04]  /*140c0*/  @P4 LDG.E.U8 R234, desc[UR8][R92.64] ;  /* 0x000000085cea4981 */ /* 0x004ea8000c1e1100 */
[----:B------:R-:W0:Y:S01]  /*140d0*/  LDL.LU.64 R92, [R1+0x1248] ;  /* 0x00124800015c7983 */ /* 0x000e220000300a00 */
[----:B------:R-:W-:-:S02]  /*140e0*/  PRMT R29, RZ, 0x7610, R29 ;  /* 0x00007610ff1d7816 */ /* 0x000fc4000000001d */
[----:B------:R-:W-:-:S04]  /*140f0*/  PRMT R244, RZ, 0x7610, R244 ;  /* 0x00007610fff47816 */ /* 0x000fc800000000f4 */
[----:B------:R1:W4:Y:S04]  /*14100*/  @P4 LDG.E.U8 R29, desc[UR8][R130.64] ;  /* 0x00000008821d4981 */ /* 0x000328000c1e1100 */
[----:B------:R-:W4:Y:S04]  /*14110*/  @P4 LDG.E.U8 R244, desc[UR8][R90.64] ;  /* 0x000000085af44981 */ /* 0x000f28000c1e1100 */
[----:B--2---:R-:W-:Y:S04]  /*14120*/  STL [R1+0xea4], R234 ;  /* 0x000ea4ea01007387 */ /* 0x004fe80000100800 */
[----:B---3--:R2:W-:Y:S04]  /*14130*/  STL [R1+0xfd0], R235 ;  /* 0x000fd0eb01007387 */ /* 0x0085e80000100800 */
[----:B------:R-:W3:Y:S01]  /*14140*/  LDL.64 R250, [R1+0x1c8] ;  /* 0x0001c80001fa7983 */ /* 0x000ee20000100a00 */
[----:B0-----:R-:W-:-:S03]  /*14150*/  PRMT R93, RZ, 0x7610, R93 ;  /* 0x00007610ff5d7816 */ /* 0x001fc6000000005d */
[----:B------:R-:W3:Y:S04]  /*14160*/  LDL.64 R130, [R1+0x1c0] ;  /* 0x0001c00001827983 */ /* 0x000ee80000100a00 */
[----:B------:R-:W3:Y:S04]  /*14170*/  @P4 LDG.E.U8 R93, desc[UR8][R240.64] ;  /* 0x00000008f05d4981 */ /* 0x000ee8000c1e1100 */
[----:B--2---:R-:W2:Y:S04]  /*14180*/  LDL.64 R234, [R1+0x1d0] ;  /* 0x0001d00001ea7983 */ /* 0x004ea80000100a00 */
[----:B------:R-:W2:Y:S04]  /*14190*/  LDL.64 R240, [R1+0x1b8] ;  /* 0x0001b80001f07983 */ /* 0x000ea80000100a00 */
[----:B------:R-:W2:Y:S04]  /*141a0*/  LDL.LU.64 R26, [R1+0x1240] ;  /* 0x00124000011a7983 */ /* 0x000ea80000300a00 */
[----:B----4-:R-:W-:Y:S04]  /*141b0*/  STL [R1+0xea0], R128 ;  /* 0x000ea08001007387 */ /* 0x010fe80000100800 */
[----:B------:R0:W-:Y:S04]  /*141c0*/  STL [R1+0xfcc], R129 ;  /* 0x000fcc8101007387 */ /* 0x0001e80000100800 */
[----:B0-----:R-:W4:Y:S04]  /*141d0*/  LDL.64 R128, [R1+0x1b0] ;  /* 0x0001b00001807983 */ /* 0x001f280000100a00 */
[----:B------:R-:W2:Y:S01]  /*141e0*/  LDL.LU.64 R90, [R1+0x1238] ;  /* 0x00123800015a7983 */ /* 0x000ea20000300a00 */
[----:B------:R-:W-:-:S02]  /*141f0*/  PRMT R28, RZ, 0x7610, R28 ;  /* 0x00007610ff1c7816 */ /* 0x000fc4000000001c */
[----:B------:R-:W-:Y:S02]  /*14200*/  PRMT R92, RZ, 0x7610, R92 ;  /* 0x00007610ff5c7816 */ /* 0x000fe4000000005c */
[----:B------:R-:W-:Y:S02]  /*14210*/  PRMT R243, RZ, 0x7610, R243 ;  /* 0x00007610fff37816 */ /* 0x000fe400000000f3 */
[----:B------:R-:W-:Y:S01]  /*14220*/  PRMT R242, RZ, 0x7610, R242 ;  /* 0x00007610fff27816 */ /* 0x000fe200000000f2 */
[----:B------:R0:W-:Y:S04]  /*14230*/  STL [R1+0xfc8], R244 ;  /* 0x000fc8f401007387 */ /* 0x0001e80000100800 */
[----:B------:R0:W4:Y:S04]  /*14240*/  @P4 LDG.E.U8 R28, desc[UR8][R138.64] ;  /* 0x000000088a1c4981 */ /* 0x000128000c1e1100 */
[----:B------:R-:W4:Y:S04]  /*14250*/  @P4 LDG.E.U8 R92, desc[UR8][R232.64] ;  /* 0x00000008e85c4981 */ /* 0x000f28000c1e1100 */
[----:B------:R-:W4:Y:S04]  /*14260*/  @P4 LDG.E.U8 R243, desc[UR8][R248.64] ;  /* 0x00000008f8f34981 */ /* 0x000f28000c1e1100 */
[----:B0-----:R-:W4:Y:S04]  /*14270*/  LDL.64 R244, [R1+0x1a8] ;  /* 0x0001a80001f47983 */ /* 0x001f280000100a00 */
[----:B------:R-:W4:Y:S04]  /*14280*/  LDL.64 R138, [R1+0x1a0] ;  /* 0x0001a000018a7983 */ /* 0x000f280000100a00 */
[----:B------:R-:W4:Y:S04]  /*14290*/  LDL.64 R232, [R1+0x198] ;  /* 0x0001980001e87983 */ /* 0x000f280000100a00 */
[----:B------:R-:W4:Y:S01]  /*142a0*/  LDL.64 R248, [R1+0x190] ;  /* 0x0001900001f87983 */ /* 0x000f220000100a00 */
[----:B------:R-:W-:-:S02]  /*142b0*/  PRMT R236, RZ, 0x7610, R236 ;  /* 0x00007610ffec7816 */ /* 0x000fc400000000ec */
[----:B------:R-:W-:-:S06]  /*142c0*/  PRMT R237, RZ, 0x7610, R237 ;  /* 0x00007610ffed7816 */ /* 0x000fcc00000000ed */
[----:B---3--:R-:W3:Y:S04]  /*142d0*/  @P4 LDG.E.U8 R237, desc[UR8][R250.64] ;  /* 0x00000008faed4981 */ /* 0x008ee8000c1e1100 */
[----:B------:R-:W3:Y:S04]  /*142e0*/  @P4 LDG.E.U8 R236, desc[UR8][R130.64] ;  /* 0x0000000882ec4981 */ /* 0x000ee8000c1e1100 */
[----:B--2---:R-:W2:Y:S04]  /*142f0*/  @P4 LDG.E.U8 R242, desc[UR8][R90.64] ;  /* 0x000000085af24981 */ /* 0x004ea8000c1e1100 */
[----:B------:R-:W3:Y:S01]  /*14300*/  LDL.LU.64 R90, [R1+0x1230] ;  /* 0x00123000015a7983 */ /* 0x000ee20000300a00 */
[----:B------:R-:W-:-:S02]  /*14310*/  PRMT R27, RZ, 0x7610, R27 ;  /* 0x00007610ff1b7816 */ /* 0x000fc4000000001b */
[----:B------:R-:W-:Y:S02]  /*14320*/  PRMT R26, RZ, 0x7610, R26 ;  /* 0x00007610ff1a7816 */ /* 0x000fe4000000001a */
[----:B------:R-:W-:Y:S02]  /*14330*/  PRMT R239, RZ, 0x7610, R239 ;  /* 0x00007610ffef7816 */ /* 0x000fe400000000ef */
[----:B------:R-:W-:Y:S01]  /*14340*/  PRMT R238, RZ, 0x7610, R238 ;  /* 0x00007610ffee7816 */ /* 0x000fe200000000ee */
[----:B------:R-:W3:Y:S04]  /*14350*/  @P4 LDG.E.U8 R27, desc[UR8][R246.64] ;  /* 0x00000008f61b4981 */ /* 0x000ee8000c1e1100 */
[----:B------:R0:W3:Y:S04]  /*14360*/  @P4 LDG.E.U8 R26, desc[UR8][R240.64] ;  /* 0x00000008f01a4981 */ /* 0x0000e8000c1e1100 */
[----:B----4-:R-:W4:Y:S04]  /*14370*/  @P4 LDG.E.U8 R239, desc[UR8][R244.64] ;  /* 0x00000008f4ef4981 */ /* 0x010f28000c1e1100 */
[----:B------:R-:W4:Y:S04]  /*14380*/  @P4 LDG.E.U8 R238, desc[UR8][R138.64] ;  /* 0x000000088aee4981 */ /* 0x000f28000c1e1100 */
[----:B--2---:R-:W-:Y:S04]  /*14390*/  STL [R1+0xfc4], R242 ;  /* 0x000fc4f201007387 */ /* 0x004fe80000100800 */
[----:B------:R2:W-:Y:S04]  /*143a0*/  STL [R1+0xe9c], R243 ;  /* 0x000e9cf301007387 */ /* 0x0005e80000100800 */
[----:B------:R-:W4:Y:S01]  /*143b0*/  LDL.64 R246, [R1+0x180] ;  /* 0x0001800001f67983 */ /* 0x000f220000100a00 */
[----:B---3--:R-:W-:-:S02]  /*143c0*/  PRMT R91, RZ, 0x7610, R91 ;  /* 0x00007610ff5b7816 */ /* 0x008fc4000000005b */
[----:B------:R-:W-:Y:S01]  /*143d0*/  PRMT R90, RZ, 0x7610, R90 ;  /* 0x00007610ff5a7816 */ /* 0x000fe2000000005a */
[----:B------:R-:W3:Y:S04]  /*143e0*/  LDL.64 R250, [R1+0x170] ;  /* 0x0001700001fa7983 */ /* 0x000ee80000100a00 */
[----:B------:R-:W3:Y:S04]  /*143f0*/  @P4 LDG.E.U8 R91, desc[UR8][R234.64] ;  /* 0x00000008ea5b4981 */ /* 0x000ee8000c1e1100 */
[----:B--2---:R-:W2:Y:S04]  /*14400*/  LDL.64 R242, [R1+0x188] ;  /* 0x0001880001f27983 */ /* 0x004ea80000100a00 */
[----:B------:R-:W2:Y:S04]  /*14410*/  @P4 LDG.E.U8 R90, desc[UR8][R128.64] ;  /* 0x00000008805a4981 */ /* 0x000ea8000c1e1100 */
[----:B------:R-:W2:Y:S04]  /*14420*/  LDL.64 R234, [R1+0x178] ;  /* 0x0001780001ea7983 */ /* 0x000ea80000100a00 */
[----:B------:R-:W1:Y:S04]  /*14430*/  LDL.LU.64 R130, [R1+0x1228] ;  /* 0x0012280001827983 */ /* 0x000e680000300a00 */
[----:B------:R-:W-:Y:S04]  /*14440*/  STL [R1+0xfc0], R236 ;  /* 0x000fc0ec01007387 */ /* 0x000fe80000100800 */
[----:B------:R0:W-:Y:S04]  /*14450*/  STL [R1+0xe98], R237 ;  /* 0x000e98ed01007387 */ /* 0x0001e80000100800 */
[----:B------:R-:W2:Y:S04]  /*14460*/  LDL.64 R240, [R1+0x160] ;  /* 0x0001600001f07983 */ /* 0x000ea80000100a00 */
[----:B------:R-:W2:Y:S04]  /*14470*/  LDL.64 R128, [R1+0x158] ;  /* 0x0001580001807983 */ /* 0x000ea80000100a00 */
[----:B0-----:R-:W2:Y:S04]  /*14480*/  LDL.64 R236, [R1+0x168] ;  /* 0x0001680001ec7983 */ /* 0x001ea80000100a00 */
[----:B------:R-:W2:Y:S04]  /*14490*/  LDL.64 R244, [R1+0x150] ;  /* 0x0001500001f47983 */ /* 0x000ea80000100a00 */
[----:B------:R-:W2:Y:S01]  /*144a0*/  LDL.LU.64 R138, [R1+0x1220] ;  /* 0x00122000018a7983 */ /* 0x000ea20000300a00 */
[----:B------:R-:W-:-:S02]  /*144b0*/  PRMT R25, RZ, 0x7610, R25 ;  /* 0x00007610ff197816 */ /* 0x000fc40000000019 */
[----:B------:R-:W-:Y:S02]  /*144c0*/  PRMT R89, RZ, 0x7610, R89 ;  /* 0x00007610ff597816 */ /* 0x000fe40000000059 */
[----:B------:R-:W-:Y:S02]  /*144d0*/  PRMT R24, RZ, 0x7610, R24 ;  /* 0x00007610ff187816 */ /* 0x000fe40000000018 */
[----:B------:R-:W-:Y:S01]  /*144e0*/  PRMT R88, RZ, 0x7610, R88 ;  /* 0x00007610ff587816 */ /* 0x000fe20000000058 */
[----:B----4-:R-:W-:Y:S04]  /*144f0*/  STL [R1+0xfbc], R238 ;  /* 0x000fbcee01007387 */ /* 0x010fe80000100800 */
[----:B------:R0:W-:Y:S04]  /*14500*/  STL [R1+0xe94], R239 ;  /* 0x000e94ef01007387 */ /* 0x0001e80000100800 */
[----:B------:R-:W4:Y:S04]  /*14510*/  @P4 LDG.E.U8 R25, desc[UR8][R232.64] ;  /* 0x00000008e8194981 */ /* 0x000f28000c1e1100 */
[----:B------:R-:W4:Y:S04]  /*14520*/  @P4 LDG.E.U8 R89, desc[UR8][R248.64] ;  /* 0x00000008f8594981 */ /* 0x000f28000c1e1100 */
[----:B0-----:R-:W4:Y:S04]  /*14530*/  LDL.64 R238, [R1+0x148] ;  /* 0x0001480001ee7983 */ /* 0x001f280000100a00 */
[----:B------:R-:W4:Y:S04]  /*14540*/  LDL.64 R232, [R1+0x128] ;  /* 0x0001280001e87983 */ /* 0x000f280000100a00 */
[----:B------:R-:W4:Y:S04]  /*14550*/  LDL.64 R248, [R1+0x140] ;  /* 0x0001400001f87983 */ /* 0x000f280000100a00 */
[----:B---3--:R-:W3:Y:S04]  /*14560*/  @P4 LDG.E.U8 R88, desc[UR8][R250.64] ;  /* 0x00000008fa584981 */ /* 0x008ee8000c1e1100 */
[----:B------:R-:W3:Y:S04]  /*14570*/  LDL.64 R250, [R1+0x118] ;  /* 0x0001180001fa7983 */ /* 0x000ee80000100a00 */
[----:B--2---:R-:W2:Y:S01]  /*14580*/  @P4 LDG.E.U8 R24, desc[UR8][R234.64] ;  /* 0x00000008ea184981 */ /* 0x004ea2000c1e1100 */
[----:B-1----:R-:W-:-:S02]  /*14590*/  PRMT R131, RZ, 0x7610, R131 ;  /* 0x00007610ff837816 */ /* 0x002fc40000000083 */
[----:B------:R-:W-:-:S04]  /*145a0*/  PRMT R130, RZ, 0x7610, R130 ;  /* 0x00007610ff827816 */ /* 0x000fc80000000082 */
[----:B------:R-:W2:Y:S04]  /*145b0*/  @P4 LDG.E.U8 R131, desc[UR8][R246.64] ;  /* 0x00000008f6834981 */ /* 0x000ea8000c1e1100 */
[----:B------:R-:W2:Y:S04]  /*145c0*/  LDL.64 R234, [R1+0x120] ;  /* 0x0001200001ea7983 */ /* 0x000ea80000100a00 */
[----:B------:R-:W2:Y:S04]  /*145d0*/  LDL.64 R246, [R1+0x130] ;  /* 0x0001300001f67983 */ /* 0x000ea80000100a00 */
[----:B------:R-:W2:Y:S01]  /*145e0*/  @P4 LDG.E.U8 R130, desc[UR8][R236.64] ;  /* 0x00000008ec824981 */ /* 0x000ea2000c1e1100 */
[----:B------:R-:W-:-:S06]  /*145f0*/  PRMT R139, RZ, 0x7610, R139 ;  /* 0x00007610ff8b7816 */ /* 0x000fcc000000008b */
[----:B------:R-:W3:Y:S04]  /*14600*/  @P4 LDG.E.U8 R139, desc[UR8][R242.64] ;  /* 0x00000008f28b4981 */ /* 0x000ee8000c1e1100 */
[----:B------:R-:W3:Y:S04]  /*14610*/  LDL.64 R242, [R1+0x138] ;  /* 0x0001380001f27983 */ /* 0x000ee80000100a00 */
[----:B------:R-:W3:Y:S01]  /*14620*/  LDL.LU R236, [R1+0x1218] ;  /* 0x0012180001ec7983 */ /* 0x000ee20000300800 */
[----:B------:R-:W-:-:S06]  /*14630*/  PRMT R138, RZ, 0x7610, R138 ;  /* 0x00007610ff8a7816 */ /* 0x000fcc000000008a */
[----:B------:R-:W4:Y:S04]  /*14640*/  @P4 LDG.E.U8 R138, desc[UR8][R240.64] ;  /* 0x00000008f08a4981 */ /* 0x000f28000c1e1100 */
[----:B--2---:R-:W-:Y:S04]  /*14650*/  STL [R1+0xe8c], R130 ;  /* 0x000e8c8201007387 */ /* 0x004fe80000100800 */
[----:B------:R0:W-:Y:S04]  /*14660*/  STL [R1+0xfb8], R131 ;  /* 0x000fb88301007387 */ /* 0x0001e80000100800 */
[----:B0-----:R-:W2:Y:S04]  /*14670*/  LDL.64 R130, [R1+0x110] ;  /* 0x0001100001827983 */ /* 0x001ea80000100a00 */
[----:B------:R-:W2:Y:S01]  /*14680*/  LDL.LU R240, [R1+0x1214] ;  /* 0x0012140001f07983 */ /* 0x000ea20000300800 */
[----:B---3--:R-:W-:-:S06]  /*14690*/  PRMT R236, RZ, 0x7610, R236 ;  /* 0x00007610ffec7816 */ /* 0x008fcc00000000ec */
[----:B----4-:R-:W3:Y:S01]  /*146a0*/  @P4 LDG.E.U8 R236, desc[UR8][R238.64] ;  /* 0x00000008eeec4981 */ /* 0x010ee2000c1e1100 */
[----:B------:R-:W-:Y:S02]  /*146b0*/  PRMT R23, RZ, 0x7610, R23 ;  /* 0x00007610ff177816 */ /* 0x000fe40000000017 */
[----:B------:R-:W-:Y:S01]  /*146c0*/  PRMT R87, RZ, 0x7610, R87 ;  /* 0x00007610ff577816 */ /* 0x000fe20000000057 */
[----:B------:R-:W-:Y:S04]  /*146d0*/  STL [R1+0xfb4], R138 ;  /* 0x000fb48a01007387 */ /* 0x000fe80000100800 */
[----:B------:R0:W-:Y:S04]  /*146e0*/  STL [R1+0xe90], R139 ;  /* 0x000e908b01007387 */ /* 0x0001e80000100800 */
[----:B------:R-:W4:Y:S04]  /*146f0*/  @P4 LDG.E.U8 R23, desc[UR8][R128.64] ;  /* 0x0000000880174981 */ /* 0x000f28000c1e1100 */
[----:B------:R-:W4:Y:S04]  /*14700*/  @P4 LDG.E.U8 R87, desc[UR8][R244.64] ;  /* 0x00000008f4574981 */ /* 0x000f28000c1e1100 */
[----:B0-----:R-:W4:Y:S04]  /*14710*/  LDL.64 R138, [R1+0x108] ;  /* 0x00010800018a7983 */ /* 0x001f280000100a00 */
[----:B------:R-:W4:Y:S04]  /*14720*/  LDL.64 R128, [R1+0x100] ;  /* 0x0001000001807983 */ /* 0x000f280000100a00 */
[----:B------:R-:W4:Y:S01]  /*14730*/  LDL.64 R244, [R1+0xf8] ;  /* 0x0000f80001f47983 */ /* 0x000f220000100a00 */
[----:B--2---:R-:W-:-:S06]  /*14740*/  PRMT R240, RZ, 0x7610, R240 ;  /* 0x00007610fff07816 */ /* 0x004fcc00000000f0 */
[----:B------:R0:W2:Y:S04]  /*14750*/  @P4 LDG.E.U8 R240, desc[UR8][R248.64] ;  /* 0x00000008f8f04981 */ /* 0x0000a8000c1e1100 */
[----:B---3--:R1:W-:Y:S04]  /*14760*/  STL [R1+0xe88], R236 ;  /* 0x000e88ec01007387 */ /* 0x0083e80000100800 */
[----:B------:R-:W3:Y:S04]  /*14770*/  LDL.64 R238, [R1+0xe8] ;  /* 0x0000e80001ee7983 */ /* 0x000ee80000100a00 */
[----:B-1----:R-:W2:Y:S04]  /*14780*/  LDL.64 R236, [R1+0xf0] ;  /* 0x0000f00001ec7983 */ /* 0x002ea80000100a00 */
[----:B------:R-:W0:Y:S01]  /*14790*/  LDL.LU R248, [R1+0x1210] ;  /* 0x0012100001f87983 */ /* 0x000e220000300800 */
[----:B------:R-:W-:-:S02]  /*147a0*/  PRMT R22, RZ, 0x7610, R22 ;  /* 0x00007610ff167816 */ /* 0x000fc40000000016 */
[----:B------:R-:W-:Y:S02]  /*147b0*/  PRMT R86, RZ, 0x7610, R86 ;  /* 0x00007610ff567816 */ /* 0x000fe40000000056 */
[----:B------:R-:W-:Y:S02]  /*147c0*/  PRMT R179, RZ, 0x7610, R179 ;  /* 0x00007610ffb37816 */ /* 0x000fe400000000b3 */
[----:B------:R-:W-:Y:S01]  /*147d0*/  PRMT R21, RZ, 0x7610, R21 ;  /* 0x00007610ff157816 */ /* 0x000fe20000000015 */
[----:B------:R-:W2:Y:S01]  /*147e0*/  @P4 LDG.E.U8 R22, desc[UR8][R242.64] ;  /* 0x00000008f2164981 */ /* 0x000ea2000c1e1100 */
[----:B------:R-:W-:Y:S02]  /*147f0*/  PRMT R85, RZ, 0x7610, R85 ;  /* 0x00007610ff557816 */ /* 0x000fe40000000055 */
[----:B------:R-:W-:Y:S01]  /*14800*/  PRMT R137, RZ, 0x7610, R137 ;  /* 0x00007610ff897816 */ /* 0x000fe20000000089 */
[----:B------:R-:W3:Y:S01]  /*14810*/  @P4 LDG.E.U8 R86, desc[UR8][R246.64] ;  /* 0x00000008f6564981 */ /* 0x000ee2000c1e1100 */
[----:B------:R-:W-:-:S03]  /*14820*/  PRMT R136, RZ, 0x7610, R136 ;  /* 0x00007610ff887816 */ /* 0x000fc60000000088 */
[----:B------:R-:W3:Y:S04]  /*14830*/  @P4 LDG.E.U8 R179, desc[UR8][R234.64] ;  /* 0x00000008eab34981 */ /* 0x000ee8000c1e1100 */
[----:B------:R-:W3:Y:S04]  /*14840*/  @P4 LDG.E.U8 R21, desc[UR8][R250.64] ;  /* 0x00000008fa154981 */ /* 0x000ee8000c1e1100 */
[----:B------:R-:W3:Y:S04]  /*14850*/  @P4 LDG.E.U8 R85, desc[UR8][R130.64] ;  /* 0x0000000882554981 */ /* 0x000ee8000c1e1100 */
[----:B----4-:R-:W4:Y:S04]  /*14860*/  @P4 LDG.E.U8 R137, desc[UR8][R138.64] ;  /* 0x000000088a894981 */ /* 0x010f28000c1e1100 */
[----:B------:R1:W3:Y:S01]  /*14870*/  @P4 LDG.E.U8 R136, desc[UR8][R128.64] ;  /* 0x0000000880884981 */ /* 0x0002e2000c1e1100 */
[----:B0-----:R-:W-:-:S06]  /*14880*/  PRMT R248, RZ, 0x7610, R248 ;  /* 0x00007610fff87816 */ /* 0x001fcc00000000f8 */
[----:B------:R-:W3:Y:S04]  /*14890*/  @P4 LDG.E.U8 R248, desc[UR8][R232.64] ;  /* 0x00000008e8f84981 */ /* 0x000ee8000c1e1100 */
[----:B--2---:R0:W-:Y:S04]  /*148a0*/  STL [R1+0xfb0], R240 ;  /* 0x000fb0f001007387 */ /* 0x0041e80000100800 */
[----:B------:R-:W2:Y:S04]  /*148b0*/  LDL.64 R242, [R1+0xd8] ;  /* 0x0000d80001f27983 */ /* 0x000ea80000100a00 */
[----:B------:R-:W2:Y:S04]  /*148c0*/  LDL.64 R246, [R1+0xd0] ;  /* 0x0000d00001f67983 */ /* 0x000ea80000100a00 */
[----:B0-----:R-:W2:Y:S04]  /*148d0*/  LDL.64 R240, [R1+0xe0] ;  /* 0x0000e00001f07983 */ /* 0x001ea80000100a00 */
[----:B------:R-:W2:Y:S04]  /*148e0*/  LDL.LU.64 R232, [R1+0x1208] ;  /* 0x0012080001e87983 */ /* 0x000ea80000300a00 */
[----:B---3--:R0:W-:Y:S04]  /*148f0*/  STL [R1+0xe84], R248 ;  /* 0x000e84f801007387 */ /* 0x0081e80000100800 */
[----:B0-----:R-:W3:Y:S04]  /*14900*/  LDL.64 R248, [R1+0xc8] ;  /* 0x0000c80001f87983 */ /* 0x001ee80000100a00 */
[----:B------:R-:W3:Y:S04]  /*14910*/  LDL.LU.64 R234, [R1+0x1200] ;  /* 0x0012000001ea7983 */ /* 0x000ee80000300a00 */
[----:B------:R-:W3:Y:S04]  /*14920*/  LDL.64 R250, [R1+0xc0] ;  /* 0x0000c00001fa7983 */ /* 0x000ee80000100a00 */
[----:B------:R-:W3:Y:S04]  /*14930*/  LDL.64 R130, [R1+0xb8] ;  /* 0x0000b80001827983 */ /* 0x000ee80000100a00 */
[----:B------:R-:W3:Y:S04]  /*14940*/  LDL.64 R138, [R1+0xb0] ;  /* 0x0000b000018a7983 */ /* 0x000ee80000100a00 */
[----:B------:R-:W1:Y:S01]  /*14950*/  LDL.LU.64 R128, [R1+0x11f8] ;  /* 0x0011f80001807983 */ /* 0x000e620000300a00 */
[----:B------:R-:W-:-:S06]  /*14960*/  PRMT R178, RZ, 0x7610, R178 ;  /* 0x00007610ffb27816 */ /* 0x000fcc00000000b2 */
[----:B------:R-:W3:Y:S01]  /*14970*/  @P4 LDG.E.U8 R178, desc[UR8][R238.64] ;  /* 0x00000008eeb24981 */ /* 0x000ee2000c1e1100 */
[----:B------:R-:W-:Y:S02]  /*14980*/  PRMT R20, RZ, 0x7610, R20 ;  /* 0x00007610ff147816 */ /* 0x000fe40000000014 */
[----:B------:R-:W-:-:S04]  /*14990*/  PRMT R176, RZ, 0x7610, R176 ;  /* 0x00007610ffb07816 */ /* 0x000fc800000000b0 */
[----:B------:R-:W4:Y:S01]  /*149a0*/  @P4 LDG.E.U8 R20, desc[UR8][R244.64] ;  /* 0x00000008f4144981 */ /* 0x000f22000c1e1100 */
[----:B------:R-:W-:Y:S02]  /*149b0*/  PRMT R84, RZ, 0x7610, R84 ;  /* 0x00007610ff547816 */ /* 0x000fe40000000054 */
[----:B------:R-:W-:Y:S01]  /*149c0*/  PRMT R19, RZ, 0x7610, R19 ;  /* 0x00007610ff137816 */ /* 0x000fe20000000013 */
[----:B--2---:R-:W2:Y:S01]  /*149d0*/  @P4 LDG.E.U8 R176, desc[UR8][R240.64] ;  /* 0x00000008f0b04981 */ /* 0x004ea2000c1e1100 */
[----:B------:R-:W-:-:S03]  /*149e0*/  PRMT R83, RZ, 0x7610, R83 ;  /* 0x00007610ff537816 */ /* 0x000fc60000000053 */
[----:B------:R-:W2:Y:S04]  /*149f0*/  @P4 LDG.E.U8 R84, desc[UR8][R236.64] ;  /* 0x00000008ec544981 */ /* 0x000ea8000c1e1100 */
[----:B------:R-:W2:Y:S01]  /*14a00*/  LDL.64 R244, [R1+0xa8] ;  /* 0x0000a80001f47983 */ /* 0x000ea20000100a00 */
[----:B-1----:R-:W-:-:S03]  /*14a10*/  PRMT R128, RZ, 0x7610, R128 ;  /* 0x00007610ff807816 */ /* 0x002fc60000000080 */
[----:B------:R-:W2:Y:S01]  /*14a20*/  @P4 LDG.E.U8 R19, desc[UR8][R242.64] ;  /* 0x00000008f2134981 */ /* 0x000ea2000c1e1100 */
[----:B------:R-:W-:-:S03]  /*14a30*/  PRMT R129, RZ, 0x7610, R129 ;  /* 0x00007610ff817816 */ /* 0x000fc60000000081 */
[----:B------:R-:W2:Y:S04]  /*14a40*/  @P4 LDG.E.U8 R83, desc[UR8][R246.64] ;  /* 0x00000008f6534981 */ /* 0x000ea8000c1e1100 */
[----:B---3--:R-:W3:Y:S04]  /*14a50*/  @P4 LDG.E.U8 R128, desc[UR8][R250.64] ;  /* 0x00000008fa804981 */ /* 0x008ee8000c1e1100 */
[----:B------:R-:W2:Y:S04]  /*14a60*/  @P4 LDG.E.U8 R129, desc[UR8][R248.64] ;  /* 0x00000008f8814981 */ /* 0x000ea8000c1e1100 */
[----:B------:R-:W-:Y:S04]  /*14a70*/  STL [R1+0xfa8], R136 ;  /* 0x000fa88801007387 */ /* 0x000fe80000100800 */
[----:B----4-:R0:W-:Y:S04]  /*14a80*/  STL [R1+0xe80], R137 ;  /* 0x000e808901007387 */ /* 0x0101e80000100800 */
[----:B0-----:R-:W4:Y:S04]  /*14a90*/  LDL.64 R136, [R1+0xa0] ;  /* 0x0000a00001887983 */ /* 0x001f280000100a00 */
[----:B------:R-:W-:Y:S04]  /*14aa0*/  STL [R1+0xd48], R178 ;  /* 0x000d48b201007387 */ /* 0x000fe80000100800 */
[----:B------:R0:W-:Y:S04]  /*14ab0*/  STL [R1+0xfac], R179 ;  /* 0x000facb301007387 */ /* 0x0001e80000100800 */
[----:B------:R-:W4:Y:S04]  /*14ac0*/  LDL.64 R240, [R1+0x80] ;  /* 0x0000800001f07983 */ /* 0x000f280000100a00 */
[----:B------:R-:W4:Y:S04]  /*14ad0*/  LDL.64 R236, [R1+0x90] ;  /* 0x0000900001ec7983 */ /* 0x000f280000100a00 */
[----:B0-----:R-:W4:Y:S04]  /*14ae0*/  LDL.64 R178, [R1+0x98] ;  /* 0x0000980001b27983 */ /* 0x001f280000100a00 */
[----:B------:R-:W4:Y:S04]  /*14af0*/  LDL.64 R238, [R1+0x88] ;  /* 0x0000880001ee7983 */ /* 0x000f280000100a00 */
[----:B------:R-:W4:Y:S04]  /*14b00*/  LDL.64 R242, [R1+0x78] ;  /* 0x0000780001f27983 */ /* 0x000f280000100a00 */
[----:B------:R-:W4:Y:S04]  /*14b10*/  LDL.64 R246, [R1+0x70] ;  /* 0x0000700001f67983 */ /* 0x000f280000100a00 */
[----:B------:R-:W4:Y:S04]  /*14b20*/  LDL.64 R248, [R1+0x68] ;  /* 0x0000680001f87983 */ /* 0x000f280000100a00 */
[----:B---3--:R-:W-:Y:S04]  /*14b30*/  STL [R1+0xfa0], R128 ;  /* 0x000fa08001007387 */ /* 0x008fe80000100800 */
[----:B--2---:R0:W-:Y:S01]  /*14b40*/  STL [R1+0xd44], R129 ;  /* 0x000d448101007387 */ /* 0x0041e20000100800 */
[----:B------:R-:W-:-:S02]  /*14b50*/  PRMT R69, RZ, 0x7610, R69 ;  /* 0x00007610ff457816 */ /* 0x000fc40000000045 */
[----:B------:R-:W-:Y:S01]  /*14b60*/  PRMT R134, RZ, 0x7610, R134 ;  /* 0x00007610ff867816 */ /* 0x000fe20000000086 */
[----:B------:R-:W2:Y:S01]  /*14b70*/  LDL.64 R250, [R1+0x58] ;  /* 0x0000580001fa7983 */ /* 0x000ea20000100a00 */
[----:B------:R-:W-:-:S03]  /*14b80*/  PRMT R135, RZ, 0x7610, R135 ;  /* 0x00007610ff877816 */ /* 0x000fc60000000087 */
[----:B------:R1:W3:Y:S04]  /*14b90*/  @P4 LDG.E.U8 R69, desc[UR8][R142.64] ;  /* 0x000000088e454981 */ /* 0x0002e8000c1e1100 */
[----:B0-----:R-:W2:Y:S04]  /*14ba0*/  LDL.64 R128, [R1+0x60] ;  /* 0x0000600001807983 */ /* 0x001ea80000100a00 */
[----:B------:R-:W3:Y:S01]  /*14bb0*/  @P4 LDG.E.U8 R135, desc[UR8][R244.64] ;  /* 0x00000008f4874981 */ /* 0x000ee2000c1e1100 */
[----:B-1----:R-:W-:-:S03]  /*14bc0*/  PRMT R142, RZ, 0x7610, R142 ;  /* 0x00007610ff8e7816 */ /* 0x002fc6000000008e */
[----:B----4-:R-:W4:Y:S01]  /*14bd0*/  @P4 LDG.E.U8 R134, desc[UR8][R136.64] ;  /* 0x0000000888864981 */ /* 0x010f22000c1e1100 */
[----:B------:R-:W-:Y:S02]  /*14be0*/  PRMT R18, RZ, 0x7610, R18 ;  /* 0x00007610ff127816 */ /* 0x000fe40000000012 */
[----:B------:R-:W-:Y:S02]  /*14bf0*/  PRMT R143, RZ, 0x7610, R143 ;  /* 0x00007610ff8f7816 */ /* 0x000fe4000000008f */
[----:B------:R-:W-:Y:S01]  /*14c00*/  PRMT R82, RZ, 0x7610, R82 ;  /* 0x00007610ff527816 */ /* 0x000fe20000000052 */
[----:B------:R-:W3:Y:S04]  /*14c10*/  LDL.64 R244, [R1+0x40] ;  /* 0x0000400001f47983 */ /* 0x000ee80000100a00 */
[----:B------:R-:W3:Y:S04]  /*14c20*/  @P4 LDG.E.U8 R142, desc[UR8][R240.64] ;  /* 0x00000008f08e4981 */ /* 0x000ee8000c1e1100 */
[----:B------:R-:W3:Y:S04]  /*14c30*/  @P4 LDG.E.U8 R18, desc[UR8][R130.64] ;  /* 0x0000000882124981 */ /* 0x000ee8000c1e1100 */
[----:B------:R-:W3:Y:S04]  /*14c40*/  @P4 LDG.E.U8 R82, desc[UR8][R138.64] ;  /* 0x000000088a524981 */ /* 0x000ee8000c1e1100 */
[----:B------:R-:W3:Y:S04]  /*14c50*/  LDL.64 R130, [R1+0x50] ;  /* 0x0000500001827983 */ /* 0x000ee80000100a00 */
[----:B------:R-:W3:Y:S04]  /*14c60*/  LDL.64 R138, [R1+0x48] ;  /* 0x00004800018a7983 */ /* 0x000ee80000100a00 */
[----:B--2---:R-:W2:Y:S01]  /*14c70*/  @P4 LDG.E.U8 R143, desc[UR8][R128.64] ;  /* 0x00000008808f4981 */ /* 0x004ea2000c1e1100 */
[----:B------:R-:W-:-:S02]  /*14c80*/  PRMT R17, RZ, 0x7610, R17 ;  /* 0x00007610ff117816 */ /* 0x000fc40000000011 */
[----:B------:R-:W-:Y:S02]  /*14c90*/  PRMT R81, RZ, 0x7610, R81 ;  /* 0x00007610ff517816 */ /* 0x000fe40000000051 */
[----:B------:R-:W-:Y:S02]  /*14ca0*/  PRMT R64, RZ, 0x7610, R64 ;  /* 0x00007610ff407816 */ /* 0x000fe40000000040 */
[----:B------:R-:W-:Y:S01]  /*14cb0*/  PRMT R141, RZ, 0x7610, R141 ;  /* 0x00007610ff8d7816 */ /* 0x000fe2000000008d */
[----:B----4-:R-:W-:Y:S01]  /*14cc0*/  STL [R1+0xf9c], R134 ;  /* 0x000f9c8601007387 */ /* 0x010fe20000100800 */
[----:B------:R-:W-:Y:S02]  /*14cd0*/  PRMT R16, RZ, 0x7610, R16 ;  /* 0x00007610ff107816 */ /* 0x000fe40000000010 */
[----:B------:R-:W-:Y:S01]  /*14ce0*/  PRMT R80, RZ, 0x7610, R80 ;  /* 0x00007610ff507816 */ /* 0x000fe20000000050 */
[----:B---3--:R0:W-:Y:S01]  /*14cf0*/  STL [R1+0xd3c], R135 ;  /* 0x000d3c8701007387 */ /* 0x0081e20000100800 */
[----:B------:R-:W-:-:S03]  /*14d00*/  PRMT R132, RZ, 0x7610, R132 ;  /* 0x00007610ff847816 */ /* 0x000fc60000000084 */
[----:B------:R-:W-:Y:S04]  /*14d10*/  STL [R1+0xfa4], R176 ;  /* 0x000fa4b001007387 */ /* 0x000fe80000100800 */
[----:B------:R-:W3:Y:S01]  /*14d20*/  @P4 LDG.E.U8 R17, desc[UR8][R178.64] ;  /* 0x00000008b2114981 */ /* 0x000ee2000c1e1100 */
[----:B------:R-:W-:-:S03]  /*14d30*/  PRMT R15, RZ, 0x7610, R15 ;  /* 0x00007610ff0f7816 */ /* 0x000fc6000000000f */
[----:B0-----:R-:W4:Y:S04]  /*14d40*/  LDL.64 R134, [R1+0x38] ;  /* 0x0000380001867983 */ /* 0x001f280000100a00 */
[----:B------:R-:W3:Y:S04]  /*14d50*/  LDL.64 R136, [R1+0x30] ;  /* 0x0000300001887983 */ /* 0x000ee80000100a00 */
[----:B------:R-:W4:Y:S04]  /*14d60*/  LDL.64 R178, [R1+0x18] ;  /* 0x0000180001b27983 */ /* 0x000f280000100a00 */
[----:B------:R-:W4:Y:S01]  /*14d70*/  @P4 LDG.E.U8 R81, desc[UR8][R236.64] ;  /* 0x00000008ec514981 */ /* 0x000f22000c1e1100 */
[----:B------:R-:W-:-:S03]  /*14d80*/  PRMT R79, RZ, 0x7610, R79 ;  /* 0x00007610ff4f7816 */ /* 0x000fc6000000004f */
[----:B------:R0:W4:Y:S04]  /*14d90*/  @P4 LDG.E.U8 R64, desc[UR8][R144.64] ;  /* 0x0000000890404981 */ /* 0x000128000c1e1100 */
[----:B------:R-:W4:Y:S04]  /*14da0*/  @P4 LDG.E.U8 R141, desc[UR8][R238.64] ;  /* 0x00000008ee8d4981 */ /* 0x000f28000c1e1100 */
[----:B------:R-:W4:Y:S01]  /*14db0*/  LDL.LU.64 R236, [R1+0x11f0] ;  /* 0x0011f00001ec7983 */ /* 0x000f220000300a00 */
[----:B0-----:R-:W-:-:S03]  /*14dc0*/  PRMT R144, RZ, 0x7610, R144 ;  /* 0x00007610ff907816 */ /* 0x001fc60000000090 */
[----:B------:R-:W4:Y:S01]  /*14dd0*/  @P4 LDG.E.U8 R16, desc[UR8][R242.64] ;  /* 0x00000008f2104981 */ /* 0x000f22000c1e1100 */
[----:B------:R-:W-:-:S03]  /*14de0*/  PRMT R127, RZ, 0x7610, R127 ;  /* 0x00007610ff7f7816 */ /* 0x000fc6000000007f */
[----:B------:R-:W4:Y:S04]  /*14df0*/  LDL.LU.64 R238, [R1+0x11e8] ;  /* 0x0011e80001ee7983 */ /* 0x000f280000300a00 */
[----:B------:R-:W4:Y:S04]  /*14e00*/  LDL.LU.64 R240, [R1+0x11e0] ;  /* 0x0011e00001f07983 */ /* 0x000f280000300a00 */
[----:B------:R-:W-:Y:S04]  /*14e10*/  STL [R1+0x1158], R142 ;  /* 0x0011588e01007387 */ /* 0x000fe80000100800 */
[----:B------:R-:W4:Y:S04]  /*14e20*/  LDL.LU.64 R242, [R1+0x11d8] ;  /* 0x0011d80001f27983 */ /* 0x000f280000300a00 */
[----:B------:R-:W4:Y:S04]  /*14e30*/  @P4 LDG.E.U8 R80, desc[UR8][R246.64] ;  /* 0x00000008f6504981 */ /* 0x000f28000c1e1100 */
[----:B------:R-:W4:Y:S04]  /*14e40*/  @P4 LDG.E.U8 R132, desc[UR8][R248.64] ;  /* 0x00000008f8844981 */ /* 0x000f28000c1e1100 */
[----:B------:R-:W4:Y:S04]  /*14e50*/  @P4 LDG.E.U8 R144, desc[UR8][R244.64] ;  /* 0x00000008f4904981 */ /* 0x000f28000c1e1100 */
[----:B------:R-:W4:Y:S04]  /*14e60*/  LDL.LU.64 R246, [R1+0x11d0] ;  /* 0x0011d00001f67983 */ /* 0x000f280000300a00 */
[----:B------:R-:W4:Y:S04]  /*14e70*/  LDL.LU.64 R248, [R1+0x11c8] ;  /* 0x0011c80001f87983 */ /* 0x000f280000300a00 */
[----:B------:R-:W4:Y:S04]  /*14e80*/  LDL.LU.64 R128, [R1+0x11c0] ;  /* 0x0011c00001807983 */ /* 0x000f280000300a00 */
[----:B------:R-:W4:Y:S04]  /*14e90*/  @P4 LDG.E.U8 R15, desc[UR8][R250.64] ;  /* 0x00000008fa0f4981 */ /* 0x000f28000c1e1100 */
[----:B------:R-:W4:Y:S04]  /*14ea0*/  @P4 LDG.E.U8 R79, desc[UR8][R130.64] ;  /* 0x00000008824f4981 */ /* 0x000f28000c1e1100 */
[----:B------:R-:W4:Y:S04]  /*14eb0*/  @P4 LDG.E.U8 R127, desc[UR8][R138.64] ;  /* 0x000000088a7f4981 */ /* 0x000f28000c1e1100 */
[----:B--2---:R-:W-:Y:S04]  /*14ec0*/  STL [R1+0x115c], R143 ;  /* 0x00115c8f01007387 */ /* 0x004fe80000100800 */
[----:B------:R-:W2:Y:S04]  /*14ed0*/  LDL.LU.64 R250, [R1+0x11b8] ;  /* 0x0011b80001fa7983 */ /* 0x000ea80000300a00 */
[----:B------:R-:W2:Y:S04]  /*14ee0*/  LDL.LU.64 R130, [R1+0x11b0] ;  /* 0x0011b00001827983 */ /* 0x000ea80000300a00 */
[----:B------:R-:W2:Y:S04]  /*14ef0*/  LDL.LU.64 R138, [R1+0x11a8] ;  /* 0x0011a800018a7983 */ /* 0x000ea80000300a00 */
[----:B------:R-:W2:Y:S01]  /*14f00*/  LDL.64 R244, [R1+0x28] ;  /* 0x0000280001f47983 */ /* 0x000ea20000100a00 */
[----:B------:R-:W-:-:S02]  /*14f10*/  PRMT R145, RZ, 0x7610, R145 ;  /* 0x00007610ff917816 */ /* 0x000fc40000000091 */
[----:B------:R-:W-:Y:S02]  /*14f20*/  PRMT R77, RZ, 0x7610, R77 ;  /* 0x00007610ff4d7816 */ /* 0x000fe4000000004d */
[----:B------:R-:W-:Y:S02]  /*14f30*/  PRMT R183, RZ, 0x7610, R183 ;  /* 0x00007610ffb77816 */ /* 0x000fe400000000b7 */
[----:B------:R-:W-:Y:S02]  /*14f40*/  PRMT R252, RZ, 0x7610, R252 ;  /* 0x00007610fffc7816 */ /* 0x000fe400000000fc */
[----:B------:R-:W-:Y:S02]  /*14f50*/  PRMT R78, RZ, 0x7610, R78 ;  /* 0x00007610ff4e7816 */ /* 0x000fe4000000004e */
[----:B------:R-:W-:Y:S02]  /*14f60*/  PRMT R13, RZ, 0x7610, R13 ;  /* 0x00007610ff0d7816 */ /* 0x000fe4000000000d */
[----:B------:R-:W-:-:S02]  /*14f70*/  PRMT R14, RZ, 0x7610, R14 ;  /* 0x00007610ff0e7816 */ /* 0x000fc4000000000e */
[----:B---3--:R0:W3:Y:S04]  /*14f80*/  @P4 LDG.E.U8 R78, desc[UR8][R136.64] ;  /* 0x00000008884e4981 */ /* 0x0080e8000c1e1100 */
[----:B----4-:R1:W4:Y:S04]  /*14f90*/  @P4 LDG.E.U8 R13, desc[UR8][R178.64] ;  /* 0x00000008b20d4981 */ /* 0x010328000c1e1100 */
[----:B------:R0:W3:Y:S04]  /*14fa0*/  @P4 LDG.E.U8 R14, desc[UR8][R134.64] ;  /* 0x00000008860e4981 */ /* 0x0000e8000c1e1100 */
[----:B------:R-:W-:Y:S04]  /*14fb0*/  STL [R1+0x1160], R144 ;  /* 0x0011609001007387 */ /* 0x000fe80000100800 */
[----:B------:R-:W-:Y:S04]  /*14fc0*/  STL [R1+0xd38], R141 ;  /* 0x000d388d01007387 */ /* 0x000fe80000100800 */
[----:B------:R-:W3:Y:S04]  /*14fd0*/  @P4 LDG.E.U8 R183, desc[UR8][R128.64] ;  /* 0x0000000880b74981 */ /* 0x000ee8000c1e1100 */
[----:B--2---:R-:W-:Y:S04]  /*14fe0*/  STL [R1+0x1164], R251 ;  /* 0x001164fb01007387 */ /* 0x004fe80000100800 */
[----:B------:R-:W-:Y:S04]  /*14ff0*/  STL [R1+0xd34], R132 ;  /* 0x000d348401007387 */ /* 0x000fe80000100800 */
[----:B------:R2:W-:Y:S04]  /*15000*/  STL [R1+0xd30], R127 ;  /* 0x000d307f01007387 */ /* 0x0005e80000100800 */
[----:B------:R-:W3:Y:S04]  /*15010*/  @P4 LDG.E.U8 R145, desc[UR8][R138.64] ;  /* 0x000000088a914981 */ /* 0x000ee8000c1e1100 */
[----:B------:R0:W3:Y:S04]  /*15020*/  @P4 LDG.E.U8 R77, desc[UR8][R130.64] ;  /* 0x00000008824d4981 */ /* 0x0000e8000c1e1100 */
[----:B------:R-:W3:Y:S04]  /*15030*/  @P4 LDG.E.U8 R252, desc[UR8][R244.64] ;  /* 0x00000008f4fc4981 */ /* 0x000ee8000c1e1100 */
[----:B------:R-:W3:Y:S04]  /*15040*/  LDL.LU.64 R138, [R1+0x11a0] ;  /* 0x0011a000018a7983 */ /* 0x000ee80000300a00 */
[----:B------:R-:W3:Y:S04]  /*15050*/  LDL.LU.64 R130, [R1+0x1198] ;  /* 0x0011980001827983 */ /* 0x000ee80000300a00 */
[----:B------:R-:W3:Y:S04]  /*15060*/  LDL.LU.64 R128, [R1+0x1190] ;  /* 0x0011900001807983 */ /* 0x000ee80000300a00 */
[----:B------:R-:W3:Y:S04]  /*15070*/  LDL.64 R244, [R1] ;  /* 0x0000000001f47983 */ /* 0x000ee80000100a00 */
[----:B--2---:R-:W0:Y:S04]  /*15080*/  LDL.LU R127, [R1+0x10bc] ;  /* 0x0010bc00017f7983 */ /* 0x004e280000300800 */
[----:B------:R-:W0:Y:S04]  /*15090*/  LDL.LU R136, [R1+0x10b4] ;  /* 0x0010b40001887983 */ /* 0x000e280000300800 */
[----:B------:R-:W1:Y:S04]  /*150a0*/  LDL.LU R176, [R1+0x10a8] ;  /* 0x0010a80001b07983 */ /* 0x000e680000300800 */
[----:B------:R-:W1:Y:S04]  /*150b0*/  LDL.LU R178, [R1+0x10a0] ;  /* 0x0010a00001b27983 */ /* 0x000e680000300800 */
[----:B------:R-:W2:Y:S04]  /*150c0*/  LDL.LU R141, [R1+0x1094] ;  /* 0x00109400018d7983 */ /* 0x000ea80000300800 */
[----:B------:R-:W2:Y:S04]  /*150d0*/  LDL.LU R137, [R1+0x1090] ;  /* 0x0010900001897983 */ /* 0x000ea80000300800 */
[----:B------:R-:W4:Y:S04]  /*150e0*/  LDL.LU R179, [R1+0x1084] ;  /* 0x0010840001b37983 */ /* 0x000f280000300800 */
[----:B------:R-:W4:Y:S01]  /*150f0*/  LDL.LU R134, [R1+0x107c] ;  /* 0x00107c0001867983 */ /* 0x000f220000300800 */
[----:B------:R-:W-:-:S03]  /*15100*/  PRMT R146, RZ, 0x7610, R146 ;  /* 0x00007610ff927816 */ /* 0x000fc60000000092 */
[----:B------:R-:W4:Y:S04]  /*15110*/  LDL.LU R132, [R1+0x1070] ;  /* 0x0010700001847983 */ /* 0x000f280000300800 */
[----:B------:R-:W4:Y:S04]  /*15120*/  LDL.LU R135, [R1+0x105c] ;  /* 0x00105c0001877983 */ /* 0x000f280000300800 */
[----:B---3--:R-:W3:Y:S01]  /*15130*/  @P4 LDG.E.U8 R146, desc[UR8][R244.64] ;  /* 0x00000008f4924981 */ /* 0x008ee2000c1e1100 */
[----:B0-----:R-:W-:-:S03]  /*15140*/  F2FP.SATFINITE.E4M3.F32.PACK_AB_MERGE_C R136, R136, R127, RZ ;  /* 0x0000007f8888723e */ /* 0x001fc600048070ff */
[----:B------:R-:W3:Y:S04]  /*15150*/  LDL.LU.64 R244, [R1+0x1188] ;  /* 0x0011880001f47983 */ /* 0x000ee80000300a00 */
[----:B------:R-:W3:Y:S01]  /*15160*/  LDL.LU R127, [R1+0x1180] ;  /* 0x00118000017f7983 */ /* 0x000ee20000300800 */
[----:B-1----:R-:W-:-:S03]  /*15170*/  F2FP.SATFINITE.E4M3.F32.PACK_AB_MERGE_C R178, R178, R176, RZ ;  /* 0x000000b0b2b2723e */ /* 0x002fc600048070ff */
[----:B------:R-:W3:Y:S01]  /*15180*/  LDL.LU R176, [R1+0x117c] ;  /* 0x00117c0001b07983 */ /* 0x000ee20000300800 */
[----:B--2---:R-:W-:-:S03]  /*15190*/  F2FP.SATFINITE.E4M3.F32.PACK_AB_MERGE_C R137, R137, R141, RZ ;  /* 0x0000008d8989723e */ /* 0x004fc600048070ff */
[----:B------:R-:W3:Y:S01]  /*151a0*/  LDL.LU R141, [R1+0x1178] ;  /* 0x00117800018d7983 */ /* 0x000ee20000300800 */
[----:B----4-:R-:W-:-:S03]  /*151b0*/  F2FP.SATFINITE.E4M3.F32.PACK_AB_MERGE_C R134, R134, R179, RZ ;  /* 0x000000b38686723e */ /* 0x010fc600048070ff */
[----:B------:R-:W2:Y:S02]  /*151c0*/  LDL.LU R179, [R1+0x1174] ;  /* 0x0011740001b37983 */ /* 0x000ea40000300800 */
[----:B--2---:R-:W-:Y:S02]  /*151d0*/  F2FP.SATFINITE.E4M3.F32.PACK_AB_MERGE_C R179, R179, R132, RZ ;  /* 0x00000084b3b3723e */ /* 0x004fe400048070ff */
[----:B------:R-:W2:Y:S01]  /*151e0*/  LDL.LU R132, [R1+0x1170] ;  /* 0x0011700001847983 */ /* 0x000ea20000300800 */
[----:B---3--:R-:W-:Y:S02]  /*151f0*/  F2FP.SATFINITE.E4M3.F32.PACK_AB_MERGE_C R176, R176, R141, RZ ;  /* 0x0000008db0b0723e */ /* 0x008fe400048070ff */
[----:B------:R-:W-:Y:S02]  /*15200*/  F2FP.SATFINITE.E4M3.F32.PACK_AB_MERGE_C R126, R126, R127, RZ ;  /* 0x0000007f7e7e723e */ /* 0x000fe400048070ff */
[----:B--2---:R-:W-:Y:S02]  /*15210*/  F2FP.SATFINITE.E4M3.F32.PACK_AB_MERGE_C R135, R135, R132, RZ ;  /* 0x000000848787723e */ /* 0x004fe400048070ff */
[----:B------:R-:W2:Y:S04]  /*15220*/  LDL.LU R132, [R1+0x116c] ;  /* 0x00116c0001847983 */ /* 0x000ea80000300800 */
[----:B------:R-:W3:Y:S04]  /*15230*/  LDL.LU R141, [R1+0x1168] ;  /* 0x00116800018d7983 */ /* 0x000ee80000300800 */
[----:B------:R-:W4:Y:S01]  /*15240*/  LDL.LU R127, [R1+0x10d4] ;  /* 0x0010d400017f7983 */ /* 0x000f220000300800 */
[----:B------:R-:W-:-:S02]  /*15250*/  PRMT R66, RZ, 0x7610, R66 ;  /* 0x00007610ff427816 */ /* 0x000fc40000000042 */
[----:B------:R-:W-:Y:S02]  /*15260*/  PRMT R65, RZ, 0x7610, R65 ;  /* 0x00007610ff417816 */ /* 0x000fe40000000041 */
[----:B------:R-:W-:Y:S02]  /*15270*/  PRMT R12, RZ, 0x7610, R12 ;  /* 0x00007610ff0c7816 */ /* 0x000fe4000000000c */
[----:B------:R-:W-:Y:S01]  /*15280*/  PRMT R0, RZ, 0x7610, R0 ;  /* 0x00007610ff007816 */ /* 0x000fe20000000000 */
[----:B------:R-:W3:Y:S01]  /*15290*/  @P4 LDG.E.U8 R66, desc[UR8][R152.64] ;  /* 0x0000000898424981 */ /* 0x000ee2000c1e1100 */
[----:B------:R-:W-:Y:S02]  /*152a0*/  PRMT R11, RZ, 0x7610, R11 ;  /* 0x00007610ff0b7816 */ /* 0x000fe4000000000b */
[----:B------:R-:W-:Y:S01]  /*152b0*/  PRMT R10, RZ, 0x7610, R10 ;  /* 0x00007610ff0a7816 */ /* 0x000fe2000000000a */
[----:B------:R-:W3:Y:S01]  /*152c0*/  @P4 LDG.E.U8 R65, desc[UR8][R150.64] ;  /* 0x0000000896414981 */ /* 0x000ee2000c1e1100 */
[----:B------:R-:W-:-:S02]  /*152d0*/  PRMT R9, RZ, 0x7610, R9 ;  /* 0x00007610ff097816 */ /* 0x000fc40000000009 */
[----:B------:R-:W-:Y:S01]  /*152e0*/  PRMT R8, RZ, 0x7610, R8 ;  /* 0x00007610ff087816 */ /* 0x000fe20000000008 */
[----:B------:R0:W3:Y:S01]  /*152f0*/  @P4 LDG.E.U8 R12, desc[UR8][R250.64] ;  /* 0x00000008fa0c4981 */ /* 0x0000e2000c1e1100 */
        /* <DEDUP_REMOVED lines=8> */
[----:B------:R-:W3:Y:S01]  /*15380*/  @P4 LDG.E.U8 R10, desc[UR8][R234.64] ;  /* 0x00000008ea0a4981 */ /* 0x000ee2000c1e1100 */
        /* <DEDUP_REMOVED lines=25> */
[----:B0-----:R-:W-:Y:S01]  /*15520*/  PRMT R251, RZ, 0x7610, R251 ;  /* 0x00007610fffb7816 */ /* 0x001fe200000000fb */
        /* <DEDUP_REMOVED lines=21> */
[----:B------:R-:W3:Y:S04]  /*15680*/  @P4 LDG.E.U8 R130, desc[UR8][R184.64] ;  /* 0x00000008b8824981 */ /* 0x000ee8000c1e1100 */
        /* <DEDUP_REMOVED lines=24> */
[----:B----4-:R-:W0:Y:S01]  /*15810*/  LDS R127, [R127+UR4] ;  /* 0x000000047f7f7984 */ /* 0x010e220008000800 */
[----:B------:R-:W-:Y:S06]  /*15820*/  BAR.SYNC.DEFER_BLOCKING 0x0 ;  /* 0x0000000000007b1d */ /* 0x000fec0000010000 */
[----:B--2---:R1:W-:Y:S04]  /*15830*/  STS.U8 [R132+UR4+0x4800], R47 ;  /* 0x0048002f84007988 */ /* 0x0043e80008000004 */
[----:B------:R2:W-:Y:S04]  /*15840*/  STS.U8 [R132+UR4+0x4400], R48 ;  /* 0x0044003084007988 */ /* 0x0005e80008000004 */
[----:B------:R4:W-:Y:S04]  /*15850*/  STS.U8 [R132+UR4+0x4000], R49 ;  /* 0x0040003184007988 */ /* 0x0009e80008000004 */
[----:B0-----:R-:W-:Y:S04]  /*15860*/  STL [R1+0x1070], R127 ;  /* 0x0010707f01007387 */ /* 0x001fe80000100800 */
[----:B-1----:R-:W3:Y:S04]  /*15870*/  LDL.LU R47, [R1+0xf4c] ;  /* 0x000f4c00012f7983 */ /* 0x002ee80000300800 */
[----:B--2---:R-:W2:Y:S04]  /*15880*/  LDL.LU R48, [R1+0xf48] ;  /* 0x000f480001307983 */ /* 0x004ea80000300800 */
[----:B------:R0:W-:Y:S04]  /*15890*/  STS.U8 [R132+UR4+0x3c00], R50 ;  /* 0x003c003284007988 */ /* 0x0001e80008000004 */
[----:B----4-:R-:W4:Y:S04]  /*158a0*/  LDL.LU R49, [R1+0xf44] ;  /* 0x000f440001317983 */ /* 0x010f280000300800 */
[----:B------:R1:W-:Y:S04]  /*158b0*/  STS.U8 [R132+UR4+0x3800], R51 ;  /* 0x0038003384007988 */ /* 0x0003e80008000004 */
[----:B0-----:R-:W2:Y:S04]  /*158c0*/  LDL.LU R50, [R1+0xf40] ;  /* 0x000f400001327983 */ /* 0x001ea80000300800 */
[----:B------:R0:W-:Y:S04]  /*158d0*/  STS.U8 [R132+UR4+0x3400], R52 ;  /* 0x0034003484007988 */ /* 0x0001e80008000004 */
[----:B-1----:R-:W2:Y:S04]  /*158e0*/  LDL.LU R51, [R1+0xf3c] ;  /* 0x000f3c0001337983 */ /* 0x002ea80000300800 */
        /* <DEDUP_REMOVED lines=10> */
[----:B-1----:R-:W2:Y:S01]  /*15990*/  LDL.LU R57, [R1+0xf24] ;  /* 0x000f240001397983 */ /* 0x002ea20000300800 */
[----:B------:R-:W0:Y:S03]  /*159a0*/  S2R R127, SR_TID.X ;  /* 0x00000000007f7919 */ /* 0x000e260000002100 */
[----:B---3--:R-:W-:Y:S04]  /*159b0*/  STS.U8 [R132+UR4+0xfc00], R0 ;  /* 0x00fc000084007988 */ /* 0x008fe80008000004 */
[----:B------:R-:W-:Y:S04]  /*159c0*/  STS.U8 [R132+UR4+0xf800], R3 ;  /* 0x00f8000384007988 */ /* 0x000fe80008000004 */
[----:B------:R-:W-:Y:S04]  /*159d0*/  STS.U8 [R132+UR4], R66 ;  /* 0x0000004284007988 */ /* 0x000fe80008000004 */
[----:B------:R1:W-:Y:S04]  /*159e0*/  STS.U8 [R132+UR4+0x1c00], R58 ;  /* 0x001c003a84007988 */ /* 0x0003e80008000004 */
[----:B------:R3:W-:Y:S04]  /*159f0*/  STS.U8 [R132+UR4+0x1800], R59 ;  /* 0x0018003b84007988 */ /* 0x0007e80008000004 */
[----:B------:R3:W-:Y:S04]  /*15a00*/  STS.U8 [R132+UR4+0xf400], R4 ;  /* 0x00f4000484007988 */ /* 0x0007e80008000004 */
[----:B-1----:R-:W2:Y:S01]  /*15a10*/  LDL.LU R58, [R1+0xf20] ;  /* 0x000f2000013a7983 */ /* 0x002ea20000300800 */
[C---:B0-----:R-:W-:Y:S01]  /*15a20*/  IMAD.SHL.U32 R0, R127.reuse, 0x10, RZ ;  /* 0x000000107f007824 */ /* 0x041fe200078e00ff */
[----:B------:R-:W-:-:S02]  /*15a30*/  LOP3.LUT R3, R127, 0x60, RZ, 0xc0, !PT ;  /* 0x000000607f037812 */ /* 0x000fc400078ec0ff */
[----:B------:R0:W-:Y:S01]  /*15a40*/  STS.U8 [R132+UR4+0x1400], R60 ;  /* 0x0014003c84007988 */ /* 0x0001e20008000004 */
[C---:B------:R-:W-:Y:S02]  /*15a50*/  LOP3.LUT R66, R127.reuse, 0x80, RZ, 0xc0, !PT ;  /* 0x000000807f427812 */ /* 0x040fe400078ec0ff */
[----:B------:R-:W-:Y:S01]  /*15a60*/  LOP3.LUT R0, R0, 0x70, RZ, 0xc0, !PT ;  /* 0x0000007000007812 */ /* 0x000fe200078ec0ff */
[----:B---3--:R-:W3:Y:S01]  /*15a70*/  LDL.LU R59, [R1+0xf1c] ;  /* 0x000f1c00013b7983 */ /* 0x008ee20000300800 */
[----:B------:R-:W-:-:S03]  /*15a80*/  LOP3.LUT R4, R127, 0x10, RZ, 0xc0, !PT ;  /* 0x000000107f047812 */ /* 0x000fc600078ec0ff */
[----:B------:R-:W-:Y:S01]  /*15a90*/  IMAD R0, R3, 0x40, R0 ;  /* 0x0000004003007824 */ /* 0x000fe200078e0200 */
[----:B------:R-:W-:Y:S01]  /*15aa0*/  SHF.R.U32.HI R3, RZ, 0x1, R66 ;  /* 0x00000001ff037819 */ /* 0x000fe20000011642 */
[----:B------:R1:W-:Y:S04]  /*15ab0*/  STS.U8 [R132+UR4+0x1000], R61 ;  /* 0x0010003d84007988 */ /* 0x0003e80008000004 */
[----:B0-----:R-:W2:Y:S01]  /*15ac0*/  LDL.LU R60, [R1+0xf18] ;  /* 0x000f1800013c7983 */ /* 0x001ea20000300800 */
[----:B------:R-:W-:-:S03]  /*15ad0*/  IMAD R4, R4, 0x2, R3 ;  /* 0x0000000204047824 */ /* 0x000fc600078e0203 */
[----:B------:R0:W-:Y:S04]  /*15ae0*/  STS.U8 [R132+UR4+0xc00], R62 ;  /* 0x000c003e84007988 */ /* 0x0001e80008000004 */
[----:B-1----:R-:W2:Y:S01]  /*15af0*/  LDL.LU R61, [R1+0xf14] ;  /* 0x000f1400013d7983 */ /* 0x002ea20000300800 */
[----:B------:R-:W-:-:S03]  /*15b00*/  LOP3.LUT R3, R127, 0xf, RZ, 0xc0, !PT ;  /* 0x0000000f7f037812 */ /* 0x000fc600078ec0ff */
[----:B------:R1:W-:Y:S04]  /*15b10*/  STS.U8 [R132+UR4+0x800], R63 ;  /* 0x0008003f84007988 */ /* 0x0003e80008000004 */
[----:B0-----:R-:W2:Y:S04]  /*15b20*/  LDL.LU R62, [R1+0xf10] ;  /* 0x000f1000013e7983 */ /* 0x001ea80000300800 */
[----:B------:R0:W-:Y:S04]  /*15b30*/  STS.U8 [R132+UR4+0x400], R64 ;  /* 0x0004004084007988 */ /* 0x0001e80008000004 */
[----:B-1----:R-:W2:Y:S04]  /*15b40*/  LDL.LU R63, [R1+0xf0c] ;  /* 0x000f0c00013f7983 */ /* 0x002ea80000300800 */
[----:B------:R1:W-:Y:S04]  /*15b50*/  STS.U8 [R132+UR4+0x7400], R36 ;  /* 0x0074002484007988 */ /* 0x0003e80008000004 */
[----:B0-----:R-:W2:Y:S04]  /*15b60*/  LDL.LU R64, [R1+0xf08] ;  /* 0x000f080001407983 */ /* 0x001ea80000300800 */
[----:B------:R-:W2:Y:S04]  /*15b70*/  LDL.LU R66, [R1+0xf04] ;  /* 0x000f040001427983 */ /* 0x000ea80000300800 */
[----:B------:R-:W2:Y:S04]  /*15b80*/  LDL.LU R127, [R1+0xf00] ;  /* 0x000f0000017f7983 */ /* 0x000ea80000300800 */
[----:B------:R0:W-:Y:S04]  /*15b90*/  STS.U8 [R132+UR4+0x7000], R37 ;  /* 0x0070002584007988 */ /* 0x0001e80008000004 */
[----:B-1----:R-:W2:Y:S01]  /*15ba0*/  LDL.LU R36, [R1+0xefc] ;  /* 0x000efc0001247983 */ /* 0x002ea20000300800 */
[----:B------:R-:W-:-:S03]  /*15bb0*/  LOP3.LUT R0, R0, R4, RZ, 0x3c, !PT ;  /* 0x0000000400007212 */ /* 0x000fc600078e3cff */
[----:B------:R1:W-:Y:S04]  /*15bc0*/  STS.U8 [R132+UR4+0x6c00], R38 ;  /* 0x006c002684007988 */ /* 0x0003e80008000004 */
[----:B0-----:R-:W2:Y:S01]  /*15bd0*/  LDL.LU R37, [R1+0xef8] ;  /* 0x000ef80001257983 */ /* 0x001ea20000300800 */
[----:B------:R-:W-:-:S03]  /*15be0*/  LOP3.LUT R4, R132, 0x40, RZ, 0x3c, !PT ;  /* 0x0000004084047812 */ /* 0x000fc600078e3cff */
        /* <DEDUP_REMOVED lines=45> */
[----:B-1----:R-:W3:Y:S04]  /*15ec0*/  LDL.LU R44, [R1+0xec0] ;  /* 0x000ec000012c7983 */ /* 0x002ee80000300800 */
        /* <DEDUP_REMOVED lines=64> */
[----:B0-----:R-:W3:Y:S04]  /*162d0*/  LDL.LU R45, [R1+0xebc] ;  /* 0x000ebc00012d7983 */ /* 0x001ee80000300800 */
[----:B------:R0:W-:Y:S04]  /*162e0*/  STS.U8 [R4+UR4+0x200], R47 ;  /* 0x0002002f04007988 */ /* 0x0001e80008000004 */
[----:B------:R-:W3:Y:S04]  /*162f0*/  LDL.LU R46, [R1+0xeb8] ;  /* 0x000eb800012e7983 */ /* 0x000ee80000300800 */
[----:B--2---:R1:W-:Y:S04]  /*16300*/  STS.U8 [R4+UR4+0x600], R48 ;  /* 0x0006003004007988 */ /* 0x0043e80008000004 */
[----:B0-----:R-:W2:Y:S04]  /*16310*/  LDL.LU R47, [R1+0xeb4] ;  /* 0x000eb400012f7983 */ /* 0x001ea80000300800 */
[----:B----4-:R0:W-:Y:S04]  /*16320*/  STS.U8 [R4+UR4+0xa00], R49 ;  /* 0x000a003104007988 */ /* 0x0101e80008000004 */
[----:B-1----:R-:W4:Y:S04]  /*16330*/  LDL.LU R48, [R1+0xeb0] ;  /* 0x000eb00001307983 */ /* 0x002f280000300800 */
[----:B------:R1:W-:Y:S04]  /*16340*/  STS.U8 [R4+UR4+0xe00], R50 ;  /* 0x000e003204007988 */ /* 0x0003e80008000004 */
[----:B0-----:R-:W4:Y:S04]  /*16350*/  LDL.LU R49, [R1+0xeac] ;  /* 0x000eac0001317983 */ /* 0x001f280000300800 */
[----:B------:R0:W-:Y:S04]  /*16360*/  STS.U8 [R4+UR4+0x1200], R51 ;  /* 0x0012003304007988 */ /* 0x0001e80008000004 */
        /* <DEDUP_REMOVED lines=13> */
[----:B0-----:R-:W4:Y:S04]  /*16440*/  LDL.LU R57, [R1+0xe8c] ;  /* 0x000e8c0001397983 */ /* 0x001f280000300800 */
[----:B------:R0:W-:Y:S04]  /*16450*/  STS.U8 [R4+UR4+0x2e00], R58 ;  /* 0x002e003a04007988 */ /* 0x0001e80008000004 */
[----:B---3--:R1:W-:Y:S04]  /*16460*/  STS.U8 [R4+UR4+0x3200], R59 ;  /* 0x0032003b04007988 */ /* 0x0083e80008000004 */
[----:B------:R3:W-:Y:S04]  /*16470*/  STS.U8 [R4+UR4+0x3600], R60 ;  /* 0x0036003c04007988 */ /* 0x0007e80008000004 */
[----:B0-----:R-:W4:Y:S04]  /*16480*/  LDL.LU R58, [R1+0xe88] ;  /* 0x000e8800013a7983 */ /* 0x001f280000300800 */
[----:B-1----:R-:W4:Y:S04]  /*16490*/  LDL.LU R59, [R1+0xe84] ;  /* 0x000e8400013b7983 */ /* 0x002f280000300800 */
[----:B------:R0:W-:Y:S04]  /*164a0*/  STS.U8 [R4+UR4+0x3a00], R61 ;  /* 0x003a003d04007988 */ /* 0x0001e80008000004 */
[----:B---3--:R-:W3:Y:S04]  /*164b0*/  LDL.LU R60, [R1+0xe80] ;  /* 0x000e8000013c7983 */ /* 0x008ee80000300800 */
[----:B------:R1:W-:Y:S04]  /*164c0*/  STS.U8 [R4+UR4+0x3e00], R62 ;  /* 0x003e003e04007988 */ /* 0x0003e80008000004 */
[----:B0-----:R-:W3:Y:S04]  /*164d0*/  LDL.LU R61, [R1+0xd48] ;  /* 0x000d4800013d7983 */ /* 0x001ee80000300800 */
[----:B------:R0:W-:Y:S04]  /*164e0*/  STS.U8 [R4+UR4+0x4200], R63 ;  /* 0x0042003f04007988 */ /* 0x0001e80008000004 */
[----:B-1----:R-:W3:Y:S04]  /*164f0*/  LDL.LU R62, [R1+0xd44] ;  /* 0x000d4400013e7983 */ /* 0x002ee80000300800 */
[----:B------:R1:W-:Y:S04]  /*16500*/  STS.U8 [R4+UR4+0x4600], R64 ;  /* 0x0046004004007988 */ /* 0x0003e80008000004 */
[----:B0-----:R-:W3:Y:S04]  /*16510*/  LDL R63, [R1+0xd3c] ;  /* 0x000d3c00013f7983 */ /* 0x001ee80000100800 */
[----:B------:R0:W-:Y:S04]  /*16520*/  STS.U8 [R4+UR4+0x4a00], R66 ;  /* 0x004a004204007988 */ /* 0x0001e80008000004 */
[----:B-1----:R-:W3:Y:S04]  /*16530*/  LDL.LU R64, [R1+0xd38] ;  /* 0x000d380001407983 */ /* 0x002ee80000300800 */
[----:B------:R1:W-:Y:S04]  /*16540*/  STS.U8 [R4+UR4+0x4e00], R127 ;  /* 0x004e007f04007988 */ /* 0x0003e80008000004 */
[----:B0-----:R-:W3:Y:S04]  /*16550*/  LDL.LU R66, [R1+0xd34] ;  /* 0x000d340001427983 */ /* 0x001ee80000300800 */
        /* <DEDUP_REMOVED lines=12> */
[----:B--2---:R-:W-:Y:S04]  /*16620*/  STS.U8 [R4+UR4+0x7e00], R47 ;  /* 0x007e002f04007988 */ /* 0x004fe80008000004 */
[----:B----4-:R-:W-:Y:S04]  /*16630*/  STS.U8 [R4+UR4+0x8200], R48 ;  /* 0x0082003004007988 */ /* 0x010fe80008000004 */
[----:B------:R-:W-:Y:S04]  /*16640*/  STS.U8 [R4+UR4+0x8600], R49 ;  /* 0x0086003104007988 */ /* 0x000fe80008000004 */
[----:B------:R-:W-:Y:S04]  /*16650*/  STS.U8 [R4+UR4+0x8a00], R50 ;  /* 0x008a003204007988 */ /* 0x000fe80008000004 */
[----:B------:R-:W-:Y:S04]  /*16660*/  STS.U8 [R4+UR4+0x8e00], R51 ;  /* 0x008e003304007988 */ /* 0x000fe80008000004 */
[----:B------:R0:W-:Y:S04]  /*16670*/  STS.U8 [R4+UR4+0x9200], R52 ;  /* 0x0092003404007988 */ /* 0x0001e80008000004 */
[----:B------:R1:W-:Y:S04]  /*16680*/  STS.U8 [R4+UR4+0x9600], R53 ;  /* 0x0096003504007988 */ /* 0x0003e80008000004 */
[----:B0-----:R-:W2:Y:S04]  /*16690*/  LDL.LU R52, [R1+0x1058] ;  /* 0x0010580001347983 */ /* 0x001ea80000300800 */
        /* <DEDUP_REMOVED lines=8> */
[----:B-1----:R-:W4:Y:S04]  /*16720*/  LDL.LU R57, [R1+0x1044] ;  /* 0x0010440001397983 */ /* 0x002f280000300800 */
[----:B------:R0:W-:Y:S04]  /*16730*/  STS.U8 [R4+UR4+0xaa00], R58 ;  /* 0x00aa003a04007988 */ /* 0x0001e80008000004 */
[----:B------:R1:W-:Y:S04]  /*16740*/  STS.U8 [R4+UR4+0xae00], R59 ;  /* 0x00ae003b04007988 */ /* 0x0003e80008000004 */
[----:B------:R-:W4:Y:S04]  /*16750*/  LDL.LU R47, [R1+0x1040] ;  /* 0x00104000012f7983 */ /* 0x000f280000300800 */
[----:B---3--:R3:W-:Y:S04]  /*16760*/  STS.U8 [R4+UR4+0xb200], R60 ;  /* 0x00b2003c04007988 */ /* 0x0087e80008000004 */
[----:B------:R-:W4:Y:S04]  /*16770*/  LDL.LU R48, [R1+0x103c] ;  /* 0x00103c0001307983 */ /* 0x000f280000300800 */
[----:B------:R1:W-:Y:S04]  /*16780*/  STS.U8 [R4+UR4+0xb600], R61 ;  /* 0x00b6003d04007988 */ /* 0x0003e80008000004 */
[----:B0-----:R-:W4:Y:S04]  /*16790*/  LDL.LU R58, [R1+0x1038] ;  /* 0x00103800013a7983 */ /* 0x001f280000300800 */
[----:B------:R0:W-:Y:S04]  /*167a0*/  STS.U8 [R4+UR4+0xba00], R62 ;  /* 0x00ba003e04007988 */ /* 0x0001e80008000004 */
[----:B-1----:R-:W4:Y:S04]  /*167b0*/  LDL.LU R59, [R1+0x1034] ;  /* 0x00103400013b7983 */ /* 0x002f280000300800 */
[----:B------:R1:W-:Y:S04]  /*167c0*/  STS.U8 [R4+UR4+0xbe00], R63 ;  /* 0x00be003f04007988 */ /* 0x0003e80008000004 */
[----:B---3--:R-:W3:Y:S04]  /*167d0*/  LDL.LU R60, [R1+0x1030] ;  /* 0x00103000013c7983 */ /* 0x008ee80000300800 */
[----:B------:R0:W-:Y:S04]  /*167e0*/  STS.U8 [R4+UR4+0xc200], R64 ;  /* 0x00c2004004007988 */ /* 0x0001e80008000004 */
[----:B------:R-:W3:Y:S04]  /*167f0*/  LDL.LU R61, [R1+0x102c] ;  /* 0x00102c00013d7983 */ /* 0x000ee80000300800 */
[----:B------:R1:W-:Y:S04]  /*16800*/  STS.U8 [R4+UR4+0xc600], R66 ;  /* 0x00c6004204007988 */ /* 0x0003e80008000004 */
[----:B0-----:R-:W3:Y:S04]  /*16810*/  LDL.LU R62, [R1+0x1028] ;  /* 0x00102800013e7983 */ /* 0x001ee80000300800 */
[----:B------:R0:W-:Y:S04]  /*16820*/  STS.U8 [R4+UR4+0xca00], R127 ;  /* 0x00ca007f04007988 */ /* 0x0001e80008000004 */
        /* <DEDUP_REMOVED lines=8> */
[----:B------:R-:W3:Y:S04]  /*168b0*/  LDL.LU R64, [R1+0x1020] ;  /* 0x0010200001407983 */ /* 0x000ee80000300800 */
[----:B------:R-:W-:Y:S01]  /*168c0*/  STS.U8 [R4+UR4+0xea00], R139 ;  /* 0x00ea008b04007988 */ /* 0x000fe20008000004 */
[----:B------:R-:W-:-:S03]  /*168d0*/  LOP3.LUT R8, R132, 0x60, RZ, 0x3c, !PT ;  /* 0x0000006084087812 */ /* 0x000fc600078e3cff */
[----:B------:R-:W3:Y:S04]  /*168e0*/  LDL.LU R66, [R1+0x101c] ;  /* 0x00101c0001427983 */ /* 0x000ee80000300800 */
[----:B------:R-:W-:Y:S04]  /*168f0*/  STS.U8 [R4+UR4+0xee00], R138 ;  /* 0x00ee008a04007988 */ /* 0x000fe80008000004 */
[----:B0-----:R-:W3:Y:S04]  /*16900*/  LDL.LU R127, [R1+0x1018] ;  /* 0x00101800017f7983 */ /* 0x001ee80000300800 */
[----:B------:R0:W-:Y:S04]  /*16910*/  STS.U8 [R4+UR4+0xf200], R251 ;  /* 0x00f200fb04007988 */ /* 0x0001e80008000004 */
[----:B------:R1:W-:Y:S04]  /*16920*/  STS.U8 [R4+UR4+0xf600], R144 ;  /* 0x00f6009004007988 */ /* 0x0003e80008000004 */
[----:B------:R1:W-:Y:S04]  /*16930*/  STS.U8 [R4+UR4+0xfa00], R143 ;  /* 0x00fa008f04007988 */ /* 0x0003e80008000004 */
[----:B0-----:R0:W5:Y:S04]  /*16940*/  LDL.LU R251, [R1+0x1164] ;  /* 0x0011640001fb7983 */ /* 0x0011680000300800 */
[----:B-1----:R-:W3:Y:S04]  /*16950*/  LDL.LU R144, [R1+0x1160] ;  /* 0x0011600001907983 */ /* 0x002ee80000300800 */
[----:B------:R-:W3:Y:S04]  /*16960*/  LDL.LU R143, [R1+0x115c] ;  /* 0x00115c00018f7983 */ /* 0x000ee80000300800 */
[----:B------:R1:W-:Y:S04]  /*16970*/  STS.U8 [R4+UR4+0xfe00], R142 ;  /* 0x00fe008e04007988 */ /* 0x0003e80008000004 */
[----:B-1----:R-:W3:Y:S04]  /*16980*/  LDL.LU R142, [R1+0x1158] ;  /* 0x00115800018e7983 */ /* 0x002ee80000300800 */
[----:B------:R-:W3:Y:S04]  /*16990*/  LDL.LU R49, [R1+0x1014] ;  /* 0x0010140001317983 */ /* 0x000ee80000300800 */
[----:B------:R-:W3:Y:S04]  /*169a0*/  LDL.LU R50, [R1+0x1010] ;  /* 0x0010100001327983 */ /* 0x000ee80000300800 */
[----:B------:R-:W3:Y:S04]  /*169b0*/  LDL.LU R51, [R1+0x100c] ;  /* 0x00100c0001337983 */ /* 0x000ee80000300800 */
[----:B--2---:R1:W-:Y:S04]  /*169c0*/  STS.U8 [R8+UR4+0x300], R52 ;  /* 0x0003003408007988 */ /* 0x0043e80008000004 */
[----:B----4-:R2:W-:Y:S04]  /*169d0*/  STS.U8 [R8+UR4+0x700], R53 ;  /* 0x0007003508007988 */ /* 0x0105e80008000004 */
[----:B-1----:R-:W4:Y:S04]  /*169e0*/  LDL.LU R52, [R1+0x1008] ;  /* 0x0010080001347983 */ /* 0x002f280000300800 */
[----:B------:R1:W-:Y:S04]  /*169f0*/  STS.U8 [R8+UR4+0xb00], R54 ;  /* 0x000b003608007988 */ /* 0x0003e80008000004 */
[----:B--2---:R-:W2:Y:S04]  /*16a00*/  LDL.LU R53, [R1+0x1004] ;  /* 0x0010040001357983 */ /* 0x004ea80000300800 */
[----:B------:R0:W-:Y:S04]  /*16a10*/  STS.U8 [R8+UR4+0xf00], R55 ;  /* 0x000f003708007988 */ /* 0x0001e80008000004 */
[----:B-1----:R-:W2:Y:S04]  /*16a20*/  LDL.LU R54, [R1+0x1000] ;  /* 0x0010000001367983 */ /* 0x002ea80000300800 */
[----:B------:R1:W-:Y:S04]  /*16a30*/  STS.U8 [R8+UR4+0x1300], R56 ;  /* 0x0013003808007988 */ /* 0x0003e80008000004 */
[----:B0-----:R-:W2:Y:S04]  /*16a40*/  LDL.LU R55, [R1+0xffc] ;  /* 0x000ffc0001377983 */ /* 0x001ea80000300800 */
[----:B------:R0:W-:Y:S04]  /*16a50*/  STS.U8 [R8+UR4+0x1700], R57 ;  /* 0x0017003908007988 */ /* 0x0001e80008000004 */
[----:B-1----:R-:W2:Y:S04]  /*16a60*/  LDL.LU R56, [R1+0xff8] ;  /* 0x000ff80001387983 */ /* 0x002ea80000300800 */
[----:B0-----:R-:W2:Y:S04]  /*16a70*/  LDL.LU R57, [R1+0xff4] ;  /* 0x000ff40001397983 */ /* 0x001ea80000300800 */
[----:B------:R-:W-:Y:S04]  /*16a80*/  STS.U8 [R8+UR4+0x1b00], R47 ;  /* 0x001b002f08007988 */ /* 0x000fe80008000004 */
[----:B------:R-:W-:Y:S04]  /*16a90*/  STS.U8 [R8+UR4+0x1f00], R48 ;  /* 0x001f003008007988 */ /* 0x000fe80008000004 */
[----:B------:R-:W2:Y:S04]  /*16aa0*/  LDL.LU R45, [R1+0xff0] ;  /* 0x000ff000012d7983 */ /* 0x000ea80000300800 */
[----:B------:R0:W-:Y:S04]  /*16ab0*/  STS.U8 [R8+UR4+0x2300], R58 ;  /* 0x0023003a08007988 */ /* 0x0001e80008000004 */
[----:B------:R-:W2:Y:S04]  /*16ac0*/  LDL.LU R46, [R1+0xfec] ;  /* 0x000fec00012e7983 */ /* 0x000ea80000300800 */
[----:B------:R1:W-:Y:S04]  /*16ad0*/  STS.U8 [R8+UR4+0x2700], R59 ;  /* 0x0027003b08007988 */ /* 0x0003e80008000004 */
[----:B0-----:R-:W2:Y:S04]  /*16ae0*/  LDL.LU R58, [R1+0xfe8] ;  /* 0x000fe800013a7983 */ /* 0x001ea80000300800 */
[----:B---3--:R0:W-:Y:S04]  /*16af0*/  STS.U8 [R8+UR4+0x2b00], R60 ;  /* 0x002b003c08007988 */ /* 0x0081e80008000004 */
[----:B-1----:R-:W3:Y:S04]  /*16b00*/  LDL.LU R59, [R1+0xfe4] ;  /* 0x000fe400013b7983 */ /* 0x002ee80000300800 */
[----:B------:R1:W-:Y:S04]  /*16b10*/  STS.U8 [R8+UR4+0x2f00], R61 ;  /* 0x002f003d08007988 */ /* 0x0003e80008000004 */
[----:B0-----:R-:W3:Y:S04]  /*16b20*/  LDL.LU R60, [R1+0xfe0] ;  /* 0x000fe000013c7983 */ /* 0x001ee80000300800 */
[----:B------:R0:W-:Y:S04]  /*16b30*/  STS.U8 [R8+UR4+0x3300], R62 ;  /* 0x0033003e08007988 */ /* 0x0001e80008000004 */
[----:B-1----:R-:W3:Y:S04]  /*16b40*/  LDL.LU R61, [R1+0xfdc] ;  /* 0x000fdc00013d7983 */ /* 0x002ee80000300800 */
[----:B0-----:R-:W3:Y:S04]  /*16b50*/  LDL.LU R62, [R1+0xfd8] ;  /* 0x000fd800013e7983 */ /* 0x001ee80000300800 */
[----:B------:R0:W-:Y:S04]  /*16b60*/  STS.U8 [R8+UR4+0x3700], R63 ;  /* 0x0037003f08007988 */ /* 0x0001e80008000004 */
[----:B------:R1:W-:Y:S04]  /*16b70*/  STS.U8 [R8+UR4+0x3b00], R64 ;  /* 0x003b004008007988 */ /* 0x0003e80008000004 */
[----:B0-----:R-:W3:Y:S04]  /*16b80*/  LDL.LU R63, [R1+0xfd4] ;  /* 0x000fd400013f7983 */ /* 0x001ee80000300800 */
[----:B------:R0:W-:Y:S04]  /*16b90*/  STS.U8 [R8+UR4+0x3f00], R66 ;  /* 0x003f004208007988 */ /* 0x0001e80008000004 */
[----:B-1----:R-:W3:Y:S04]  /*16ba0*/  LDL.LU R64, [R1+0xfd0] ;  /* 0x000fd00001407983 */ /* 0x002ee80000300800 */
[----:B------:R1:W-:Y:S04]  /*16bb0*/  STS.U8 [R8+UR4+0x4300], R127 ;  /* 0x0043007f08007988 */ /* 0x0003e80008000004 */
[----:B0-----:R-:W3:Y:S04]  /*16bc0*/  LDL.LU R66, [R1+0xfcc] ;  /* 0x000fcc0001427983 */ /* 0x001ee80000300800 */
[----:B-1----:R-:W3:Y:S04]  /*16bd0*/  LDL.LU R127, [R1+0xfc8] ;  /* 0x000fc800017f7983 */ /* 0x002ee80000300800 */
[----:B------:R-:W3:Y:S04]  /*16be0*/  LDL.LU R47, [R1+0xfc4] ;  /* 0x000fc400012f7983 */ /* 0x000ee80000300800 */
[----:B------:R-:W3:Y:S04]  /*16bf0*/  LDL.LU R48, [R1+0xfc0] ;  /* 0x000fc00001307983 */ /* 0x000ee80000300800 */
[----:B------:R0:W-:Y:S04]  /*16c00*/  STS.U8 [R8+UR4+0x4700], R49 ;  /* 0x0047003108007988 */ /* 0x0001e80008000004 */
[----:B------:R1:W-:Y:S04]  /*16c10*/  STS.U8 [R8+UR4+0x4b00], R50 ;  /* 0x004b003208007988 */ /* 0x0003e80008000004 */
[----:B------:R1:W-:Y:S04]  /*16c20*/  STS.U8 [R8+UR4+0x4f00], R51 ;  /* 0x004f003308007988 */ /* 0x0003e80008000004 */
[----:B0-----:R-:W3:Y:S04]  /*16c30*/  LDL.LU R49, [R1+0xfbc] ;  /* 0x000fbc0001317983 */ /* 0x001ee80000300800 */
[----:B-1----:R-:W3:Y:S04]  /*16c40*/  LDL.LU R50, [R1+0xfb8] ;  /* 0x000fb80001327983 */ /* 0x002ee80000300800 */
[----:B------:R-:W3:Y:S04]  /*16c50*/  LDL.LU R51, [R1+0xfb4] ;  /* 0x000fb40001337983 */ /* 0x000ee80000300800 */
[----:B----4-:R0:W-:Y:S04]  /*16c60*/  STS.U8 [R8+UR4+0x5300], R52 ;  /* 0x0053003408007988 */ /* 0x0101e80008000004 */
[----:B--2---:R1:W-:Y:S04]  /*16c70*/  STS.U8 [R8+UR4+0x5700], R53 ;  /* 0x0057003508007988 */ /* 0x0043e80008000004 */
        /* <DEDUP_REMOVED lines=10> */
[----:B------:R-:W-:Y:S04]  /*16d20*/  STS.U8 [R8+UR4+0x6b00], R45 ;  /* 0x006b002d08007988 */ /* 0x000fe80008000004 */
[----:B------:R-:W-:Y:S04]  /*16d30*/  STS.U8 [R8+UR4+0x6f00], R46 ;  /* 0x006f002e08007988 */ /* 0x000fe80008000004 */
[----:B------:R0:W-:Y:S04]  /*16d40*/  STS.U8 [R8+UR4+0x7300], R58 ;  /* 0x0073003a08007988 */ /* 0x0001e80008000004 */
[----:B---3--:R1:W-:Y:S04]  /*16d50*/  STS.U8 [R8+UR4+0x7700], R59 ;  /* 0x0077003b08007988 */ /* 0x0083e80008000004 */
[----:B0-----:R-:W3:Y:S04]  /*16d60*/  LDL.LU R58, [R1+0x10c4] ;  /* 0x0010c400013a7983 */ /* 0x001ee80000300800 */
[----:B------:R0:W-:Y:S04]  /*16d70*/  STS.U8 [R8+UR4+0x7b00], R60 ;  /* 0x007b003c08007988 */ /* 0x0001e80008000004 */
        /* <DEDUP_REMOVED lines=12> */
[----:B------:R-:W-:Y:S04]  /*16e40*/  STS.U8 [R8+UR4+0x9700], R47 ;  /* 0x0097002f08007988 */ /* 0x000fe80008000004 */
[----:B------:R-:W-:Y:S04]  /*16e50*/  STS.U8 [R8+UR4+0x9b00], R48 ;  /* 0x009b003008007988 */ /* 0x000fe80008000004 */
[----:B0-----:R-:W3:Y:S04]  /*16e60*/  LDL.LU R66, [R1+0x10a4] ;  /* 0x0010a40001427983 */ /* 0x001ee80000300800 */
[----:B-1----:R-:W3:Y:S04]  /*16e70*/  LDL.LU R127, [R1+0x108c] ;  /* 0x00108c00017f7983 */ /* 0x002ee80000300800 */
        /* <DEDUP_REMOVED lines=8> */
[----:B------:R-:W-:Y:S04]  /*16f00*/  STS.U8 [R8+UR4+0xbf00], R57 ;  /* 0x00bf003908007988 */ /* 0x000fe80008000004 */
[----:B------:R0:W-:Y:S04]  /*16f10*/  STS.U8 [R8+UR4+0xc300], R142 ;  /* 0x00c3008e08007988 */ /* 0x0001e80008000004 */
[----:B------:R1:W-:Y:S04]  /*16f20*/  STS.U8 [R8+UR4+0xc700], R143 ;  /* 0x00c7008f08007988 */ /* 0x0003e80008000004 */
[----:B------:R2:W-:Y:S04]  /*16f30*/  STS.U8 [R8+UR4+0xcb00], R144 ;  /* 0x00cb009008007988 */ /* 0x0005e80008000004 */
[----:B0-----:R0:W5:Y:S04]  /*16f40*/  LDL.LU R142, [R1+0x1154] ;  /* 0x00115400018e7983 */ /* 0x0011680000300800 */
[----:B-1----:R0:W5:Y:S04]  /*16f50*/  LDL.LU R143, [R1+0x1150] ;  /* 0x00115000018f7983 */ /* 0x0021680000300800 */
[----:B--2---:R0:W5:Y:S04]  /*16f60*/  LDL.LU R144, [R1+0x114c] ;  /* 0x00114c0001907983 */ /* 0x0041680000300800 */
[----:B------:R1:W-:Y:S04]  /*16f70*/  STS.U8 [R8+UR4+0xcf00], R145 ;  /* 0x00cf009108007988 */ /* 0x0003e80008000004 */
[----:B------:R2:W-:Y:S04]  /*16f80*/  STS.U8 [R8+UR4+0xd300], R146 ;  /* 0x00d3009208007988 */ /* 0x0005e80008000004 */
[----:B------:R4:W-:Y:S04]  /*16f90*/  STS.U8 [R8+UR4+0xd700], R147 ;  /* 0x00d7009308007988 */ /* 0x0009e80008000004 */
[----:B-1----:R0:W5:Y:S04]  /*16fa0*/  LDL.LU R145, [R1+0x1148] ;  /* 0x0011480001917983 */ /* 0x0021680000300800 */
[----:B--2---:R0:W5:Y:S04]  /*16fb0*/  LDL.LU R146, [R1+0x1144] ;  /* 0x0011440001927983 */ /* 0x0041680000300800 */
[----:B----4-:R0:W5:Y:S04]  /*16fc0*/  LDL.LU R147, [R1+0x1140] ;  /* 0x0011400001937983 */ /* 0x0101680000300800 */
        /* <DEDUP_REMOVED lines=14> */
[----:B-1----:R-:W4:Y:S04]  /*170b0*/  LDL.LU R2, [R1+0x1124] ;  /* 0x0011240001027983 */ /* 0x002f280000300800 */
[----:B--2---:R-:W2:Y:S01]  /*170c0*/  LDL.LU R140, [R1+0x1120] ;  /* 0x00112000018c7983 */ /* 0x004ea20000300800 */
[----:B---3--:R-:W-:-:S03]  /*170d0*/  F2FP.SATFINITE.E4M3.F32.PACK_AB_MERGE_C R5, R59, R58, R178 ;  /* 0x0000003a3b05723e */ /* 0x008fc600048070b2 */
[----:B------:R1:W-:Y:S01]  /*170e0*/  STS.U8 [R8+UR4+0xfb00], R177 ;  /* 0x00fb00b108007988 */ /* 0x0003e20008000004 */
[----:B------:R-:W-:Y:S02]  /*170f0*/  F2FP.SATFINITE.E4M3.F32.PACK_AB_MERGE_C R4, R61, R60, R136 ;  /* 0x0000003c3d04723e */ /* 0x000fe40004807088 */
[----:B------:R-:W-:Y:S02]  /*17100*/  F2FP.SATFINITE.E4M3.F32.PACK_AB_MERGE_C R6, R63, R62, R137 ;  /* 0x0000003e3f06723e */ /* 0x000fe40004807089 */
[----:B------:R-:W-:Y:S01]  /*17110*/  F2FP.SATFINITE.E4M3.F32.PACK_AB_MERGE_C R7, R66, R64, R134 ;  /* 0x000000404207723e */ /* 0x000fe20004807086 */
[----:B-1----:R-:W3:Y:S04]  /*17120*/  LDL.LU R177, [R1+0x111c] ;  /* 0x00111c0001b17983 */ /* 0x002ee80000300800 */
[----:B------:R-:W3:Y:S04]  /*17130*/  LDL.LU R178, [R1+0x1118] ;  /* 0x0011180001b27983 */ /* 0x000ee80000300800 */
[----:B------:R-:W4:Y:S04]  /*17140*/  LDL.LU R136, [R1+0x1114] ;  /* 0x0011140001887983 */ /* 0x000f280000300800 */
[----:B------:R-:W4:Y:S04]  /*17150*/  LDL.LU R137, [R1+0x1110] ;  /* 0x0011100001897983 */ /* 0x000f280000300800 */
[----:B------:R-:W4:Y:S01]  /*17160*/  LDL.LU R134, [R1+0x110c] ;  /* 0x00110c0001867983 */ /* 0x000f220000300800 */
[----:B--2---:R-:W-:-:S03]  /*17170*/  F2FP.SATFINITE.E4M3.F32.PACK_AB_MERGE_C R181, R140, R127, R135 ;  /* 0x0000007f8cb5723e */ /* 0x004fc60004807087 */
[----:B------:R-:W2:Y:S04]  /*17180*/  LDL.LU R135, [R1+0x1108] ;  /* 0x0011080001877983 */ /* 0x000ea80000300800 */
[----:B------:R0:W5:Y:S04]  /*17190*/  LDL.LU R140, [R1+0x1104] ;  /* 0x00110400018c7983 */ /* 0x0001680000300800 */
[----:B------:R1:W-:Y:S01]  /*171a0*/  STS.U8 [R8+UR4+0xff00], R133 ;  /* 0x00ff008508007988 */ /* 0x0003e20008000004 */
[----:B---3--:R-:W-:-:S03]  /*171b0*/  F2FP.SATFINITE.E4M3.F32.PACK_AB_MERGE_C R180, R177, R178, R179 ;  /* 0x000000b2b1b4723e */ /* 0x008fc600048070b3 */
[----:B------:R0:W5:Y:S04]  /*171c0*/  LDL.LU R179, [R1+0x1100] ;  /* 0x0011000001b37983 */ /* 0x0001680000300800 */
[----:B------:R0:W5:Y:S01]  /*171d0*/  LDL.LU R178, [R1+0x10fc] ;  /* 0x0010fc0001b27983 */ /* 0x0001620000300800 */
[----:B----4-:R-:W-:-:S03]  /*171e0*/  F2FP.SATFINITE.E4M3.F32.PACK_AB_MERGE_C R182, R136, R137, R176 ;  /* 0x0000008988b6723e */ /* 0x010fc600048070b0 */
[----:B------:R0:W5:Y:S04]  /*171f0*/  LDL.LU R177, [R1+0x10f8] ;  /* 0x0010f80001b17983 */ /* 0x0001680000300800 */
[----:B------:R0:W5:Y:S04]  /*17200*/  LDL.LU R176, [R1+0x10f4] ;  /* 0x0010f40001b07983 */ /* 0x0001680000300800 */
[----:B------:R0:W5:Y:S04]  /*17210*/  LDL.LU R137, [R1+0x10f0] ;  /* 0x0010f00001897983 */ /* 0x0001680000300800 */
[----:B------:R0:W5:Y:S01]  /*17220*/  LDL.LU R136, [R1+0x10ec] ;  /* 0x0010ec0001887983 */ /* 0x0001620000300800 */
[----:B--2---:R-:W-:-:S03]  /*17230*/  F2FP.SATFINITE.E4M3.F32.PACK_AB_MERGE_C R183, R134, R135, R126 ;  /* 0x0000008786b7723e */ /* 0x004fc6000480707e */
[----:B------:R0:W5:Y:S04]  /*17240*/  LDL.LU R135, [R1+0x10e8] ;  /* 0x0010e80001877983 */ /* 0x0001680000300800 */
[----:B------:R0:W5:Y:S04]  /*17250*/  LDL.LU R134, [R1+0x10e4] ;  /* 0x0010e40001867983 */ /* 0x0001680000300800 */
[----:B-1----:R0:W5:Y:S01]  /*17260*/  LDL.LU R133, [R1+0x10e0] ;  /* 0x0010e00001857983 */ /* 0x0021620000300800 */
[----:B------:R-:W-:Y:S02]  /*17270*/  IMAD R0, R3, 0x80, R0 ;  /* 0x0000008003007824 */ /* 0x000fe400078e0200 */
[----:B------:R-:W-:-:S04]  /*17280*/  FADD R3, -R2, -INF ;  /* 0xff80000002037421 */ /* 0x000fc80000000100 */
[----:B------:R-:W-:Y:S01]  /*17290*/  FMUL R3, R3, 1.4426950216293334961 ;  /* 0x3fb8aa3b03037820 */ /* 0x000fe20000400000 */
[----:B------:R-:W-:Y:S01]  /*172a0*/  LOP3.LUT R138, R0, 0x10, RZ, 0x3c, !PT ;  /* 0x00000010008a7812 */ /* 0x000fe200078e3cff */
[----:B------:R1:W-:Y:S04]  /*172b0*/  STS.128 [R0+UR4+0x38000], R4 ;  /* 0x0380000400007988 */ /* 0x0003e80008000c04 */
[----:B------:R0:W-:Y:S01]  /*172c0*/  STS.128 [R138+UR4+0x38000], R180 ;  /* 0x038000b48a007988 */ /* 0x0001e20008000c04 */
[----:B-1----:R0:W1:Y:S01]  /*172d0*/  MUFU.EX2 R0, R3 ;  /* 0x0000000300007308 */ /* 0x0020620000000800 */
[----:B------:R-:W2:Y:S01]  /*172e0*/  LDTM.x128 R4, tmem[UR7] ;  /* 0x00000007000479ee */ /* 0x000ea200083c0000 */
[----:B------:R-:W-:Y:S01]  /*172f0*/  NOP ;  /* 0x0000000000007918 */ /* 0x000fe20000000000 */
[----:B------:R-:W-:Y:S05]  /*17300*/  @!P4 BRA `(.L_x_9) ;  /* 0x000000080004c947 */ /* 0x000fea0003800000 */
[C---:B-12---:R-:W-:Y:S01]  /*17310*/  FMUL R4, R0.reuse, R4 ;  /* 0x0000000400047220 */ /* 0x046fe20000400000 */
[C---:B------:R-:W-:Y:S01]  /*17320*/  FMUL R5, R0.reuse, R5 ;  /* 0x0000000500057220 */ /* 0x040fe20000400000 */
        /* <DEDUP_REMOVED lines=125> */
[----:B------:R-:W-:-:S04]  /*17b00*/  FMUL R131, R0, R131 ;  /* 0x0000008300837220 */ /* 0x000fc80000400000 */
[----:B------:R3:W-:Y:S03]  /*17b10*/  STTM.x128 tmem[UR7], R4 ;  /* 0x00000004000079ed */ /* 0x0007e600083c0007 */
.L_x_9:
[----:B--23--:R2:W5:Y:S01]  /*17b20*/  LDL R19, [R1+0x10d8] ;  /* 0x0010d80001137983 */ /* 0x00c5620000100800 */
[----:B------:R-:W3:Y:S02]  /*17b30*/  FENCE.VIEW.ASYNC.T ;  /* 0x00000000000073c6 */ /* 0x000ee40000000200 */
[----:B---3--:R-:W-:Y:S06]  /*17b40*/  BAR.SYNC.DEFER_BLOCKING 0x0 ;  /* 0x0000000000007b1d */ /* 0x008fec0000010000 */
[----:B0-----:R-:W0:Y:S01]  /*17b50*/  S2R R3, SR_CTAID.X ;  /* 0x0000000000037919 */ /* 0x001e220000002500 */
[----:B------:R3:W-:Y:S06]  /*17b60*/  MEMBAR.ALL.CTA ;  /* 0x0000000000007992 */ /* 0x0007ec0000008000 */
[----:B---3--:R-:W3:Y:S01]  /*17b70*/  FENCE.VIEW.ASYNC.S ;  /* 0x00000000000073c6 */ /* 0x008ee20000000000 */
[----:B0-----:R-:W-:-:S04]  /*17b80*/  IMAD.SHL.U32 R3, R3, 0x40, RZ ;  /* 0x0000004003037824 */ /* 0x001fc800078e00ff */
[----:B------:R-:W-:Y:S01]  /*17b90*/  VIADD R15, R3, 0xffffffc0 ;  /* 0xffffffc0030f7836 */ /* 0x000fe20000000000 */
[----:B---3--:R-:W-:Y:S06]  /*17ba0*/  BAR.SYNC.DEFER_BLOCKING 0x0 ;  /* 0x0000000000007b1d */ /* 0x008fec0000010000 */
[----:B--2---:R-:W-:Y:S05]  /*17bb0*/  @!P5 BRA `(.L_x_10) ;  /* 0x00000004004cd947 */ /* 0x004fea0003800000 */
[----:B-----5:R-:W-:Y:S01]  /*17bc0*/  VIADD R3, R19, 0x38000 ;  /* 0x0003800013037836 */ /* 0x020fe20000000000 */
[----:B------:R-:W-:Y:S01]  /*17bd0*/  UIADD3 UR16, UPT, UPT, UR5, 0x100000, URZ ;  /* 0x0010000005107890 */ /* 0x000fe2000fffe0ff */
[----:B------:R-:W-:Y:S01]  /*17be0*/  IMAD.MOV.U32 R177, RZ, RZ, RZ ;  /* 0x000000ffffb17224 */ /* 0x000fe200078e00ff */
[----:B------:R-:W-:Y:S02]  /*17bf0*/  UIADD3 UR42, UPT, UPT, UR5, 0x100000, URZ ;  /* 0x00100000052a7890 */ /* 0x000fe4000fffe0ff */
[----:B------:R-:W-:Y:S01]  /*17c00*/  SHF.R.U32.HI R3, RZ, 0x4, R3 ;  /* 0x00000004ff037819 */ /* 0x000fe20000011603 */
[----:B------:R-:W-:Y:S01]  /*17c10*/  UIADD3 UR43, UPT, UPT, UR5, 0x100000, URZ ;  /* 0x00100000052b7890 */ /* 0x000fe2000fffe0ff */
[----:B------:R-:W-:Y:S02]  /*17c20*/  UMOV UR20, 0x0 ;  /* 0x0000000000147882 */ /* 0x000fe40000000000 */
[----:B------:R-:W-:Y:S01]  /*17c30*/  SGXT.U32 R3, R3, 0xe ;  /* 0x0000000e0303781a */ /* 0x000fe20000000000 */
[----:B------:R-:W-:Y:S01]  /*17c40*/  UMOV UR21, 0x4400010 ;  /* 0x0440001000157882 */ /* 0x000fe20000000000 */
[----:B------:R-:W-:-:S02]  /*17c50*/  UIADD3 UR52, UPT, UPT, UR5, 0x100000, URZ ;  /* 0x0010000005347890 */ /* 0x000fc4000fffe0ff */
[C---:B------:R-:W-:Y:S01]  /*17c60*/  IADD3 R4, P5, PT, R3.reuse, 0x2, RZ ;  /* 0x0000000203047810 */ /* 0x040fe20007fbe0ff */
[----:B------:R-:W-:Y:S01]  /*17c70*/  UMOV UR26, 0x0 ;  /* 0x00000000001a7882 */ /* 0x000fe20000000000 */
[----:B------:R-:W-:Y:S01]  /*17c80*/  R2UR UR10, R3 ;  /* 0x00000000030a72ca */ /* 0x000fe200000e0000 */
[----:B------:R-:W-:Y:S01]  /*17c90*/  IMAD.MOV.U32 R3, RZ, RZ, RZ ;  /* 0x000000ffff037224 */ /* 0x000fe200078e00ff */
[----:B------:R-:W-:Y:S01]  /*17ca0*/  R2UR UR18, R4 ;  /* 0x00000000041272ca */ /* 0x000fe200000e0000 */
[----:B------:R-:W-:Y:S01]  /*17cb0*/  IMAD.U32 R4, RZ, RZ, UR4 ;  /* 0x00000004ff047e24 */ /* 0x000fe2000f8e00ff */
[----:B------:R-:W-:Y:S01]  /*17cc0*/  UMOV UR27, 0x4400010 ;  /* 0x04400010001b7882 */ /* 0x000fe20000000000 */
[----:B------:R-:W-:Y:S01]  /*17cd0*/  UMOV UR30, 0x0 ;  /* 0x00000000001e7882 */ /* 0x000fe20000000000 */
[----:B------:R-:W-:Y:S01]  /*17ce0*/  IADD3.X R3, PT, PT, R3, 0x40004040, RZ, P5, !PT ;  /* 0x4000404003037810 */ /* 0x000fe20002ffe4ff */
[----:B------:R-:W-:Y:S01]  /*17cf0*/  UMOV UR31, 0x4400010 ;  /* 0x04400010001f7882 */ /* 0x000fe20000000000 */
[----:B------:R-:W-:Y:S01]  /*17d00*/  SHF.R.U32.HI R4, RZ, 0x4, R4 ;  /* 0x00000004ff047819 */ /* 0x000fe20000011604 */
[----:B------:R-:W-:Y:S01]  /*17d10*/  UMOV UR34, 0x0 ;  /* 0x0000000000227882 */ /* 0x000fe20000000000 */
[----:B------:R-:W-:Y:S01]  /*17d20*/  R2UR UR19, R3 ;  /* 0x00000000031372ca */ /* 0x000fe200000e0000 */
[----:B------:R-:W-:Y:S01]  /*17d30*/  IMAD.MOV.U32 R3, RZ, RZ, RZ ;  /* 0x000000ffff037224 */ /* 0x000fe200078e00ff */
[----:B------:R-:W-:Y:S01]  /*17d40*/  SGXT.U32 R4, R4, 0xe ;  /* 0x0000000e0404781a */ /* 0x000fe20000000000 */
[----:B------:R-:W-:Y:S01]  /*17d50*/  UMOV UR35, 0x4400010 ;  /* 0x0440001000237882 */ /* 0x000fe20000000000 */
[----:B------:R-:W-:Y:S01]  /*17d60*/  UMOV UR38, 0x0 ;  /* 0x0000000000267882 */ /* 0x000fe20000000000 */
[----:B------:R-:W-:Y:S01]  /*17d70*/  UMOV UR39, 0x4400010 ;  /* 0x0440001000277882 */ /* 0x000fe20000000000 */
[C---:B------:R-:W-:Y:S01]  /*17d80*/  R2UR UR11, R4.reuse ;  /* 0x00000000040b72ca */ /* 0x040fe200000e0000 */
[----:B------:R-:W-:Y:S01]  /*17d90*/  UMOV UR44, 0x0 ;  /* 0x00000000002c7882 */ /* 0x000fe20000000000 */
[----:B------:R-:W-:Y:S01]  /*17da0*/  IADD3 R4, P5, PT, R4, 0x2, RZ ;  /* 0x0000000204047810 */ /* 0x000fe20007fbe0ff */
[----:B------:R-:W-:Y:S01]  /*17db0*/  UMOV UR45, 0x4400010 ;  /* 0x04400010002d7882 */ /* 0x000fe20000000000 */
[----:B------:R-:W-:Y:S01]  /*17dc0*/  UMOV UR48, 0x0 ;  /* 0x0000000000307882 */ /* 0x000fe20000000000 */
[----:B------:R-:W-:Y:S01]  /*17dd0*/  UMOV UR49, 0x4400010 ;  /* 0x0440001000317882 */ /* 0x000fe20000000000 */
[----:B------:R-:W-:Y:S01]  /*17de0*/  IADD3.X R3, PT, PT, R3, 0x40004040, RZ, P5, !PT ;  /* 0x4000404003037810 */ /* 0x000fe20002ffe4ff */
[----:B------:R-:W-:Y:S01]  /*17df0*/  UIADD3.64 UR12, UPT, UPT, UR18, 0x2, URZ ;  /* 0x00000002120c7897 */ /* 0x000fe2000fffe0ff */
[C---:B------:R-:W-:Y:S01]  /*17e00*/  IADD3 R5, P5, PT, R4.reuse, 0x2, RZ ;  /* 0x0000000204057810 */ /* 0x040fe20007fbe0ff */
[----:B------:R-:W-:Y:S01]  /*17e10*/  UIADD3.64 UR14, UPT, UPT, UR18, 0x4, URZ ;  /* 0x00000004120e7897 */ /* 0x000fe2000fffe0ff */
[C---:B------:R-:W-:Y:S01]  /*17e20*/  R2UR UR24, R4.reuse ;  /* 0x00000000041872ca */ /* 0x040fe200000e0000 */
[----:B------:R-:W-:Y:S01]  /*17e30*/  UMOV UR54, 0x0 ;  /* 0x0000000000367882 */ /* 0x000fe20000000000 */
[----:B------:R-:W-:Y:S01]  /*17e40*/  R2UR UR28, R5 ;  /* 0x00000000051c72ca */ /* 0x000fe200000e0000 */
[----:B------:R-:W-:Y:S01]  /*17e50*/  IMAD.X R14, RZ, RZ, R3, P5 ;  /* 0x000000ffff0e7224 */ /* 0x000fe200028e0603 */
[----:B------:R-:W-:Y:S01]  /*17e60*/  IADD3 R5, P5, PT, R4, 0x4, RZ ;  /* 0x0000000404057810 */ /* 0x000fe20007fbe0ff */
[----:B------:R-:W-:Y:S01]  /*17e70*/  UMOV UR55, 0x4400010 ;  /* 0x0440001000377882 */ /* 0x000fe20000000000 */
[----:B------:R-:W-:-:S02]  /*17e80*/  R2UR UR25, R3 ;  /* 0x00000000031972ca */ /* 0x000fc400000e0000 */
[----:B------:R-:W-:Y:S01]  /*17e90*/  R2UR UR32, R5 ;  /* 0x00000000052072ca */ /* 0x000fe200000e0000 */
[--C-:B------:R-:W-:Y:S01]  /*17ea0*/  IMAD.X R13, RZ, RZ, R3.reuse, P5 ;  /* 0x000000ffff0d7224 */ /* 0x100fe200028e0603 */
[----:B------:R-:W-:Y:S02]  /*17eb0*/  IADD3 R6, P5, PT, R4, 0x7fe, RZ ;  /* 0x000007fe04067810 */ /* 0x000fe40007fbe0ff */
[----:B------:R-:W-:Y:S02]  /*17ec0*/  R2UR UR29, R14 ;  /* 0x000000000e1d72ca */ /* 0x000fe400000e0000 */
[----:B------:R-:W-:Y:S01]  /*17ed0*/  R2UR UR33, R13 ;  /* 0x000000000d2172ca */ /* 0x000fe200000e0000 */
[----:B------:R-:W-:Y:S01]  /*17ee0*/  IMAD.X R12, RZ, RZ, R3, P5 ;  /* 0x000000ffff0c7224 */ /* 0x000fe200028e0603 */
[----:B------:R-:W-:Y:S02]  /*17ef0*/  IADD3 R5, P5, PT, R4, 0x800, RZ ;  /* 0x0000080004057810 */ /* 0x000fe40007fbe0ff */
[----:B------:R-:W-:-:S02]  /*17f00*/  R2UR UR36, R6 ;  /* 0x00000000062472ca */ /* 0x000fc400000e0000 */
[----:B------:R-:W-:Y:S01]  /*17f10*/  R2UR UR40, R5 ;  /* 0x00000000052872ca */ /* 0x000fe200000e0000 */
[--C-:B------:R-:W-:Y:S01]  /*17f20*/  IMAD.X R11, RZ, RZ, R3.reuse, P5 ;  /* 0x000000ffff0b7224 */ /* 0x100fe200028e0603 */
[----:B------:R-:W-:Y:S02]  /*17f30*/  IADD3 R10, P5, PT, R4, 0x802, RZ ;  /* 0x00000802040a7810 */ /* 0x000fe40007fbe0ff */
[----:B------:R-:W-:Y:S02]  /*17f40*/  R2UR UR37, R12 ;  /* 0x000000000c2572ca */ /* 0x000fe400000e0000 */
[----:B------:R-:W-:Y:S01]  /*17f50*/  R2UR UR41, R11 ;  /* 0x000000000b2972ca */ /* 0x000fe200000e0000 */
[--C-:B------:R-:W-:Y:S01]  /*17f60*/  IMAD.X R9, RZ, RZ, R3.reuse, P5 ;  /* 0x000000ffff097224 */ /* 0x100fe200028e0603 */
[----:B------:R-:W-:Y:S01]  /*17f70*/  IADD3 R8, P5, PT, R4, 0x804, RZ ;  /* 0x0000080404087810 */ /* 0x000fe20007fbe0ff */
[----:B------:R-:W-:Y:S01]  /*17f80*/  IMAD.U32 R4, RZ, RZ, UR11 ;  /* 0x0000000bff047e24 */ /* 0x000fe2000f8e00ff */
[----:B------:R-:W-:Y:S01]  /*17f90*/  R2UR UR46, R10 ;  /* 0x000000000a2e72ca */ /* 0x000fe200000e0000 */
[----:B------:R-:W-:Y:S01]  /*17fa0*/  UMOV UR11, 0x40004040 ;  /* 0x40004040000b7882 */ /* 0x000fe20000000000 */
[----:B------:R-:W-:Y:S01]  /*17fb0*/  R2UR UR47, R9 ;  /* 0x00000000092f72ca */ /* 0x000fe200000e0000 */
[----:B------:R-:W-:Y:S01]  /*17fc0*/  IMAD.X R7, RZ, RZ, R3, P5 ;  /* 0x000000ffff077224 */ /* 0x000fe200028e0603 */
[----:B------:R-:W-:-:S02]  /*17fd0*/  ELECT P5, URZ, PT ;  /* 0x0000000000ff782f */ /* 0x000fc400038a0000 */
[----:B------:R-:W-:Y:S02]  /*17fe0*/  R2UR UR50, R8 ;  /* 0x00000000083272ca */ /* 0x000fe400000e0000 */
[----:B------:R-:W-:-:S09]  /*17ff0*/  R2UR UR51, R7 ;  /* 0x00000000073372ca */ /* 0x000fd200000e0000 */
[----:B------:R-:W-:Y:S01]  /*18000*/  @P5 IMAD.MOV.U32 R5, RZ, RZ, 0x40004040 ;  /* 0x40004040ff055424 */ /* 0x000fe200078e00ff */
[----:B------:R-:W-:Y:S02]  /*18010*/  @P5 R2UR UR22, R4 ;  /* 0x00000000041652ca */ /* 0x000fe400000e0000 */
[----:B------:R-:W-:Y:S02]  /*18020*/  @P5 MOV R3, R176 ;  /* 0x000000b000035202 */ /* 0x000fe40000000f00 */
[----:B------:R-:W-:Y:S02]  /*18030*/  @P5 R2UR UR23, R5 ;  /* 0x00000000051752ca */ /* 0x000fe400000e0000 */
[----:B------:R-:W-:-:S11]  /*18040*/  @P5 R2UR UR17, R3 ;  /* 0x00000000031152ca */ /* 0x000fd600000e0000 */
[----:B------:R0:W-:Y:S01]  /*18050*/  UTCQMMA gdesc[UR10], gdesc[UR22], tmem[UR5], tmem[UR20], idesc[UR21], UPT ;  /* 0x00ff14160a0075ea */ /* 0x0001e2000b800305 */
[----:B------:R0:W-:Y:S01]  /*18060*/  UTCQMMA gdesc[UR18], gdesc[UR24], tmem[UR5], tmem[UR26], idesc[UR27], UPT ;  /* 0x00ff1a18120075ea */ /* 0x0001e2000b800305 */
[----:B------:R0:W-:Y:S01]  /*18070*/  UTCQMMA gdesc[UR12], gdesc[UR28], tmem[UR5], tmem[UR30], idesc[UR31], UPT ;  /* 0x00ff1e1c0c0075ea */ /* 0x0001e2000b800305 */
[----:B------:R0:W-:Y:S01]  /*18080*/  UTCQMMA gdesc[UR14], gdesc[UR32], tmem[UR5], tmem[UR34], idesc[UR35], UPT ;  /* 0x00ff22200e0075ea */ /* 0x0001e2000b800305 */
[----:B------:R0:W-:Y:S01]  /*18090*/  UTCQMMA gdesc[UR10], gdesc[UR36], tmem[UR16], tmem[UR38], idesc[UR39], UPT ;  /* 0x00ff26240a0075ea */ /* 0x0001e2000b800310 */
[----:B------:R0:W-:Y:S01]  /*180a0*/  UTCQMMA gdesc[UR18], gdesc[UR40], tmem[UR42], tmem[UR44], idesc[UR45], UPT ;  /* 0x00ff2c28120075ea */ /* 0x0001e2000b80032a */
[----:B------:R0:W-:Y:S01]  /*180b0*/  UTCQMMA gdesc[UR12], gdesc[UR46], tmem[UR43], tmem[UR48], idesc[UR49], UPT ;  /* 0x00ff302e0c0075ea */ /* 0x0001e2000b80032b */
[----:B------:R0:W-:Y:S01]  /*180c0*/  UTCQMMA gdesc[UR14], gdesc[UR50], tmem[UR52], tmem[UR54], idesc[UR55], UPT ;  /* 0x00ff36320e0075ea */ /* 0x0001e2000b800334 */
[----:B------:R0:W-:Y:S01]  /*180d0*/  UTCBAR [UR17], URZ ;  /* 0x000000ff110073e9 */ /* 0x0001e200080000ff */
[----:B------:R-:W-:Y:S01]  /*180e0*/  NOP ;  /* 0x0000000000007918 */ /* 0x000fe20000000000 */
.L_x_10:
[----:B------:R-:W2:Y:S01]  /*180f0*/  LDL.LU R3, [R1+0x1070] ;  /* 0x0010700001037983 */ /* 0x000ea20000300800 */
[----:B------:R-:W-:Y:S01]  /*18100*/  ISETP.GE.AND P5, PT, R15, 0x1, PT ;  /* 0x000000010f00780c */ /* 0x000fe20003fa6270 */
[----:B------:R-:W-:Y:S01]  /*18110*/  IMAD.MOV.U32 R174, RZ, RZ, RZ ;  /* 0x000000ffffae7224 */ /* 0x000fe200078e00ff */
[----:B------:R-:W-:Y:S01]  /*18120*/  FSEL R138, R2, -INF , P4 ;  /* 0xff800000028a7808 */ /* 0x000fe20002000000 */
[----:B-12---:R-:W-:-:S05]  /*18130*/  FADD R0, R0, R3 ;  /* 0x0000000300007221 */ /* 0x006fca0000000000 */
[----:B------:R-:W-:-:S05]  /*18140*/  FSEL R0, R0, 1, P4 ;  /* 0x3f80000000007808 */ /* 0x000fca0002000000 */
[----:B------:R1:W-:Y:S01]  /*18150*/  STL [R1+0xd44], R0 ;  /* 0x000d440001007387 */ /* 0x0003e20000100800 */
[----:B------:R-:W-:Y:S05]  /*18160*/  @!P5 BRA `(.L_x_11) ;  /* 0x000000d80070d947 */ /* 0x000fea0003800000 */
[----:B-----5:R-:W-:Y:S01]  /*18170*/  SHF.R.U32.HI R178, RZ, 0x4, R178 ;  /* 0x00000004ffb27819 */ /* 0x020fe200000116b2 */
[----:B------:R-:W-:Y:S01]  /*18180*/  IMAD.MOV.U32 R2, RZ, RZ, RZ ;  /* 0x000000ffff027224 */ /* 0x000fe200078e00ff */
[----:B------:R-:W-:Y:S01]  /*18190*/  P2R R8, PR, RZ, 0x2 ;  /* 0x00000002ff087803 */ /* 0x000fe20000000000 */
[----:B------:R-:W-:Y:S01]  /*181a0*/  IMAD.MOV.U32 R5, RZ, RZ, RZ ;  /* 0x000000ffff057224 */ /* 0x000fe200078e00ff */
[----:B-1----:R-:W-:Y:S01]  /*181b0*/  SGXT.U32 R0, R178, 0xe ;  /* 0x0000000eb200781a */ /* 0x002fe20000000000 */
[----:B------:R-:W1:Y:S01]  /*181c0*/  S2R R20, SR_TID.X ;  /* 0x0000000000147919 */ /* 0x000e620000002100 */
[----:B------:R-:W-:Y:S01]  /*181d0*/  P2R R18, PR, RZ, 0x1 ;  /* 0x00000001ff127803 */ /* 0x000fe20000000000 */
[----:B------:R-:W-:Y:S01]  /*181e0*/  IMAD.MOV.U32 R252, RZ, RZ, RZ ;  /* 0x000000fffffc7224 */ /* 0x000fe200078e00ff */
[----:B------:R-:W-:Y:S01]  /*181f0*/  R2UR UR6, R176 ;  /* 0x00000000b00672ca */ /* 0x000fe200000e0000 */
[----:B------:R2:W-:Y:S01]  /*18200*/  STL [R1+0xedc], R0 ;  /* 0x000edc0001007387 */ /* 0x0005e20000100800 */
[----:B------:R-:W-:Y:S01]  /*18210*/  IMAD.MOV.U32 R139, RZ, RZ, RZ ;  /* 0x000000ffff8b7224 */ /* 0x000fe200078e00ff */
[----:B0-----:R-:W-:Y:S01]  /*18220*/  UMOV UR45, 0x40004040 ;  /* 0x40004040002d7882 */ /* 0x001fe20000000000 */
[----:B--2---:R-:W-:-:S04]  /*18230*/  IADD3 R0, P4, PT, R0, 0x2, RZ ;  /* 0x0000000200007810 */ /* 0x004fc80007f9e0ff */
[----:B------:R-:W-:Y:S01]  /*18240*/  R2UR UR10, R0 ;  /* 0x00000000000a72ca */ /* 0x000fe200000e0000 */
[----:B------:R-:W-:Y:S01]  /*18250*/  VIADD R0, R19, 0x30000 ;  /* 0x0003000013007836 */ /* 0x000fe20000000000 */
[----:B------:R-:W-:-:S04]  /*18260*/  IADD3.X R2, PT, PT, R2, 0x40004040, RZ, P4, !PT ;  /* 0x4000404002027810 */ /* 0x000fc800027fe4ff */
[----:B------:R-:W-:Y:S02]  /*18270*/  SHF.R.U32.HI R0, RZ, 0x4, R0 ;  /* 0x00000004ff007819 */ /* 0x000fe40000011600 */
[----:B------:R-:W-:Y:S02]  /*18280*/  R2UR UR11, R2 ;  /* 0x00000000020b72ca */ /* 0x000fe400000e0000 */
[----:B------:R-:W-:-:S04]  /*18290*/  SGXT.U32 R3, R0, 0xe ;  /* 0x0000000e0003781a */ /* 0x000fc80000000000 */
[----:B------:R-:W-:Y:S01]  /*182a0*/  IADD3 R0, P4, PT, R3, 0x80, RZ ;  /* 0x0000008003007810 */ /* 0x000fe20007f9e0ff */
[----:B------:R0:W-:Y:S01]  /*182b0*/  STL [R1+0xed0], R3 ;  /* 0x000ed00301007387 */ /* 0x0001e20000100800 */
[----:B-1----:R-:W-:Y:S02]  /*182c0*/  SHF.R.U32.HI R20, RZ, 0x5, R20 ;  /* 0x00000005ff147819 */ /* 0x002fe40000011614 */
[C---:B------:R-:W-:Y:S02]  /*182d0*/  IADD3 R2, P5, PT, R0.reuse, 0x80, RZ ;  /* 0x0000008000027810 */ /* 0x040fe40007fbe0ff */
[----:B------:R-:W-:Y:S01]  /*182e0*/  IADD3 R4, P6, PT, R0, 0x480, RZ ;  /* 0x0000048000047810 */ /* 0x000fe20007fde0ff */
[----:B------:R-:W-:Y:S01]  /*182f0*/  UIADD3.64 UR54, UPT, UPT, UR10, 0x2, URZ ;  /* 0x000000020a367897 */ /* 0x000fe2000fffe0ff */
[----:B------:R-:W-:Y:S01]  /*18300*/  R2UR UR12, R2 ;  /* 0x00000000020c72ca */ /* 0x000fe200000e0000 */
[----:B------:R-:W-:Y:S01]  /*18310*/  IMAD.MOV.U32 R2, RZ, RZ, RZ ;  /* 0x000000ffff027224 */ /* 0x000fe200078e00ff */
[----:B------:R-:W-:Y:S01]  /*18320*/  R2UR UR28, R4 ;  /* 0x00000000041c72ca */ /* 0x000fe200000e0000 */
[----:B------:R-:W-:Y:S01]  /*18330*/  UIADD3.64 UR56, UPT, UPT, UR10, 0x4, URZ ;  /* 0x000000040a387897 */ /* 0x000fe2000fffe0ff */
[----:B------:R-:W-:Y:S01]  /*18340*/  R2UR UR38, R0 ;  /* 0x00000000002672ca */ /* 0x000fe200000e0000 */
[----:B------:R-:W-:Y:S01]  /*18350*/  UIADD3.64 UR52, UPT, UPT, UR10, 0x3fe, URZ ;  /* 0x000003fe0a347897 */ /* 0x000fe2000fffe0ff */
[----:B------:R-:W-:Y:S01]  /*18360*/  IADD3.X R2, PT, PT, R2, -0x7fffbfe0, RZ, P4, !PT ;  /* 0x8000402002027810 */ /* 0x000fe200027fe4ff */
[----:B------:R-:W-:Y:S01]  /*18370*/  UIADD3.64 UR76, UPT, UPT, UR10, 0x402, URZ ;  /* 0x000004020a4c7897 */ /* 0x000fe2000fffe0ff */
[----:B0-----:R-:W-:Y:S01]  /*18380*/  IADD3 R3, P4, PT, R0, 0x100, RZ ;  /* 0x0000010000037810 */ /* 0x001fe20007f9e0ff */
[----:B------:R-:W-:Y:S01]  /*18390*/  UIADD3.64 UR58, UPT, UPT, UR10, 0x802, URZ ;  /* 0x000008020a3a7897 */ /* 0x000fe2000fffe0ff */
[----:B------:R-:W-:Y:S01]  /*183a0*/  R2UR UR39, R2 ;  /* 0x00000000022772ca */ /* 0x000fe200000e0000 */
[--C-:B------:R-:W-:Y:S01]  /*183b0*/  IMAD.X R7, RZ, RZ, R2.reuse, P5 ;  /* 0x000000ffff077224 */ /* 0x100fe200028e0602 */
[----:B------:R-:W-:Y:S01]  /*183c0*/  R2UR UR14, R3 ;  /* 0x00000000030e72ca */ /* 0x000fe200000e0000 */
[--C-:B------:R-:W-:Y:S01]  /*183d0*/  IMAD.X R6, RZ, RZ, R2.reuse, P4 ;  /* 0x000000ffff067224 */ /* 0x100fe200020e0602 */
[C---:B------:R-:W-:Y:S01]  /*183e0*/  IADD3 R3, P5, PT, R0.reuse, 0x180, RZ ;  /* 0x0000018000037810 */ /* 0x040fe20007fbe0ff */
[--C-:B------:R-:W-:Y:S01]  /*183f0*/  IMAD.X R11, RZ, RZ, R2.reuse, P6 ;  /* 0x000000ffff0b7224 */ /* 0x100fe200030e0602 */
[----:B------:R-:W-:Y:S01]  /*18400*/  R2UR UR13, R7 ;  /* 0x00000000070d72ca */ /* 0x000fe200000e0000 */
[----:B------:R-:W-:Y:S01]  /*18410*/  UIADD3.64 UR60, UPT, UPT, UR10, 0x804, URZ ;  /* 0x000008040a3c7897 */ /* 0x000fe2000fffe0ff */
[----:B------:R-:W-:Y:S01]  /*18420*/  R2UR UR16, R3 ;  /* 0x00000000031072ca */ /* 0x000fe200000e0000 */
[--C-:B------:R-:W-:Y:S01]  /*18430*/  IMAD.X R13, RZ, RZ, R2.reuse, P5 ;  /* 0x000000ffff0d7224 */ /* 0x100fe200028e0602 */
[----:B------:R-:W-:Y:S01]  /*18440*/  IADD3 R3, P4, PT, R0, 0x200, RZ ;  /* 0x0000020000037810 */ /* 0x000fe20007f9e0ff */
[----:B------:R-:W-:Y:S01]  /*18450*/  UIADD3.64 UR62, UPT, UPT, UR10, 0xbfe, URZ ;  /* 0x00000bfe0a3e7897 */ /* 0x000fe2000fffe0ff */
[----:B------:R-:W-:Y:S01]  /*18460*/  R2UR UR15, R6 ;  /* 0x00000000060f72ca */ /* 0x000fe200000e0000 */
[----:B------:R-:W-:Y:S01]  /*18470*/  UIADD3.64 UR64, UPT, UPT, UR10, 0xc00, URZ ;  /* 0x00000c000a407897 */ /* 0x000fe2000fffe0ff */
[----:B------:R-:W-:Y:S01]  /*18480*/  R2UR UR18, R3 ;  /* 0x00000000031272ca */ /* 0x000fe200000e0000 */
[--C-:B------:R-:W-:Y:S01]  /*18490*/  IMAD.X R14, RZ, RZ, R2.reuse, P4 ;  /* 0x000000ffff0e7224 */ /* 0x100fe200020e0602 */
[C---:B------:R-:W-:Y:S01]  /*184a0*/  IADD3 R3, P5, PT, R0.reuse, 0x280, RZ ;  /* 0x0000028000037810 */ /* 0x040fe20007fbe0ff */
[----:B------:R-:W-:Y:S01]  /*184b0*/  UIADD3.64 UR66, UPT, UPT, UR10, 0xc02, URZ ;  /* 0x00000c020a427897 */ /* 0x000fe2000fffe0ff */
[----:B------:R-:W-:Y:S01]  /*184c0*/  R2UR UR17, R13 ;  /* 0x000000000d1172ca */ /* 0x000fe200000e0000 */
[----:B------:R-:W-:Y:S01]  /*184d0*/  UIADD3.64 UR68, UPT, UPT, UR10, 0xc04, URZ ;  /* 0x00000c040a447897 */ /* 0x000fe2000fffe0ff */
[----:B------:R-:W-:Y:S01]  /*184e0*/  R2UR UR20, R3 ;  /* 0x00000000031472ca */ /* 0x000fe200000e0000 */
[----:B------:R-:W-:Y:S01]  /*184f0*/  IMAD.X R12, RZ, RZ, R2, P5 ;  /* 0x000000ffff0c7224 */ /* 0x000fe200028e0602 */
[----:B------:R-:W-:-:S02]  /*18500*/  IADD3 R3, P4, PT, R0, 0x300, RZ ;  /* 0x0000030000037810 */ /* 0x000fc40007f9e0ff */
[----:B------:R-:W-:Y:S02]  /*18510*/  R2UR UR19, R14 ;  /* 0x000000000e1372ca */ /* 0x000fe400000e0000 */
[----:B------:R-:W-:Y:S01]  /*18520*/  R2UR UR22, R3 ;  /* 0x00000000031672ca */ /* 0x000fe200000e0000 */
[--C-:B------:R-:W-:Y:S01]  /*18530*/  IMAD.X R17, RZ, RZ, R2.reuse, P4 ;  /* 0x000000ffff117224 */ /* 0x100fe200020e0602 */
[----:B------:R-:W-:Y:S02]  /*18540*/  IADD3 R3, P5, PT, R0, 0x380, RZ ;  /* 0x0000038000037810 */ /* 0x000fe40007fbe0ff */
[----:B------:R-:W-:Y:S02]  /*18550*/  R2UR UR21, R12 ;  /* 0x000000000c1572ca */ /* 0x000fe400000e0000 */
[----:B------:R-:W-:Y:S01]  /*18560*/  R2UR UR24, R3 ;  /* 0x00000000031872ca */ /* 0x000fe200000e0000 */
[----:B------:R-:W-:Y:S01]  /*18570*/  IMAD.X R16, RZ, RZ, R2, P5 ;  /* 0x000000ffff107224 */ /* 0x000fe200028e0602 */
[----:B------:R-:W-:-:S02]  /*18580*/  IADD3 R3, P4, PT, R0, 0x400, RZ ;  /* 0x0000040000037810 */ /* 0x000fc40007f9e0ff */
[----:B------:R-:W-:Y:S02]  /*18590*/  R2UR UR23, R17 ;  /* 0x00000000111772ca */ /* 0x000fe400000e0000 */
[----:B------:R-:W-:Y:S01]  /*185a0*/  R2UR UR26, R3 ;  /* 0x00000000031a72ca */ /* 0x000fe200000e0000 */
[----:B------:R-:W-:Y:S01]  /*185b0*/  VIADD R3, R19, 0x20000 ;  /* 0x0002000013037836 */ /* 0x000fe20000000000 */
[----:B------:R-:W-:Y:S01]  /*185c0*/  R2UR UR25, R16 ;  /* 0x00000000101972ca */ /* 0x000fe200000e0000 */
[----:B------:R-:W-:Y:S01]  /*185d0*/  IMAD.X R15, RZ, RZ, R2, P4 ;  /* 0x000000ffff0f7224 */ /* 0x000fe200020e0602 */
[----:B------:R-:W-:Y:S02]  /*185e0*/  R2UR UR29, R11 ;  /* 0x000000000b1d72ca */ /* 0x000fe400000e0000 */
[----:B------:R-:W-:Y:S02]  /*185f0*/  SHF.R.U32.HI R3, RZ, 0x4, R3 ;  /* 0x00000004ff037819 */ /* 0x000fe40000011603 */
[----:B------:R-:W-:-:S02]  /*18600*/  R2UR UR27, R15 ;  /* 0x000000000f1b72ca */ /* 0x000fc400000e0000 */
[----:B------:R-:W-:Y:S02]  /*18610*/  SGXT.U32 R9, R3, 0xe ;  /* 0x0000000e0309781a */ /* 0x000fe40000000000 */
[C---:B------:R-:W-:Y:S02]  /*18620*/  IADD3 R3, P1, PT, R0.reuse, 0x500, RZ ;  /* 0x0000050000037810 */ /* 0x040fe40007f3e0ff */
[----:B------:R-:W-:Y:S01]  /*18630*/  IADD3 R4, P4, PT, R9, 0x2, RZ ;  /* 0x0000000209047810 */ /* 0x000fe20007f9e0ff */
[----:B------:R0:W-:Y:S01]  /*18640*/  STL [R1+0xed4], R9 ;  /* 0x000ed40901007387 */ /* 0x0001e20000100800 */
[----:B------:R-:W-:Y:S01]  /*18650*/  R2UR UR30, R3 ;  /* 0x00000000031e72ca */ /* 0x000fe200000e0000 */
[----:B------:R-:W-:Y:S01]  /*18660*/  IMAD.X R10, RZ, RZ, R2, P1 ;  /* 0x000000ffff0a7224 */ /* 0x000fe200008e0602 */
[----:B------:R-:W-:Y:S02]  /*18670*/  IADD3 R3, P0, PT, R0, 0x580, RZ ;  /* 0x0000058000037810 */ /* 0x000fe40007f1e0ff */
[----:B------:R-:W-:-:S02]  /*18680*/  IADD3.X R5, PT, PT, R5, 0x40004040, RZ, P4, !PT ;  /* 0x4000404005057810 */ /* 0x000fc400027fe4ff */
[----:B------:R-:W-:Y:S02]  /*18690*/  R2UR UR32, R3 ;  /* 0x00000000032072ca */ /* 0x000fe400000e0000 */
[----:B------:R-:W-:Y:S01]  /*186a0*/  IADD3 R3, P5, PT, R0, 0x600, RZ ;  /* 0x0000060000037810 */ /* 0x000fe20007fbe0ff */
[----:B0-----:R-:W-:Y:S01]  /*186b0*/  IMAD.X R9, RZ, RZ, R2, P0 ;  /* 0x000000ffff097224 */ /* 0x001fe200000e0602 */
[----:B------:R-:W-:Y:S02]  /*186c0*/  R2UR UR42, R4 ;  /* 0x00000000042a72ca */ /* 0x000fe400000e0000 */
[----:B------:R-:W-:Y:S02]  /*186d0*/  R2UR UR34, R3 ;  /* 0x00000000032272ca */ /* 0x000fe400000e0000 */
[C---:B------:R-:W-:Y:S02]  /*186e0*/  IADD3 R3, P4, PT, R0.reuse, 0x680, RZ ;  /* 0x0000068000037810 */ /* 0x040fe40007f9e0ff */
[----:B------:R-:W-:-:S02]  /*186f0*/  IADD3 R0, P6, PT, R0, 0x700, RZ ;  /* 0x0000070000007810 */ /* 0x000fc40007fde0ff */
[----:B------:R-:W-:Y:S01]  /*18700*/  R2UR UR36, R3 ;  /* 0x00000000032472ca */ /* 0x000fe200000e0000 */
[----:B------:R-:W-:Y:S01]  /*18710*/  VIADD R3, R19, 0x38000 ;  /* 0x0003800013037836 */ /* 0x000fe20000000000 */
[----:B------:R-:W-:Y:S01]  /*18720*/  R2UR UR40, R0 ;  /* 0x00000000002872ca */ /* 0x000fe200000e0000 */
[--C-:B------:R-:W-:Y:S01]  /*18730*/  IMAD.X R7, RZ, RZ, R2.reuse, P4 ;  /* 0x000000ffff077224 */ /* 0x100fe200020e0602 */
[----:B------:R-:W-:Y:S01]  /*18740*/  R2UR UR43, R5 ;  /* 0x00000000052b72ca */ /* 0x000fe200000e0000 */
[----:B------:R-:W-:Y:S01]  /*18750*/  IMAD.MOV.U32 R0, RZ, RZ, RZ ;  /* 0x000000ffff007224 */ /* 0x000fe200078e00ff */
[----:B------:R-:W-:Y:S01]  /*18760*/  SHF.R.U32.HI R3, RZ, 0x4, R3 ;  /* 0x00000004ff037819 */ /* 0x000fe20000011603 */
[--C-:B------:R-:W-:Y:S01]  /*18770*/  IMAD.X R6, RZ, RZ, R2.reuse, P6 ;  /* 0x000000ffff067224 */ /* 0x100fe200030e0602 */
[----:B------:R-:W-:Y:S01]  /*18780*/  ISETP.NE.AND P1, PT, R8, RZ, PT ;  /* 0x000000ff0800720c */ /* 0x000fe20003f25270 */
[----:B------:R-:W-:Y:S01]  /*18790*/  IMAD.X R8, RZ, RZ, R2, P5 ;  /* 0x000000ffff087224 */ /* 0x000fe200028e0602 */
[----:B------:R-:W-:Y:S01]  /*187a0*/  SGXT.U32 R3, R3, 0xe ;  /* 0x0000000e0303781a */ /* 0x000fe20000000000 */
[----:B------:R-:W-:Y:S01]  /*187b0*/  IMAD.U32 R2, RZ, RZ, UR54 ;  /* 0x00000036ff027e24 */ /* 0x000fe2000f8e00ff */
[----:B------:R-:W-:Y:S01]  /*187c0*/  R2UR UR37, R7 ;  /* 0x00000000072572ca */ /* 0x000fe200000e0000 */
[----:B------:R-:W-:Y:S01]  /*187d0*/  IMAD.U32 R7, RZ, RZ, UR57 ;  /* 0x00000039ff077e24 */ /* 0x000fe2000f8e00ff */
[----:B------:R-:W-:-:S02]  /*187e0*/  R2UR UR44, R3 ;  /* 0x00000000032c72ca */ /* 0x000fc400000e0000 */
[----:B------:R-:W-:Y:S01]  /*187f0*/  IADD3 R3, P4, PT, R3, 0x2, RZ ;  /* 0x0000000203037810 */ /* 0x000fe20007f9e0ff */
[----:B------:R-:W-:Y:S01]  /*18800*/  UIADD3.64 UR72, UPT, UPT, UR42, 0x2, URZ ;  /* 0x000000022a487897 */ /* 0x000fe2000fffe0ff */
[----:B------:R-:W-:Y:S01]  /*18810*/  R2UR UR41, R6 ;  /* 0x00000000062972ca */ /* 0x000fe200000e0000 */
[----:B------:R-:W-:Y:S01]  /*18820*/  IMAD.U32 R6, RZ, RZ, UR56 ;  /* 0x00000038ff067e24 */ /* 0x000fe2000f8e00ff */
[----:B------:R-:W-:Y:S01]  /*18830*/  IADD3.X R0, PT, PT, R0, 0x40004040, RZ, P4, !PT ;  /* 0x4000404000007810 */ /* 0x000fe200027fe4ff */
[----:B------:R-:W-:Y:S01]  /*18840*/  UIADD3.64 UR70, UPT, UPT, UR42, 0x4, URZ ;  /* 0x000000042a467897 */ /* 0x000fe2000fffe0ff */
[C---:B------:R-:W-:Y:S01]  /*18850*/  IADD3 R4, P4, PT, R3.reuse, 0x2, RZ ;  /* 0x0000000203047810 */ /* 0x040fe20007f9e0ff */
[----:B------:R-:W-:Y:S01]  /*18860*/  UIADD3.64 UR56, UPT, UPT, UR10, 0x800, URZ ;  /* 0x000008000a387897 */ /* 0x000fe2000fffe0ff */
[C---:B------:R-:W-:Y:S02]  /*18870*/  R2UR UR46, R3.reuse ;  /* 0x00000000032e72ca */ /* 0x040fe400000e0000 */
[----:B------:R-:W-:Y:S01]  /*18880*/  R2UR UR48, R4 ;  /* 0x00000000043072ca */ /* 0x000fe200000e0000 */
[----:B------:R-:W-:Y:S01]  /*18890*/  IMAD.X R5, RZ, RZ, R0, P4 ;  /* 0x000000ffff057224 */ /* 0x000fe200020e0600 */
[----:B------:R-:W0:Y:S01]  /*188a0*/  LDC R4, c[0x0][0x3d4] ;  /* 0x0000f500ff047b82 */ /* 0x000e220000000800 */
[----:B------:R-:W-:-:S02]  /*188b0*/  IADD3 R3, P4, PT, R3, 0x4, RZ ;  /* 0x0000000403037810 */ /* 0x000fc40007f9e0ff */
[----:B------:R-:W-:Y:S02]  /*188c0*/  R2UR UR47, R0 ;  /* 0x00000000002f72ca */ /* 0x000fe400000e0000 */
[----:B------:R-:W-:Y:S01]  /*188d0*/  R2UR UR50, R3 ;  /* 0x00000000033272ca */ /* 0x000fe200000e0000 */
[----:B------:R-:W-:Y:S01]  /*188e0*/  IMAD.U32 R3, RZ, RZ, UR55 ;  /* 0x00000037ff037e24 */ /* 0x000fe2000f8e00ff */
[----:B------:R-:W-:Y:S01]  /*188f0*/  UIADD3.64 UR54, UPT, UPT, UR10, 0x400, URZ ;  /* 0x000004000a367897 */ /* 0x000fe2000fffe0ff */
[----:B------:R-:W-:Y:S01]  /*18900*/  IMAD.X R0, RZ, RZ, R0, P4 ;  /* 0x000000ffff007224 */ /* 0x000fe200020e0600 */
[----:B------:R-:W-:Y:S01]  /*18910*/  R2UR UR49, R5 ;  /* 0x00000000053172ca */ /* 0x000fe200000e0000 */
[----:B------:R-:W-:Y:S01]  /*18920*/  IMAD.U32 R5, RZ, RZ, UR71 ;  /* 0x00000047ff057e24 */ /* 0x000fe2000f8e00ff */
[----:B------:R1:W-:Y:S01]  /*18930*/  STL.64 [R1+0xec8], R2 ;  /* 0x000ec80201007387 */ /* 0x0003e20000100a00 */
[----:B------:R-:W-:Y:S02]  /*18940*/  R2UR UR31, R10 ;  /* 0x000000000a1f72ca */ /* 0x000fe400000e0000 */
[----:B------:R-:W-:Y:S01]  /*18950*/  R2UR UR51, R0 ;  /* 0x00000000003372ca */ /* 0x000fe200000e0000 */
[----:B------:R2:W-:Y:S01]  /*18960*/  STL.64 [R1+0xec0], R6 ;  /* 0x000ec00601007387 */ /* 0x0005e20000100a00 */
[----:B------:R-:W-:-:S02]  /*18970*/  R2UR UR33, R9 ;  /* 0x00000000092172ca */ /* 0x000fc400000e0000 */
[----:B------:R-:W-:Y:S02]  /*18980*/  R2UR UR35, R8 ;  /* 0x00000000082372ca */ /* 0x000fe400000e0000 */
[----:B------:R-:W-:Y:S02]  /*18990*/  ISETP.NE.AND P0, PT, R18, RZ, PT ;  /* 0x000000ff1200720c */ /* 0x000fe40003f05270 */
[----:B------:R-:W-:Y:S01]  /*189a0*/  ISETP.NE.U32.AND P5, PT, R20, RZ, PT ;  /* 0x000000ff1400720c */ /* 0x000fe20003fa5070 */
[----:B-1----:R-:W-:Y:S02]  /*189b0*/  IMAD.U32 R2, RZ, RZ, UR52 ;  /* 0x00000034ff027e24 */ /* 0x002fe4000f8e00ff */
[----:B------:R-:W-:Y:S01]  /*189c0*/  IMAD.U32 R3, RZ, RZ, UR53 ;  /* 0x00000035ff037e24 */ /* 0x000fe2000f8e00ff */
[----:B------:R-:W-:Y:S01]  /*189d0*/  UIADD3.64 UR52, UPT, UPT, UR10, 0x404, URZ ;  /* 0x000004040a347897 */ /* 0x000fe2000fffe0ff */
[----:B--2---:R-:W-:Y:S02]  /*189e0*/  IMAD.U32 R6, RZ, RZ, UR54 ;  /* 0x00000036ff067e24 */ /* 0x004fe4000f8e00ff */
[----:B------:R-:W-:Y:S01]  /*189f0*/  IMAD.U32 R7, RZ, RZ, UR55 ;  /* 0x00000037ff077e24 */ /* 0x000fe2000f8e00ff */
[----:B------:R1:W-:Y:S01]  /*18a00*/  STL.64 [R1+0xeb8], R2 ;  /* 0x000eb80201007387 */ /* 0x0003e20000100a00 */
[----:B0-----:R-:W-:Y:S01]  /*18a10*/  IMAD.SHL.U32 R0, R4, 0x80, RZ ;  /* 0x0000008004007824 */ /* 0x001fe200078e00ff */
[----:B------:R-:W-:Y:S01]  /*18a20*/  UIADD3.64 UR54, UPT, UPT, UR10, 0x7fe, URZ ;  /* 0x000007fe0a367897 */ /* 0x000fe2000fffe0ff */
[----:B------:R-:W-:Y:S01]  /*18a30*/  IMAD.MOV.U32 R4, RZ, RZ, 0x1 ;  /* 0x00000001ff047424 */ /* 0x000fe200078e00ff */
[----:B------:R0:W-:Y:S04]  /*18a40*/  STL.64 [R1+0xeb0], R6 ;  /* 0x000eb00601007387 */ /* 0x0001e80000100a00 */
[----:B------:R2:W-:Y:S04]  /*18a50*/  STL [R1+0xd30], R4 ;  /* 0x000d300401007387 */ /* 0x0005e80000100800 */
[----:B------:R-:W-:Y:S01]  /*18a60*/  STL [R1+0xd48], RZ ;  /* 0x000d48ff01007387 */ /* 0x000fe20000100800 */
[----:B-1----:R-:W1:Y:S01]  /*18a70*/  LDC R2, c[0x0][0x3c4] ;  /* 0x0000f100ff027b82 */ /* 0x002e620000000800 */
[----:B------:R-:W-:-:S02]  /*18a80*/  IMAD.MOV.U32 R3, RZ, RZ, R138 ;  /* 0x000000ffff037224 */ /* 0x000fc400078e008a */
[----:B0-----:R-:W-:Y:S02]  /*18a90*/  IMAD.U32 R6, RZ, RZ, UR72 ;  /* 0x00000048ff067e24 */ /* 0x001fe4000f8e00ff */
[----:B------:R-:W-:Y:S01]  /*18aa0*/  IMAD.U32 R7, RZ, RZ, UR73 ;  /* 0x00000049ff077e24 */ /* 0x000fe2000f8e00ff */
[----:B------:R-:W-:Y:S01]  /*18ab0*/  UIADD3.64 UR72, UPT, UPT, UR42, 0x7fe, URZ ;  /* 0x000007fe2a487897 */ /* 0x000fe2000fffe0ff */
[----:B--2---:R-:W-:Y:S01]  /*18ac0*/  IMAD.U32 R4, RZ, RZ, UR70 ;  /* 0x00000046ff047e24 */ /* 0x004fe2000f8e00ff */
[----:B------:R-:W-:Y:S02]  /*18ad0*/  UIADD3.64 UR70, UPT, UPT, UR42, 0x800, URZ ;  /* 0x000008002a467897 */ /* 0x000fe4000fffe0ff */
[----:B------:R0:W-:Y:S04]  /*18ae0*/  STL.64 [R1+0xea8], R6 ;  /* 0x000ea80601007387 */ /* 0x0001e80000100a00 */
[----:B------:R2:W-:Y:S01]  /*18af0*/  STL.64 [R1+0xea0], R4 ;  /* 0x000ea00401007387 */ /* 0x0005e20000100a00 */
[----:B0-----:R-:W-:-:S02]  /*18b00*/  IMAD.U32 R6, RZ, RZ, UR72 ;  /* 0x00000048ff067e24 */ /* 0x001fc4000f8e00ff */
[----:B------:R-:W-:Y:S01]  /*18b10*/  IMAD.U32 R7, RZ, RZ, UR73 ;  /* 0x00000049ff077e24 */ /* 0x000fe2000f8e00ff */
[----:B------:R-:W-:Y:S01]  /*18b20*/  UIADD3.64 UR72, UPT, UPT, UR42, 0x802, URZ ;  /* 0x000008022a487897 */ /* 0x000fe2000fffe0ff */
[----:B--2---:R-:W-:Y:S02]  /*18b30*/  IMAD.U32 R4, RZ, RZ, UR70 ;  /* 0x00000046ff047e24 */ /* 0x004fe4000f8e00ff */
[----:B------:R-:W-:Y:S01]  /*18b40*/  IMAD.U32 R5, RZ, RZ, UR71 ;  /* 0x00000047ff057e24 */ /* 0x000fe2000f8e00ff */
[----:B------:R-:W-:Y:S01]  /*18b50*/  UIADD3.64 UR70, UPT, UPT, UR42, 0x804, URZ ;  /* 0x000008042a467897 */ /* 0x000fe2000fffe0ff */
[----:B------:R0:W-:Y:S01]  /*18b60*/  STL.64 [R1+0xe98], R6 ;  /* 0x000e980601007387 */ /* 0x0001e20000100a00 */
[----:B-1----:R-:W-:-:S03]  /*18b70*/  IMAD.SHL.U32 R2, R2, 0x80, RZ ;  /* 0x0000008002027824 */ /* 0x002fc600078e00ff */
[----:B------:R1:W-:Y:S01]  /*18b80*/  STL.64 [R1+0xe90], R4 ;  /* 0x000e900401007387 */ /* 0x0003e20000100a00 */
[----:B0-----:R-:W-:Y:S02]  /*18b90*/  IMAD.U32 R6, RZ, RZ, UR70 ;  /* 0x00000046ff067e24 */ /* 0x001fe4000f8e00ff */
[----:B------:R-:W-:Y:S02]  /*18ba0*/  IMAD.U32 R7, RZ, RZ, UR71 ;  /* 0x00000047ff077e24 */ /* 0x000fe4000f8e00ff */
[----:B-1----:R-:W-:Y:S02]  /*18bb0*/  IMAD.U32 R4, RZ, RZ, UR72 ;  /* 0x00000048ff047e24 */ /* 0x002fe4000f8e00ff */
[----:B------:R-:W-:-:S05]  /*18bc0*/  IMAD.U32 R5, RZ, RZ, UR73 ;  /* 0x00000049ff057e24 */ /* 0x000fca000f8e00ff */
[----:B------:R0:W-:Y:S04]  /*18bd0*/  STL.64 [R1+0xe88], R4 ;  /* 0x000e880401007387 */ /* 0x0001e80000100a00 */
[----:B------:R0:W-:Y:S02]  /*18be0*/  STL.64 [R1+0xe80], R6 ;  /* 0x000e800601007387 */ /* 0x0001e40000100a00 */
.L_x_16:
[----:B------:R-:W2:Y:S04]  /*18bf0*/  LDL.64 R20, [R1+0xce8] ;  /* 0x000ce80001147983 */ /* 0x000ea80000100a00 */
[----:B------:R-:W3:Y:S04]  /*18c00*/  LDL.64 R10, [R1+0xce0] ;  /* 0x000ce000010a7983 */ /* 0x000ee80000100a00 */
[----:B------:R-:W4:Y:S04]  /*18c10*/  LDL.64 R18, [R1+0xc68] ;  /* 0x000c680001127983 */ /* 0x000f280000100a00 */
[----:B------:R-:W4:Y:S04]  /*18c20*/  LDL.64 R12, [R1+0xc60] ;  /* 0x000c6000010c7983 */ /* 0x000f280000100a00 */
[----:B0-----:R-:W4:Y:S04]  /*18c30*/  LDL.64 R4, [R1+0xbe8] ;  /* 0x000be80001047983 */ /* 0x001f280000100a00 */
[----:B------:R-:W4:Y:S04]  /*18c40*/  LDL.64 R16, [R1+0xbe0] ;  /* 0x000be00001107983 */ /* 0x000f280000100a00 */
[----:B------:R-:W4:Y:S04]  /*18c50*/  LDL.64 R32, [R1+0xb68] ;  /* 0x000b680001207983 */ /* 0x000f280000100a00 */
[----:B------:R-:W4:Y:S01]  /*18c60*/  LDL.64 R30, [R1+0xb60] ;  /* 0x000b6000011e7983 */ /* 0x000f220000100a00 */
[----:B------:R-:W-:-:S02]  /*18c70*/  SHF.R.S32.HI R7, RZ, 0x1f, R2 ;  /* 0x0000001fff077819 */ /* 0x000fc40000011402 */
[C---:B------:R-:W-:Y:S01]  /*18c80*/  IADD3 R178, P4, PT, R2.reuse, R136, RZ ;  /* 0x0000008802b27210 */ /* 0x040fe20007f9e0ff */
[----:B------:R-:W4:Y:S04]  /*18c90*/  LDL.64 R28, [R1+0xae8] ;  /* 0x000ae800011c7983 */ /* 0x000f280000100a00 */
[C---:B------:R-:W-:Y:S01]  /*18ca0*/  IMAD.X R179, R7.reuse, 0x1, R137, P4 ;  /* 0x0000000107b37824 */ /* 0x040fe200020e0689 */
[C---:B------:R-:W-:Y:S01]  /*18cb0*/  IADD3 R14, P4, PT, R2.reuse, R134, RZ ;  /* 0x00000086020e7210 */ /* 0x040fe20007f9e0ff */
[----:B------:R-:W4:Y:S04]  /*18cc0*/  LDL.64 R8, [R1+0xae0] ;  /* 0x000ae00001087983 */ /* 0x000f280000100a00 */
[----:B------:R-:W-:Y:S01]  /*18cd0*/  IMAD.X R15, R7, 0x1, R135, P4 ;  /* 0x00000001070f7824 */ /* 0x000fe200020e0687 */
[----:B------:R-:W4:Y:S04]  /*18ce0*/  LDL.64 R24, [R1+0xa68] ;  /* 0x000a680001187983 */ /* 0x000f280000100a00 */
[----:B------:R-:W-:Y:S04]  /*18cf0*/  STL.64 [R1+0x1100], R148 ;  /* 0x0011009401007387 */ /* 0x000fe80000100a00 */
[----:B------:R-:W-:Y:S04]  /*18d00*/  STL.64 [R1+0x10f8], R146 ;  /* 0x0010f89201007387 */ /* 0x000fe80000100a00 */
[----:B------:R-:W-:Y:S04]  /*18d10*/  STL.64 [R1+0x10f0], R144 ;  /* 0x0010f09001007387 */ /* 0x000fe80000100a00 */
[----:B------:R0:W-:Y:S04]  /*18d20*/  STL.64 [R1+0x10e8], R142 ;  /* 0x0010e88e01007387 */ /* 0x0001e80000100a00 */
[----:B------:R1:W-:Y:S04]  /*18d30*/  STL.64 [R1+0x10e0], R140 ;  /* 0x0010e08c01007387 */ /* 0x0003e80000100a00 */
[----:B------:R-:W4:Y:S04]  /*18d40*/  LDL.64 R22, [R1+0xa60] ;  /* 0x000a600001167983 */ /* 0x000f280000100a00 */
        /* <DEDUP_REMOVED lines=14> */
[----:B------:R0:W4:Y:S04]  /*18e30*/  LDG.E.U8 R131, desc[UR8][R14.64] ;  /* 0x000000080e837981 */ /* 0x000128000c1e1100 */
[----:B------:R-:W4:Y:S04]  /*18e40*/  LDL.64 R94, [R1+0xe08] ;  /* 0x000e0800015e7983 */ /* 0x000f280000100a00 */
[----:B------:R-:W4:Y:S04]  /*18e50*/  LDL.64 R102, [R1+0xe00] ;  /* 0x000e000001667983 */ /* 0x000f280000100a00 */
[----:B------:R-:W4:Y:S04]  /*18e60*/  LDL.64 R98, [R1+0xd80] ;  /* 0x000d800001627983 */ /* 0x000f280000100a00 */
[----:B------:R-:W4:Y:S04]  /*18e70*/  LDL.64 R100, [R1+0x6b0] ;  /* 0x0006b00001647983 */ /* 0x000f280000100a00 */
[----:B------:R-:W4:Y:S04]  /*18e80*/  LDL.64 R96, [R1+0xd28] ;  /* 0x000d280001607983 */ /* 0x000f280000100a00 */
[----:B------:R-:W4:Y:S04]  /*18e90*/  LDG.E.U8 R178, desc[UR8][R178.64] ;  /* 0x00000008b2b27981 */ /* 0x000f28000c1e1100 */
[----:B------:R-:W4:Y:S04]  /*18ea0*/  LDL.64 R104, [R1+0xaa0] ;  /* 0x000aa00001687983 */ /* 0x000f280000100a00 */
[----:B0-----:R-:W4:Y:S04]  /*18eb0*/  LDL.64 R142, [R1+0x928] ;  /* 0x00092800018e7983 */ /* 0x001f280000100a00 */
[----:B-1----:R-:W4:Y:S04]  /*18ec0*/  LDL.64 R140, [R1+0x8a8] ;  /* 0x0008a800018c7983 */ /* 0x002f280000100a00 */
[----:B------:R-:W4:Y:S04]  /*18ed0*/  LDL.64 R148, [R1+0x820] ;  /* 0x0008200001947983 */ /* 0x000f280000100a00 */
[----:B------:R-:W4:Y:S04]  /*18ee0*/  LDL.64 R146, [R1+0x7a0] ;  /* 0x0007a00001927983 */ /* 0x000f280000100a00 */
[----:B------:R-:W4:Y:S01]  /*18ef0*/  LDL.64 R144, [R1+0x728] ;  /* 0x0007280001907983 */ /* 0x000f220000100a00 */
[----:B--2---:R-:W-:-:S05]  /*18f00*/  IADD3 R174, P4, PT, R2, R20, RZ ;  /* 0x0000001402ae7210 */ /* 0x004fca0007f9e0ff */
[C---:B------:R-:W-:Y:S01]  /*18f10*/  IMAD.X R175, R7.reuse, 0x1, R21, P4 ;  /* 0x0000000107af7824 */ /* 0x040fe200020e0615 */
[C---:B---3--:R-:W-:Y:S01]  /*18f20*/  IADD3 R176, P4, PT, R2.reuse, R10, RZ ;  /* 0x0000000a02b07210 */ /* 0x048fe20007f9e0ff */
[----:B------:R-:W2:Y:S04]  /*18f30*/  LDL.64 R20, [R1+0x960] ;  /* 0x0009600001147983 */ /* 0x000ea80000100a00 */
[C---:B------:R-:W-:Y:S01]  /*18f40*/  IMAD.X R177, R7.reuse, 0x1, R11, P4 ;  /* 0x0000000107b17824 */ /* 0x040fe200020e060b */
[C---:B----4-:R-:W-:Y:S01]  /*18f50*/  IADD3 R10, P4, PT, R2.reuse, R18, RZ ;  /* 0x00000012020a7210 */ /* 0x050fe20007f9e0ff */
[----:B------:R-:W3:Y:S04]  /*18f60*/  LDG.E.U8 R174, desc[UR8][R174.64] ;  /* 0x00000008aeae7981 */ /* 0x000ee8000c1e1100 */
[C---:B------:R-:W-:Y:S01]  /*18f70*/  IMAD.X R11, R7.reuse, 0x1, R19, P4 ;  /* 0x00000001070b7824 */ /* 0x040fe200020e0613 */
[C---:B------:R-:W-:Y:S01]  /*18f80*/  IADD3 R60, P4, PT, R2.reuse, R12, RZ ;  /* 0x0000000c023c7210 */ /* 0x040fe20007f9e0ff */
[----:B------:R-:W4:Y:S04]  /*18f90*/  LDL.64 R18, [R1+0x9e8] ;  /* 0x0009e80001127983 */ /* 0x000f280000100a00 */
[C---:B------:R-:W-:Y:S01]  /*18fa0*/  IMAD.X R61, R7.reuse, 0x1, R13, P4 ;  /* 0x00000001073d7824 */ /* 0x040fe200020e060d */
[C---:B------:R-:W-:Y:S01]  /*18fb0*/  IADD3 R26, P4, PT, R2.reuse, R4, RZ ;  /* 0x00000004021a7210 */ /* 0x040fe20007f9e0ff */
[----:B------:R-:W2:Y:S04]  /*18fc0*/  LDL.64 R12, [R1+0x9e0] ;  /* 0x0009e000010c7983 */ /* 0x000ea80000100a00 */
[----:B------:R-:W-:Y:S01]  /*18fd0*/  IMAD.X R27, R7, 0x1, R5, P4 ;  /* 0x00000001071b7824 */ /* 0x000fe200020e0605 */
[----:B------:R0:W3:Y:S04]  /*18fe0*/  LDG.E.U8 R175, desc[UR8][R10.64] ;  /* 0x000000080aaf7981 */ /* 0x0000e8000c1e1100 */
[----:B------:R-:W3:Y:S01]  /*18ff0*/  LDL.64 R4, [R1+0x968] ;  /* 0x0009680001047983 */ /* 0x000ee20000100a00 */
[----:B------:R-:W-:-:S03]  /*19000*/  IADD3 R58, P4, PT, R2, R16, RZ ;  /* 0x00000010023a7210 */ /* 0x000fc60007f9e0ff */
[----:B------:R-:W3:Y:S02]  /*19010*/  LDG.E.U8 R138, desc[UR8][R60.64] ;  /* 0x000000083c8a7981 */ /* 0x000ee4000c1e1100 */
[C---:B------:R-:W-:Y:S01]  /*19020*/  IMAD.X R59, R7.reuse, 0x1, R17, P4 ;  /* 0x00000001073b7824 */ /* 0x040fe200020e0611 */
[C---:B------:R-:W-:Y:S01]  /*19030*/  IADD3 R16, P4, PT, R2.reuse, R32, RZ ;  /* 0x0000002002107210 */ /* 0x040fe20007f9e0ff */
[----:B------:R1:W3:Y:S04]  /*19040*/  LDG.E.U8 R130, desc[UR8][R26.64] ;  /* 0x000000081a827981 */ /* 0x0002e8000c1e1100 */
[C---:B------:R-:W-:Y:S01]  /*19050*/  IMAD.X R17, R7.reuse, 0x1, R33, P4 ;  /* 0x0000000107117824 */ /* 0x040fe200020e0621 */
[C---:B------:R-:W-:Y:S01]  /*19060*/  IADD3 R56, P4, PT, R2.reuse, R30, RZ ;  /* 0x0000001e02387210 */ /* 0x040fe20007f9e0ff */
[----:B------:R-:W3:Y:S04]  /*19070*/  LDL.64 R60, [R1+0x9d0] ;  /* 0x0009d000013c7983 */ /* 0x000ee80000100a00 */
[----:B------:R-:W-:Y:S01]  /*19080*/  IMAD.X R57, R7, 0x1, R31, P4 ;  /* 0x0000000107397824 */ /* 0x000fe200020e061f */
[----:B------:R-:W3:Y:S04]  /*19090*/  LDG.E.U8 R129, desc[UR8][R58.64] ;  /* 0x000000083a817981 */ /* 0x000ee8000c1e1100 */
[----:B------:R-:W3:Y:S01]  /*190a0*/  LDL.64 R30, [R1+0x8e0] ;  /* 0x0008e000011e7983 */ /* 0x000ee20000100a00 */
[----:B------:R-:W-:-:S03]  /*190b0*/  IADD3 R32, P4, PT, R2, R28, RZ ;  /* 0x0000001c02207210 */ /* 0x000fc60007f9e0ff */
[----:B------:R-:W3:Y:S02]  /*190c0*/  LDG.E.U8 R127, desc[UR8][R56.64] ;  /* 0x00000008387f7981 */ /* 0x000ee4000c1e1100 */
[C---:B------:R-:W-:Y:S01]  /*190d0*/  IMAD.X R33, R7.reuse, 0x1, R29, P4 ;  /* 0x0000000107217824 */ /* 0x040fe200020e061d */
[C---:B------:R-:W-:Y:S01]  /*190e0*/  IADD3 R54, P4, PT, R2.reuse, R8, RZ ;  /* 0x0000000802367210 */ /* 0x040fe20007f9e0ff */
[----:B------:R-:W3:Y:S04]  /*190f0*/  LDL.64 R58, [R1+0x958] ;  /* 0x00095800013a7983 */ /* 0x000ee80000100a00 */
[C---:B------:R-:W-:Y:S01]  /*19100*/  IMAD.X R55, R7.reuse, 0x1, R9, P4 ;  /* 0x0000000107377824 */ /* 0x040fe200020e0609 */
[C---:B------:R-:W-:Y:S01]  /*19110*/  IADD3 R8, P4, PT, R2.reuse, R24, RZ ;  /* 0x0000001802087210 */ /* 0x040fe20007f9e0ff */
[----:B------:R-:W3:Y:S04]  /*19120*/  LDL.64 R56, [R1+0x950] ;  /* 0x0009500001387983 */ /* 0x000ee80000100a00 */
[C---:B------:R-:W-:Y:S01]  /*19130*/  IMAD.X R9, R7.reuse, 0x1, R25, P4 ;  /* 0x0000000107097824 */ /* 0x040fe200020e0619 */
[C---:B------:R-:W-:Y:S01]  /*19140*/  IADD3 R52, P4, PT, R2.reuse, R22, RZ ;  /* 0x0000001602347210 */ /* 0x040fe20007f9e0ff */
[----:B------:R-:W3:Y:S04]  /*19150*/  LDL.64 R24, [R1+0x6e8] ;  /* 0x0006e80001187983 */ /* 0x000ee80000100a00 */
[----:B------:R-:W-:Y:S01]  /*19160*/  IMAD.X R53, R7, 0x1, R23, P4 ;  /* 0x0000000107357824 */ /* 0x000fe200020e0617 */
[----:B------:R-:W3:Y:S04]  /*19170*/  LDG.E.U8 R125, desc[UR8][R54.64] ;  /* 0x00000008367d7981 */ /* 0x000ee8000c1e1100 */
[----:B------:R-:W3:Y:S04]  /*19180*/  LDL.64 R22, [R1+0x6e0] ;  /* 0x0006e00001167983 */ /* 0x000ee80000100a00 */
[----:B------:R-:W3:Y:S04]  /*19190*/  LDG.E.U8 R123, desc[UR8][R52.64] ;  /* 0x00000008347b7981 */ /* 0x000ee8000c1e1100 */
[----:B------:R-:W3:Y:S04]  /*191a0*/  LDL.64 R54, [R1+0x8d8] ;  /* 0x0008d80001367983 */ /* 0x000ee80000100a00 */
[----:B------:R0:W3:Y:S04]  /*191b0*/  LDG.E.U8 R128, desc[UR8][R16.64] ;  /* 0x0000000810807981 */ /* 0x0000e8000c1e1100 */
[----:B------:R-:W3:Y:S04]  /*191c0*/  LDL.64 R52, [R1+0x8d0] ;  /* 0x0008d00001347983 */ /* 0x000ee80000100a00 */
[----:B------:R0:W3:Y:S04]  /*191d0*/  LDG.E.U8 R126, desc[UR8][R32.64] ;  /* 0x00000008207e7981 */ /* 0x0000e8000c1e1100 */
[----:B------:R0:W3:Y:S04]  /*191e0*/  LDG.E.U8 R124, desc[UR8][R8.64] ;  /* 0x00000008087c7981 */ /* 0x0000e8000c1e1100 */
[----:B------:R-:W3:Y:S01]  /*191f0*/  LDG.E.U8 R176, desc[UR8][R176.64] ;  /* 0x00000008b0b07981 */ /* 0x000ee2000c1e1100 */
[----:B----4-:R-:W-:-:S05]  /*19200*/  IADD3 R28, P4, PT, R2, R18, RZ ;  /* 0x00000012021c7210 */ /* 0x010fca0007f9e0ff */
[----:B------:R-:W-:Y:S01]  /*19210*/  IMAD.X R29, R7, 0x1, R19, P4 ;  /* 0x00000001071d7824 */ /* 0x000fe200020e0613 */
[----:B--2---:R-:W-:-:S04]  /*19220*/  IADD3 R50, P4, PT, R2, R12, RZ ;  /* 0x0000000c02327210 */ /* 0x004fc80007f9e0ff */
[----:B------:R2:W4:Y:S01]  /*19230*/  LDG.E.U8 R122, desc[UR8][R28.64] ;  /* 0x000000081c7a7981 */ /* 0x000522000c1e1100 */
[----:B------:R-:W-:-:S03]  /*19240*/  IMAD.X R51, R7, 0x1, R13, P4 ;  /* 0x0000000107337824 */ /* 0x000fc600020e060d */
[----:B------:R-:W2:Y:S01]  /*19250*/  LDL.64 R12, [R1+0xcd8] ;  /* 0x000cd800010c7983 */ /* 0x000ea20000100a00 */
[----:B---3--:R-:W-:-:S03]  /*19260*/  IADD3 R18, P4, PT, R2, R4, RZ ;  /* 0x0000000402127210 */ /* 0x008fc60007f9e0ff */
[----:B------:R-:W3:Y:S02]  /*19270*/  LDG.E.U8 R121, desc[UR8][R50.64] ;  /* 0x0000000832797981 */ /* 0x000ee4000c1e1100 */
[----:B------:R-:W-:Y:S02]  /*19280*/  IMAD.X R19, R7, 0x1, R5, P4 ;  /* 0x0000000107137824 */ /* 0x000fe400020e0605 */
[----:B------:R-:W3:Y:S01]  /*19290*/  LDL.64 R4, [R1+0xcd0] ;  /* 0x000cd00001047983 */ /* 0x000ee20000100a00 */
[----:B------:R-:W-:-:S03]  /*192a0*/  IADD3 R48, P4, PT, R2, R20, RZ ;  /* 0x0000001402307210 */ /* 0x000fc60007f9e0ff */
[----:B------:R0:W4:Y:S02]  /*192b0*/  LDG.E.U8 R120, desc[UR8][R18.64] ;  /* 0x0000000812787981 */ /* 0x000124000c1e1100 */
[C---:B------:R-:W-:Y:S01]  /*192c0*/  IMAD.X R49, R7.reuse, 0x1, R21, P4 ;  /* 0x0000000107317824 */ /* 0x040fe200020e0615 */
[C---:B------:R-:W-:Y:S01]  /*192d0*/  IADD3 R20, P4, PT, R2.reuse, R46, RZ ;  /* 0x0000002e02147210 */ /* 0x040fe20007f9e0ff */
[----:B------:R-:W4:Y:S04]  /*192e0*/  LDL.64 R50, [R1+0x858] ;  /* 0x0008580001327983 */ /* 0x000f280000100a00 */
[----:B------:R-:W-:Y:S01]  /*192f0*/  IMAD.X R21, R7, 0x1, R47, P4 ;  /* 0x0000000107157824 */ /* 0x000fe200020e062f */
[----:B------:R-:W4:Y:S01]  /*19300*/  LDG.E.U8 R119, desc[UR8][R48.64] ;  /* 0x0000000830777981 */ /* 0x000f22000c1e1100 */
[----:B------:R-:W-:-:S03]  /*19310*/  IADD3 R46, P4, PT, R2, R30, RZ ;  /* 0x0000001e022e7210 */ /* 0x000fc60007f9e0ff */
[----:B------:R0:W4:Y:S02]  /*19320*/  LDG.E.U8 R118, desc[UR8][R20.64] ;  /* 0x0000000814767981 */ /* 0x000124000c1e1100 */
[C---:B------:R-:W-:Y:S01]  /*19330*/  IMAD.X R47, R7.reuse, 0x1, R31, P4 ;  /* 0x00000001072f7824 */ /* 0x040fe200020e061f */
[C---:B------:R-:W-:Y:S01]  /*19340*/  IADD3 R30, P4, PT, R2.reuse, R44, RZ ;  /* 0x0000002c021e7210 */ /* 0x040fe20007f9e0ff */
[----:B------:R-:W4:Y:S04]  /*19350*/  LDL.64 R48, [R1+0x850] ;  /* 0x0008500001307983 */ /* 0x000f280000100a00 */
[C---:B------:R-:W-:Y:S01]  /*19360*/  IMAD.X R31, R7.reuse, 0x1, R45, P4 ;  /* 0x00000001071f7824 */ /* 0x040fe200020e062d */
[C---:B------:R-:W-:Y:S01]  /*19370*/  IADD3 R44, P4, PT, R2.reuse, R42, RZ ;  /* 0x0000002a022c7210 */ /* 0x040fe20007f9e0ff */
[----:B------:R-:W4:Y:S04]  /*19380*/  LDG.E.U8 R117, desc[UR8][R46.64] ;  /* 0x000000082e757981 */ /* 0x000f28000c1e1100 */
[C---:B------:R-:W-:Y:S01]  /*19390*/  IMAD.X R45, R7.reuse, 0x1, R43, P4 ;  /* 0x00000001072d7824 */ /* 0x040fe200020e062b */
[C---:B------:R-:W-:Y:S01]  /*193a0*/  IADD3 R42, P4, PT, R2.reuse, R40, RZ ;  /* 0x00000028022a7210 */ /* 0x040fe20007f9e0ff */
[----:B------:R-:W4:Y:S04]  /*193b0*/  LDG.E.U8 R116, desc[UR8][R30.64] ;  /* 0x000000081e747981 */ /* 0x000f28000c1e1100 */
        /* <DEDUP_REMOVED lines=14> */
[----:B------:R-:W4:Y:S04]  /*194a0*/  LDL.64 R44, [R1+0x758] ;  /* 0x00075800012c7983 */ /* 0x000f280000100a00 */
[----:B------:R-:W-:Y:S01]  /*194b0*/  IMAD.X R25, R7, 0x1, R23, P4 ;  /* 0x0000000107197824 */ /* 0x000fe200020e0617 */
[----:B------:R-:W4:Y:S04]  /*194c0*/  LDG.E.U8 R112, desc[UR8][R38.64] ;  /* 0x0000000826707981 */ /* 0x000f28000c1e1100 */
[----:B------:R-:W4:Y:S04]  /*194d0*/  LDG.E.U8 R110, desc[UR8][R34.64] ;  /* 0x00000008226e7981 */ /* 0x000f28000c1e1100 */
[----:B------:R-:W4:Y:S04]  /*194e0*/  LDG.E.U8 R113, desc[UR8][R40.64] ;  /* 0x0000000828717981 */ /* 0x000f28000c1e1100 */
[----:B------:R-:W4:Y:S04]  /*194f0*/  LDG.E.U8 R111, desc[UR8][R36.64] ;  /* 0x00000008246f7981 */ /* 0x000f28000c1e1100 */
[----:B------:R-:W4:Y:S04]  /*19500*/  LDL.64 R34, [R1+0x750] ;  /* 0x0007500001227983 */ /* 0x000f280000100a00 */
[----:B------:R-:W4:Y:S04]  /*19510*/  LDL.64 R40, [R1+0x6d8] ;  /* 0x0006d80001287983 */ /* 0x000f280000100a00 */
[----:B------:R-:W4:Y:S01]  /*19520*/  LDG.E.U8 R109, desc[UR8][R24.64] ;  /* 0x00000008186d7981 */ /* 0x000f22000c1e1100 */
[----:B--2---:R-:W-:-:S05]  /*19530*/  IADD3 R22, P4, PT, R2, R12, RZ ;  /* 0x0000000c02167210 */ /* 0x004fca0007f9e0ff */
[----:B------:R-:W-:Y:S01]  /*19540*/  IMAD.X R23, R7, 0x1, R13, P4 ;  /* 0x0000000107177824 */ /* 0x000fe200020e060d */
[----:B---3--:R-:W-:-:S04]  /*19550*/  IADD3 R12, P4, PT, R2, R4, RZ ;  /* 0x00000004020c7210 */ /* 0x008fc80007f9e0ff */
[----:B------:R-:W2:Y:S01]  /*19560*/  LDG.E.U8 R108, desc[UR8][R22.64] ;  /* 0x00000008166c7981 */ /* 0x000ea2000c1e1100 */
[----:B------:R-:W-:Y:S01]  /*19570*/  IMAD.X R13, R7, 0x1, R5, P4 ;  /* 0x00000001070d7824 */ /* 0x000fe200020e0605 */
[----:B------:R-:W-:-:S04]  /*19580*/  IADD3 R4, P4, PT, R2, R68, RZ ;  /* 0x0000004402047210 */ /* 0x000fc80007f9e0ff */
[----:B------:R-:W3:Y:S01]  /*19590*/  LDG.E.U8 R107, desc[UR8][R12.64] ;  /* 0x000000080c6b7981 */ /* 0x000ee2000c1e1100 */
[C---:B------:R-:W-:Y:S01]  /*195a0*/  IMAD.X R5, R7.reuse, 0x1, R69, P4 ;  /* 0x0000000107057824 */ /* 0x040fe200020e0645 */
[C---:B------:R-:W-:Y:S02]  /*195b0*/  IADD3 R90, P4, PT, R2.reuse, R66, RZ ;  /* 0x00000042025a7210 */ /* 0x040fe40007f9e0ff */
[----:B------:R-:W2:Y:S03]  /*195c0*/  LDL.64 R68, [R1+0xad0] ;  /* 0x000ad00001447983 */ /* 0x000ea60000100a00 */
[C---:B------:R-:W-:Y:S01]  /*195d0*/  IMAD.X R91, R7.reuse, 0x1, R67, P4 ;  /* 0x00000001075b7824 */ /* 0x040fe200020e0643 */
[C---:B------:R-:W-:Y:S01]  /*195e0*/  IADD3 R14, P4, PT, R2.reuse, R64, RZ ;  /* 0x00000040020e7210 */ /* 0x040fe20007f9e0ff */
[----:B------:R-:W3:Y:S04]  /*195f0*/  LDL.64 R66, [R1+0xa58] ;  /* 0x000a580001427983 */ /* 0x000ee80000100a00 */
[C---:B------:R-:W-:Y:S01]  /*19600*/  IMAD.X R15, R7.reuse, 0x1, R65, P4 ;  /* 0x00000001070f7824 */ /* 0x040fe200020e0641 */
[C---:B0-----:R-:W-:Y:S01]  /*19610*/  IADD3 R10, P4, PT, R2.reuse, R62, RZ ;  /* 0x0000003e020a7210 */ /* 0x041fe20007f9e0ff */
[----:B------:R-:W4:Y:S04]  /*19620*/  LDL.64 R64, [R1+0xa50] ;  /* 0x000a500001407983 */ /* 0x000f280000100a00 */
[----:B------:R-:W-:Y:S01]  /*19630*/  IMAD.X R11, R7, 0x1, R63, P4 ;  /* 0x00000001070b7824 */ /* 0x000fe200020e063f */
[----:B------:R-:W4:Y:S04]  /*19640*/  LDG.E.U8 R13, desc[UR8][R4.64] ;  /* 0x00000008040d7981 */ /* 0x000f28000c1e1100 */
[----:B------:R-:W4:Y:S01]  /*19650*/  LDL.64 R62, [R1+0x9d8] ;  /* 0x0009d800013e7983 */ /* 0x000f220000100a00 */
[----:B-1----:R-:W-:-:S03]  /*19660*/  IADD3 R26, P4, PT, R2, R74, RZ ;  /* 0x0000004a021a7210 */ /* 0x002fc60007f9e0ff */
[----:B------:R-:W4:Y:S02]  /*19670*/  LDG.E.U8 R25, desc[UR8][R14.64] ;  /* 0x000000080e197981 */ /* 0x000f24000c1e1100 */
[C---:B------:R-:W-:Y:S01]  /*19680*/  IMAD.X R27, R7.reuse, 0x1, R75, P4 ;  /* 0x00000001071b7824 */ /* 0x040fe200020e064b */
[C---:B------:R-:W-:Y:S01]  /*19690*/  IADD3 R16, P4, PT, R2.reuse, R72, RZ ;  /* 0x0000004802107210 */ /* 0x040fe20007f9e0ff */
[----:B------:R-:W4:Y:S04]  /*196a0*/  LDG.E.U8 R12, desc[UR8][R10.64] ;  /* 0x000000080a0c7981 */ /* 0x000f28000c1e1100 */
[C---:B------:R-:W-:Y:S01]  /*196b0*/  IMAD.X R17, R7.reuse, 0x1, R73, P4 ;  /* 0x0000000107117824 */ /* 0x040fe200020e0649 */
[C---:B------:R-:W-:Y:S01]  /*196c0*/  IADD3 R32, P4, PT, R2.reuse, R70, RZ ;  /* 0x0000004602207210 */ /* 0x040fe20007f9e0ff */
[----:B------:R-:W4:Y:S04]  /*196d0*/  LDG.E.U8 R26, desc[UR8][R26.64] ;  /* 0x000000081a1a7981 */ /* 0x000f28000c1e1100 */
[----:B------:R-:W-:Y:S01]  /*196e0*/  IMAD.X R33, R7, 0x1, R71, P4 ;  /* 0x0000000107217824 */ /* 0x000fe200020e0647 */
[----:B------:R-:W4:Y:S04]  /*196f0*/  LDG.E.U8 R17, desc[UR8][R16.64] ;  /* 0x0000000810117981 */ /* 0x000f28000c1e1100 */
[----:B------:R-:W4:Y:S04]  /*19700*/  LDG.E.U8 R90, desc[UR8][R90.64] ;  /* 0x000000085a5a7981 */ /* 0x000f28000c1e1100 */
[----:B------:R-:W4:Y:S01]  /*19710*/  LDG.E.U8 R27, desc[UR8][R32.64] ;  /* 0x00000008201b7981 */ /* 0x000f22000c1e1100 */
[----:B--2---:R-:W-:-:S05]  /*19720*/  IADD3 R8, P4, PT, R2, R68, RZ ;  /* 0x0000004402087210 */ /* 0x004fca0007f9e0ff */
[----:B------:R-:W-:Y:S01]  /*19730*/  IMAD.X R9, R7, 0x1, R69, P4 ;  /* 0x0000000107097824 */ /* 0x000fe200020e0645 */
[----:B---3--:R-:W-:-:S05]  /*19740*/  IADD3 R28, P4, PT, R2, R66, RZ ;  /* 0x00000042021c7210 */ /* 0x008fca0007f9e0ff */
[C---:B------:R-:W-:Y:S01]  /*19750*/  IMAD.X R29, R7.reuse, 0x1, R67, P4 ;  /* 0x00000001071d7824 */ /* 0x040fe200020e0643 */
[C---:B----4-:R-:W-:Y:S01]  /*19760*/  IADD3 R18, P4, PT, R2.reuse, R64, RZ ;  /* 0x0000004002127210 */ /* 0x050fe20007f9e0ff */
[----:B------:R0:W2:Y:S04]  /*19770*/  LDG.E.U8 R9, desc[UR8][R8.64] ;  /* 0x0000000808097981 */ /* 0x0000a8000c1e1100 */
[----:B------:R-:W-:Y:S01]  /*19780*/  IMAD.X R19, R7, 0x1, R65, P4 ;  /* 0x0000000107137824 */ /* 0x000fe200020e0641 */
[----:B------:R-:W3:Y:S01]  /*19790*/  LDG.E.U8 R28, desc[UR8][R28.64] ;  /* 0x000000081c1c7981 */ /* 0x000ee2000c1e1100 */
[----:B------:R-:W-:-:S03]  /*197a0*/  IADD3 R20, P4, PT, R2, R62, RZ ;  /* 0x0000003e02147210 */ /* 0x000fc60007f9e0ff */
[----:B------:R-:W4:Y:S01]  /*197b0*/  LDG.E.U8 R18, desc[UR8][R18.64] ;  /* 0x0000000812127981 */ /* 0x000f22000c1e1100 */
[----:B0-----:R-:W0:Y:S01]  /*197c0*/  LDC R8, c[0x0][0x3c4] ;  /* 0x0000f100ff087b82 */ /* 0x001e220000000800 */
[----:B------:R-:W-:Y:S01]  /*197d0*/  IMAD.X R21, R7, 0x1, R63, P4 ;  /* 0x0000000107157824 */ /* 0x000fe200020e063f */
[----:B------:R-:W-:-:S04]  /*197e0*/  IADD3 R30, P4, PT, R2, R60, RZ ;  /* 0x0000003c021e7210 */ /* 0x000fc80007f9e0ff */
[----:B------:R1:W2:Y:S01]  /*197f0*/  LDG.E.U8 R16, desc[UR8][R20.64] ;  /* 0x0000000814107981 */ /* 0x0002a2000c1e1100 */
[----:B------:R-:W-:Y:S01]  /*19800*/  IMAD.X R31, R7, 0x1, R61, P4 ;  /* 0x00000001071f7824 */ /* 0x000fe200020e063d */
[----:B------:R-:W-:-:S04]  /*19810*/  IADD3 R92, P4, PT, R2, R58, RZ ;  /* 0x0000003a025c7210 */ /* 0x000fc80007f9e0ff */
[----:B------:R-:W2:Y:S01]  /*19820*/  LDG.E.U8 R30, desc[UR8][R30.64] ;  /* 0x000000081e1e7981 */ /* 0x000ea2000c1e1100 */
[C---:B------:R-:W-:Y:S01]  /*19830*/  IMAD.X R93, R7.reuse, 0x1, R59, P4 ;  /* 0x00000001075d7824 */ /* 0x040fe200020e063b */
[C---:B------:R-:W-:Y:S02]  /*19840*/  IADD3 R38, P4, PT, R2.reuse, R56, RZ ;  /* 0x0000003802267210 */ /* 0x040fe40007f9e0ff */
[----:B------:R-:W2:Y:S03]  /*19850*/  LDL.64 R58, [R1+0xbc0] ;  /* 0x000bc000013a7983 */ /* 0x000ea60000100a00 */
[C---:B------:R-:W-:Y:S01]  /*19860*/  IMAD.X R39, R7.reuse, 0x1, R57, P4 ;  /* 0x0000000107277824 */ /* 0x040fe200020e0639 */
[C---:B------:R-:W-:Y:S01]  /*19870*/  IADD3 R36, P4, PT, R2.reuse, R54, RZ ;  /* 0x0000003602247210 */ /* 0x040fe20007f9e0ff */
[----:B------:R-:W2:Y:S04]  /*19880*/  LDL.64 R56, [R1+0xb48] ;  /* 0x000b480001387983 */ /* 0x000ea80000100a00 */
[C---:B------:R-:W-:Y:S01]  /*19890*/  IMAD.X R37, R7.reuse, 0x1, R55, P4 ;  /* 0x0000000107257824 */ /* 0x040fe200020e0637 */
[C---:B------:R-:W-:Y:S01]  /*198a0*/  IADD3 R22, P4, PT, R2.reuse, R52, RZ ;  /* 0x0000003402167210 */ /* 0x040fe20007f9e0ff */
[----:B------:R-:W2:Y:S04]  /*198b0*/  LDL.64 R54, [R1+0x6d0] ;  /* 0x0006d00001367983 */ /* 0x000ea80000100a00 */
[----:B------:R-:W-:Y:S01]  /*198c0*/  IMAD.X R23, R7, 0x1, R53, P4 ;  /* 0x0000000107177824 */ /* 0x000fe200020e0635 */
[----:B------:R2:W3:Y:S04]  /*198d0*/  LDG.E.U8 R91, desc[UR8][R38.64] ;  /* 0x00000008265b7981 */ /* 0x0004e8000c1e1100 */
[----:B------:R-:W3:Y:S01]  /*198e0*/  LDL.64 R52, [R1+0xcc8] ;  /* 0x000cc80001347983 */ /* 0x000ee20000100a00 */
[----:B------:R-:W-:-:S03]  /*198f0*/  IADD3 R4, P4, PT, R2, R50, RZ ;  /* 0x0000003202047210 */ /* 0x000fc60007f9e0ff */
[----:B------:R-:W4:Y:S02]  /*19900*/  LDG.E.U8 R31, desc[UR8][R36.64] ;  /* 0x00000008241f7981 */ /* 0x000f24000c1e1100 */
[----:B------:R-:W-:Y:S02]  /*19910*/  IMAD.X R5, R7, 0x1, R51, P4 ;  /* 0x0000000107057824 */ /* 0x000fe400020e0633 */
[----:B------:R-:W4:Y:S01]  /*19920*/  LDL.64 R50, [R1+0xcc0] ;  /* 0x000cc00001327983 */ /* 0x000f220000100a00 */
[----:B------:R-:W-:-:S03]  /*19930*/  IADD3 R14, P4, PT, R2, R48, RZ ;  /* 0x00000030020e7210 */ /* 0x000fc60007f9e0ff */
[----:B------:R-:W4:Y:S02]  /*19940*/  LDG.E.U8 R23, desc[UR8][R22.64] ;  /* 0x0000000816177981 */ /* 0x000f24000c1e1100 */
[C---:B------:R-:W-:Y:S01]  /*19950*/  IMAD.X R15, R7.reuse, 0x1, R49, P4 ;  /* 0x00000001070f7824 */ /* 0x040fe200020e0631 */
[C---:B------:R-:W-:Y:S01]  /*19960*/  IADD3 R10, P4, PT, R2.reuse, R42, RZ ;  /* 0x0000002a020a7210 */ /* 0x040fe20007f9e0ff */
[----:B------:R-:W4:Y:S04]  /*19970*/  LDL.64 R48, [R1+0xc48] ;  /* 0x000c480001307983 */ /* 0x000f280000100a00 */
[C---:B------:R-:W-:Y:S01]  /*19980*/  IMAD.X R11, R7.reuse, 0x1, R43, P4 ;  /* 0x00000001070b7824 */ /* 0x040fe200020e062b */
[C---:B------:R-:W-:Y:S01]  /*19990*/  IADD3 R42, P4, PT, R2.reuse, R46, RZ ;  /* 0x0000002e022a7210 */ /* 0x040fe20007f9e0ff */
[----:B------:R-:W4:Y:S04]  /*199a0*/  LDG.E.U8 R14, desc[UR8][R14.64] ;  /* 0x000000080e0e7981 */ /* 0x000f28000c1e1100 */
[----:B------:R-:W-:Y:S01]  /*199b0*/  IMAD.X R43, R7, 0x1, R47, P4 ;  /* 0x00000001072b7824 */ /* 0x000fe200020e062f */
[----:B------:R-:W4:Y:S04]  /*199c0*/  LDG.E.U8 R11, desc[UR8][R10.64] ;  /* 0x000000080a0b7981 */ /* 0x000f28000c1e1100 */
[----:B------:R-:W4:Y:S01]  /*199d0*/  LDL.64 R46, [R1+0xc40] ;  /* 0x000c4000012e7983 */ /* 0x000f220000100a00 */
[----:B------:R-:W-:-:S03]  /*199e0*/  IADD3 R32, P4, PT, R2, R44, RZ ;  /* 0x0000002c02207210 */ /* 0x000fc60007f9e0ff */
[----:B------:R-:W4:Y:S02]  /*199f0*/  LDG.E.U8 R6, desc[UR8][R42.64] ;  /* 0x000000082a067981 */ /* 0x000f24000c1e1100 */
[----:B------:R-:W-:Y:S02]  /*19a00*/  IMAD.X R33, R7, 0x1, R45, P4 ;  /* 0x0000000107217824 */ /* 0x000fe400020e062d */
[----:B------:R-:W4:Y:S01]  /*19a10*/  LDL.64 R44, [R1+0xbc8] ;  /* 0x000bc800012c7983 */ /* 0x000f220000100a00 */
[----:B-1----:R-:W-:-:S03]  /*19a20*/  IADD3 R20, P4, PT, R2, R34, RZ ;  /* 0x0000002202147210 */ /* 0x002fc60007f9e0ff */
[----:B------:R-:W4:Y:S02]  /*19a30*/  LDG.E.U8 R24, desc[UR8][R32.64] ;  /* 0x0000000820187981 */ /* 0x000f24000c1e1100 */
[C---:B------:R-:W-:Y:S01]  /*19a40*/  IMAD.X R21, R7.reuse, 0x1, R35, P4 ;  /* 0x0000000107157824 */ /* 0x040fe200020e0623 */
[C---:B------:R-:W-:Y:S01]  /*19a50*/  IADD3 R34, P4, PT, R2.reuse, R40, RZ ;  /* 0x0000002802227210 */ /* 0x040fe20007f9e0ff */
[----:B------:R-:W4:Y:S04]  /*19a60*/  LDG.E.U8 R92, desc[UR8][R92.64] ;  /* 0x000000085c5c7981 */ /* 0x000f28000c1e1100 */
[----:B------:R-:W-:Y:S01]  /*19a70*/  IMAD.X R35, R7, 0x1, R41, P4 ;  /* 0x0000000107237824 */ /* 0x000fe200020e0629 */
[----:B------:R-:W4:Y:S04]  /*19a80*/  LDG.E.U8 R20, desc[UR8][R20.64] ;  /* 0x0000000814147981 */ /* 0x000f28000c1e1100 */
[----:B------:R3:W4:Y:S04]  /*19a90*/  LDG.E.U8 R41, desc[UR8][R4.64] ;  /* 0x0000000804297981 */ /* 0x000728000c1e1100 */
[----:B------:R1:W4:Y:S01]  /*19aa0*/  LDG.E.U8 R10, desc[UR8][R34.64] ;  /* 0x00000008220a7981 */ /* 0x000322000c1e1100 */
[----:B--2---:R-:W-:-:S05]  /*19ab0*/  IADD3 R38, P4, PT, R2, R54, RZ ;  /* 0x0000003602267210 */ /* 0x004fca0007f9e0ff */
[----:B------:R-:W-:Y:S02]  /*19ac0*/  IMAD.X R39, R7, 0x1, R55, P4 ;  /* 0x0000000107277824 */ /* 0x000fe400020e0637 */
[----:B------:R-:W2:Y:S01]  /*19ad0*/  LDL.64 R54, [R1+0xb40] ;  /* 0x000b400001367983 */ /* 0x000ea20000100a00 */
[----:B---3--:R-:W-:-:S03]  /*19ae0*/  IADD3 R4, P4, PT, R2, R52, RZ ;  /* 0x0000003402047210 */ /* 0x008fc60007f9e0ff */
[----:B------:R-:W3:Y:S02]  /*19af0*/  LDG.E.U8 R15, desc[UR8][R38.64] ;  /* 0x00000008260f7981 */ /* 0x000ee4000c1e1100 */
[----:B------:R-:W-:Y:S02]  /*19b00*/  IMAD.X R5, R7, 0x1, R53, P4 ;  /* 0x0000000107057824 */ /* 0x000fe400020e0635 */
[----:B------:R-:W3:Y:S01]  /*19b10*/  LDL.64 R52, [R1+0xac8] ;  /* 0x000ac80001347983 */ /* 0x000ee20000100a00 */
[----:B----4-:R-:W-:-:S03]  /*19b20*/  IADD3 R36, P4, PT, R2, R50, RZ ;  /* 0x0000003202247210 */ /* 0x010fc60007f9e0ff */
[----:B------:R4:W3:Y:S02]  /*19b30*/  LDG.E.U8 R69, desc[UR8][R4.64] ;  /* 0x0000000804457981 */ /* 0x0008e4000c1e1100 */
[----:B------:R-:W-:Y:S02]  /*19b40*/  IMAD.X R37, R7, 0x1, R51, P4 ;  /* 0x0000000107257824 */ /* 0x000fe400020e0633 */
[----:B------:R-:W3:Y:S01]  /*19b50*/  LDL.64 R50, [R1+0xac0] ;  /* 0x000ac00001327983 */ /* 0x000ee20000100a00 */
[----:B------:R-:W-:-:S03]  /*19b60*/  IADD3 R32, P4, PT, R2, R48, RZ ;  /* 0x0000003002207210 */ /* 0x000fc60007f9e0ff */
[----:B------:R-:W3:Y:S02]  /*19b70*/  LDG.E.U8 R43, desc[UR8][R36.64] ;  /* 0x00000008242b7981 */ /* 0x000ee4000c1e1100 */
[----:B------:R-:W-:Y:S02]  /*19b80*/  IMAD.X R33, R7, 0x1, R49, P4 ;  /* 0x0000000107217824 */ /* 0x000fe400020e0631 */
[----:B------:R-:W3:Y:S04]  /*19b90*/  LDL.64 R48, [R1+0xa48] ;  /* 0x000a480001307983 */ /* 0x000ee80000100a00 */
[----:B------:R0:W3:Y:S01]  /*19ba0*/  LDG.E.U8 R71, desc[UR8][R32.64] ;  /* 0x0000000820477981 */ /* 0x0000e2000c1e1100 */
[----:B-1----:R-:W-:-:S03]  /*19bb0*/  IADD3 R34, P4, PT, R2, R46, RZ ;  /* 0x0000002e02227210 */ /* 0x002fc60007f9e0ff */
[----:B------:R-:W3:Y:S02]  /*19bc0*/  LDL.64 R36, [R1+0x9c0] ;  /* 0x0009c00001247983 */ /* 0x000ee40000100a00 */
[----:B------:R-:W-:Y:S02]  /*19bd0*/  IMAD.X R35, R7, 0x1, R47, P4 ;  /* 0x0000000107237824 */ /* 0x000fe400020e062f */
[----:B------:R-:W3:Y:S04]  /*19be0*/  LDL.64 R38, [R1+0x8c8] ;  /* 0x0008c80001267983 */ /* 0x000ee80000100a00 */
[----:B------:R-:W3:Y:S01]  /*19bf0*/  LDL.64 R46, [R1+0xa40] ;  /* 0x000a4000012e7983 */ /* 0x000ee20000100a00 */
[----:B----4-:R-:W-:-:S03]  /*19c00*/  IADD3 R4, P4, PT, R2, R44, RZ ;  /* 0x0000002c02047210 */ /* 0x010fc60007f9e0ff */
[----:B------:R-:W4:Y:S02]  /*19c10*/  LDG.E.U8 R70, desc[UR8][R34.64] ;  /* 0x0000000822467981 */ /* 0x000f24000c1e1100 */
[----:B------:R-:W-:Y:S02]  /*19c20*/  IMAD.X R5, R7, 0x1, R45, P4 ;  /* 0x0000000107057824 */ /* 0x000fe400020e062d */
[----:B------:R-:W4:Y:S01]  /*19c30*/  LDL.64 R44, [R1+0x9c8] ;  /* 0x0009c800012c7983 */ /* 0x000f220000100a00 */
[----:B0-----:R-:W-:-:S03]  /*19c40*/  IADD3 R32, P4, PT, R2, R58, RZ ;  /* 0x0000003a02207210 */ /* 0x001fc60007f9e0ff */
[----:B------:R0:W4:Y:S02]  /*19c50*/  LDG.E.U8 R73, desc[UR8][R4.64] ;  /* 0x0000000804497981 */ /* 0x000124000c1e1100 */
[----:B------:R-:W-:Y:S02]  /*19c60*/  IMAD.X R33, R7, 0x1, R59, P4 ;  /* 0x0000000107217824 */ /* 0x000fe400020e063b */
[----:B------:R-:W4:Y:S04]  /*19c70*/  LDL.64 R34, [R1+0x940] ;  /* 0x0009400001227983 */ /* 0x000f280000100a00 */
[----:B------:R-:W4:Y:S04]  /*19c80*/  LDG.E.U8 R72, desc[UR8][R32.64] ;  /* 0x0000000820487981 */ /* 0x000f28000c1e1100 */
[----:B------:R-:W4:Y:S01]  /*19c90*/  LDL.64 R32, [R1+0x948] ;  /* 0x0009480001207983 */ /* 0x000f220000100a00 */
[----:B0-----:R-:W-:-:S05]  /*19ca0*/  IADD3 R4, P4, PT, R2, R56, RZ ;  /* 0x0000003802047210 */ /* 0x001fca0007f9e0ff */
[----:B------:R-:W-:-:S05]  /*19cb0*/  IMAD.X R5, R7, 0x1, R57, P4 ;  /* 0x0000000107057824 */ /* 0x000fca00020e0639 */
[----:B------:R3:W4:Y:S01]  /*19cc0*/  LDG.E.U8 R42, desc[UR8][R4.64] ;  /* 0x00000008042a7981 */ /* 0x000722000c1e1100 */
[----:B--2---:R-:W-:-:S05]  /*19cd0*/  IADD3 R74, P4, PT, R2, R54, RZ ;  /* 0x00000036024a7210 */ /* 0x004fca0007f9e0ff */
[----:B------:R-:W-:Y:S01]  /*19ce0*/  IMAD.X R75, R7, 0x1, R55, P4 ;  /* 0x00000001074b7824 */ /* 0x000fe200020e0637 */
[----:B---3--:R-:W-:-:S04]  /*19cf0*/  IADD3 R4, P4, PT, R2, R52, RZ ;  /* 0x0000003402047210 */ /* 0x008fc80007f9e0ff */
[----:B------:R-:W2:Y:S01]  /*19d00*/  LDG.E.U8 R74, desc[UR8][R74.64] ;  /* 0x000000084a4a7981 */ /* 0x000ea2000c1e1100 */
[----:B------:R-:W-:-:S03]  /*19d10*/  IMAD.X R5, R7, 0x1, R53, P4 ;  /* 0x0000000107057824 */ /* 0x000fc600020e0635 */
[----:B------:R-:W3:Y:S04]  /*19d20*/  LDL.64 R52, [R1+0x930] ;  /* 0x0009300001347983 */ /* 0x000ee80000100a00 */
[----:B------:R0:W2:Y:S02]  /*19d30*/  LDG.E.U8 R21, desc[UR8][R4.64] ;  /* 0x0000000804157981 */ /* 0x0000a4000c1e1100 */
[----:B0-----:R-:W-:-:S05]  /*19d40*/  IADD3 R4, P4, PT, R2, R50, RZ ;  /* 0x0000003202047210 */ /* 0x001fca0007f9e0ff */
[----:B------:R-:W-:Y:S02]  /*19d50*/  IMAD.X R5, R7, 0x1, R51, P4 ;  /* 0x0000000107057824 */ /* 0x000fe400020e0633 */
[----:B------:R-:W2:Y:S04]  /*19d60*/  LDL.64 R50, [R1+0x8c0] ;  /* 0x0008c00001327983 */ /* 0x000ea80000100a00 */
[----:B------:R0:W3:Y:S02]  /*19d70*/  LDG.E.U8 R22, desc[UR8][R4.64] ;  /* 0x0000000804167981 */ /* 0x0000e4000c1e1100 */
[----:B0-----:R-:W-:-:S05]  /*19d80*/  IADD3 R4, P4, PT, R2, R48, RZ ;  /* 0x0000003002047210 */ /* 0x001fca0007f9e0ff */
[----:B------:R-:W-:Y:S02]  /*19d90*/  IMAD.X R5, R7, 0x1, R49, P4 ;  /* 0x0000000107057824 */ /* 0x000fe400020e0631 */
[----:B------:R-:W3:Y:S04]  /*19da0*/  LDL.64 R48, [R1+0x848] ;  /* 0x0008480001307983 */ /* 0x000ee80000100a00 */
[----:B------:R0:W3:Y:S02]  /*19db0*/  LDG.E.U8 R19, desc[UR8][R4.64] ;  /* 0x0000000804137981 */ /* 0x0000e4000c1e1100 */
[----:B0-----:R-:W-:-:S05]  /*19dc0*/  IADD3 R4, P4, PT, R2, R46, RZ ;  /* 0x0000002e02047210 */ /* 0x001fca0007f9e0ff */
[----:B------:R-:W-:Y:S02]  /*19dd0*/  IMAD.X R5, R7, 0x1, R47, P4 ;  /* 0x0000000107057824 */ /* 0x000fe400020e062f */
[----:B------:R-:W3:Y:S04]  /*19de0*/  LDL.64 R46, [R1+0x840] ;  /* 0x00084000012e7983 */ /* 0x000ee80000100a00 */
[----:B------:R4:W3:Y:S02]  /*19df0*/  LDG.E.U8 R89, desc[UR8][R4.64] ;  /* 0x0000000804597981 */ /* 0x0008e4000c1e1100 */
[----:B----4-:R-:W-:-:S05]  /*19e00*/  IADD3 R4, P4, PT, R2, R44, RZ ;  /* 0x0000002c02047210 */ /* 0x010fca0007f9e0ff */
[----:B------:R-:W-:Y:S02]  /*19e10*/  IMAD.X R5, R7, 0x1, R45, P4 ;  /* 0x0000000107057824 */ /* 0x000fe400020e062d */
[----:B------:R-:W4:Y:S04]  /*19e20*/  LDL.64 R44, [R1+0x7c8] ;  /* 0x0007c800012c7983 */ /* 0x000f280000100a00 */
[----:B------:R0:W4:Y:S02]  /*19e30*/  LDG.E.U8 R88, desc[UR8][R4.64] ;  /* 0x0000000804587981 */ /* 0x000124000c1e1100 */
[----:B0-----:R-:W-:-:S05]  /*19e40*/  IADD3 R4, P4, PT, R2, R36, RZ ;  /* 0x0000002402047210 */ /* 0x001fca0007f9e0ff */
        /* <DEDUP_REMOVED lines=15> */
[----:B--2---:R-:W-:-:S05]  /*19f40*/  IADD3 R4, P4, PT, R2, R50, RZ ;  /* 0x0000003202047210 */ /* 0x004fca0007f9e0ff */
[----:B------:R-:W-:Y:S02]  /*19f50*/  IMAD.X R5, R7, 0x1, R51, P4 ;  /* 0x0000000107057824 */ /* 0x000fe400020e0633 */
[----:B------:R-:W2:Y:S04]  /*19f60*/  LDL.64 R50, [R1+0x6c0] ;  /* 0x0006c00001327983 */ /* 0x000ea80000100a00 */
[----:B------:R3:W2:Y:S02]  /*19f70*/  LDG.E.U8 R83, desc[UR8][R4.64] ;  /* 0x0000000804537981 */ /* 0x0006a4000c1e1100 */
[----:B---3--:R-:W-:-:S05]  /*19f80*/  IADD3 R4, P4, PT, R2, R48, RZ ;  /* 0x0000003002047210 */ /* 0x008fca0007f9e0ff */
        /* <DEDUP_REMOVED lines=92> */
[----:B------:R-:W-:-:S05]  /*1a550*/  IMAD.X R5, R7, 0x1, R53, P4 ;  /* 0x0000000107057824 */ /* 0x000fca00020e0635 */
[----:B------:R2:W4:Y:S02]  /*1a560*/  LDG.E.U8 R53, desc[UR8][R4.64] ;  /* 0x0000000804357981 */ /* 0x000524000c1e1100 */
[----:B--2---:R-:W-:-:S05]  /*1a570*/  IADD3 R4, P4, PT, R2, R50, RZ ;  /* 0x0000003202047210 */ /* 0x004fca0007f9e0ff */
[----:B------:R-:W-:-:S05]  /*1a580*/  IMAD.X R5, R7, 0x1, R51, P4 ;  /* 0x0000000107057824 */ /* 0x000fca00020e0633 */
[----:B------:R3:W2:Y:S02]  /*1a590*/  LDG.E.U8 R52, desc[UR8][R4.64] ;  /* 0x0000000804347981 */ /* 0x0006a4000c1e1100 */
[----:B---3--:R-:W-:-:S05]  /*1a5a0*/  IADD3 R4, P4, PT, R2, R48, RZ ;  /* 0x0000003002047210 */ /* 0x008fca0007f9e0ff */
[----:B------:R-:W-:-:S05]  /*1a5b0*/  IMAD.X R5, R7, 0x1, R49, P4 ;  /* 0x0000000107057824 */ /* 0x000fca00020e0631 */
[----:B------:R0:W3:Y:S02]  /*1a5c0*/  LDG.E.U8 R51, desc[UR8][R4.64] ;  /* 0x0000000804337981 */ /* 0x0000e4000c1e1100 */
[----:B0-----:R-:W-:-:S05]  /*1a5d0*/  IADD3 R4, P4, PT, R2, R46, RZ ;  /* 0x0000002e02047210 */ /* 0x001fca0007f9e0ff */
[----:B------:R-:W-:-:S05]  /*1a5e0*/  IMAD.X R5, R7, 0x1, R47, P4 ;  /* 0x0000000107057824 */ /* 0x000fca00020e062f */
[----:B------:R4:W2:Y:S02]  /*1a5f0*/  LDG.E.U8 R50, desc[UR8][R4.64] ;  /* 0x0000000804327981 */ /* 0x0008a4000c1e1100 */
[----:B----4-:R-:W-:-:S05]  /*1a600*/  IADD3 R4, P4, PT, R2, R44, RZ ;  /* 0x0000002c02047210 */ /* 0x010fca0007f9e0ff */
[----:B------:R-:W-:-:S05]  /*1a610*/  IMAD.X R5, R7, 0x1, R45, P4 ;  /* 0x0000000107057824 */ /* 0x000fca00020e062d */
[----:B------:R0:W4:Y:S02]  /*1a620*/  LDG.E.U8 R49, desc[UR8][R4.64] ;  /* 0x0000000804317981 */ /* 0x000124000c1e1100 */
[----:B0-----:R-:W-:-:S05]  /*1a630*/  IADD3 R4, P4, PT, R2, R36, RZ ;  /* 0x0000002402047210 */ /* 0x001fca0007f9e0ff */
[C---:B------:R-:W-:Y:S02]  /*1a640*/  IMAD.X R5, R7.reuse, 0x1, R37, P4 ;  /* 0x0000000107057824 */ /* 0x040fe400020e0625 */
[----:B------:R-:W2:Y:S04]  /*1a650*/  LDL.64 R36, [R1+0xd88] ;  /* 0x000d880001247983 */ /* 0x000ea80000100a00 */
[----:B------:R0:W3:Y:S02]  /*1a660*/  LDG.E.U8 R48, desc[UR8][R4.64] ;  /* 0x0000000804307981 */ /* 0x0000e4000c1e1100 */
[----:B0-----:R-:W-:Y:S02]  /*1a670*/  IADD3 R4, P4, PT, R2, R32, RZ ;  /* 0x0000002002047210 */ /* 0x001fe40007f9e0ff */
[----:B------:R-:W0:Y:S03]  /*1a680*/  LDC R32, c[0x0][0x3c4] ;  /* 0x0000f100ff207b82 */ /* 0x000e260000000800 */
[----:B------:R-:W-:-:S05]  /*1a690*/  IMAD.X R5, R7, 0x1, R33, P4 ;  /* 0x0000000107057824 */ /* 0x000fca00020e0621 */
[----:B------:R1:W3:Y:S02]  /*1a6a0*/  LDG.E.U8 R47, desc[UR8][R4.64] ;  /* 0x00000008042f7981 */ /* 0x0002e4000c1e1100 */
[----:B-1----:R-:W-:-:S05]  /*1a6b0*/  IADD3 R4, P4, PT, R2, R34, RZ ;  /* 0x0000002202047210 */ /* 0x002fca0007f9e0ff */
[----:B------:R-:W-:Y:S02]  /*1a6c0*/  IMAD.X R5, R7, 0x1, R35, P4 ;  /* 0x0000000107057824 */ /* 0x000fe400020e0623 */
[----:B------:R-:W3:Y:S04]  /*1a6d0*/  LDL.64 R34, [R1+0x6b8] ;  /* 0x0006b80001227983 */ /* 0x000ee80000100a00 */
[----:B------:R1:W4:Y:S01]  /*1a6e0*/  LDG.E.U8 R46, desc[UR8][R4.64] ;  /* 0x00000008042e7981 */ /* 0x000322000c1e1100 */
[----:B0-----:R-:W-:Y:S01]  /*1a6f0*/  IMAD.SHL.U32 R32, R32, 0x8, RZ ;  /* 0x0000000820207824 */ /* 0x001fe200078e00ff */
[----:B-1----:R-:W-:-:S05]  /*1a700*/  IADD3 R4, P4, PT, R2, R38, RZ ;  /* 0x0000002602047210 */ /* 0x002fca0007f9e0ff */
[----:B------:R-:W-:Y:S02]  /*1a710*/  IMAD.X R5, R7, 0x1, R39, P4 ;  /* 0x0000000107057824 */ /* 0x000fe400020e0627 */
[----:B------:R-:W4:Y:S04]  /*1a720*/  LDL.64 R38, [R1+0xd20] ;  /* 0x000d200001267983 */ /* 0x000f280000100a00 */
[----:B------:R0:W4:Y:S02]  /*1a730*/  LDG.E.U8 R45, desc[UR8][R4.64] ;  /* 0x00000008042d7981 */ /* 0x000124000c1e1100 */
[----:B0-----:R-:W-:-:S05]  /*1a740*/  IMAD.IADD R4, R32, 0x1, R136 ;  /* 0x0000000120047824 */ /* 0x001fca00078e0288 */
[----:B------:R-:W-:Y:S01]  /*1a750*/  IADD3 R4, P4, PT, R2, R4, RZ ;  /* 0x0000000402047210 */ /* 0x000fe20007f9e0ff */
[----:B------:R-:W-:-:S04]  /*1a760*/  IMAD.IADD R32, R32, 0x1, R134 ;  /* 0x0000000120207824 */ /* 0x000fc800078e0286 */
[C---:B------:R-:W-:Y:S01]  /*1a770*/  IMAD.X R5, R7.reuse, 0x1, R95, P4 ;  /* 0x0000000107057824 */ /* 0x040fe200020e065f */
[----:B------:R-:W-:Y:S01]  /*1a780*/  IADD3 R32, P4, PT, R2, R32, RZ ;  /* 0x0000002002207210 */ /* 0x000fe20007f9e0ff */
[----:B------:R-:W4:Y:S04]  /*1a790*/  LDL.64 R94, [R1+0xca8] ;  /* 0x000ca800015e7983 */ /* 0x000f280000100a00 */
[----:B------:R0:W4:Y:S01]  /*1a7a0*/  LDG.E.U8 R179, desc[UR8][R4.64] ;  /* 0x0000000804b37981 */ /* 0x000122000c1e1100 */
[----:B------:R-:W-:-:S03]  /*1a7b0*/  IMAD.X R33, R7, 0x1, R103, P4 ;  /* 0x0000000107217824 */ /* 0x000fc600020e0667 */
[----:B------:R-:W4:Y:S04]  /*1a7c0*/  LDL.64 R102, [R1+0xb28] ;  /* 0x000b280001667983 */ /* 0x000f280000100a00 */
[----:B------:R1:W4:Y:S01]  /*1a7d0*/  LDG.E.U8 R180, desc[UR8][R32.64] ;  /* 0x0000000820b47981 */ /* 0x000322000c1e1100 */
[----:B0-----:R-:W-:-:S04]  /*1a7e0*/  IMAD.SHL.U32 R5, R8, 0x10, RZ ;  /* 0x0000001008057824 */ /* 0x001fc800078e00ff */
[----:B------:R-:W-:-:S05]  /*1a7f0*/  IMAD.IADD R4, R5, 0x1, R136 ;  /* 0x0000000105047824 */ /* 0x000fca00078e0288 */
[----:B------:R-:W-:Y:S01]  /*1a800*/  IADD3 R4, P4, PT, R2, R4, RZ ;  /* 0x0000000402047210 */ /* 0x000fe20007f9e0ff */
[----:B-1----:R-:W-:-:S04]  /*1a810*/  IMAD.IADD R32, R5, 0x1, R134 ;  /* 0x0000000105207824 */ /* 0x002fc800078e0286 */
[----:B--2---:R-:W-:Y:S02]  /*1a820*/  IMAD.X R5, R7, 0x1, R37, P4 ;  /* 0x0000000107057824 */ /* 0x004fe400020e0625 */
[----:B------:R-:W2:Y:S01]  /*1a830*/  LDL.64 R36, [R1+0xca0] ;  /* 0x000ca00001247983 */ /* 0x000ea20000100a00 */
[----:B------:R-:W-:-:S03]  /*1a840*/  IADD3 R32, P4, PT, R2, R32, RZ ;  /* 0x0000002002207210 */ /* 0x000fc60007f9e0ff */
[----:B------:R-:W2:Y:S02]  /*1a850*/  LDG.E.U8 R182, desc[UR8][R4.64] ;  /* 0x0000000804b67981 */ /* 0x000ea4000c1e1100 */
[----:B------:R-:W-:Y:S02]  /*1a860*/  IMAD.X R33, R7, 0x1, R99, P4 ;  /* 0x0000000107217824 */ /* 0x000fe400020e0663 */
[----:B------:R-:W2:Y:S04]  /*1a870*/  LDL.64 R98, [R1+0xc28] ;  /* 0x000c280001627983 */ /* 0x000ea80000100a00 */
[----:B------:R3:W2:Y:S02]  /*1a880*/  LDG.E.U8 R183, desc[UR8][R32.64] ;  /* 0x0000000820b77981 */ /* 0x0006a4000c1e1100 */
[----:B---3--:R-:W-:-:S05]  /*1a890*/  IADD3 R32, P4, PT, R2, R34, RZ ;  /* 0x0000002202207210 */ /* 0x008fca0007f9e0ff */
[----:B------:R-:W-:Y:S02]  /*1a8a0*/  IMAD.X R33, R7, 0x1, R35, P4 ;  /* 0x0000000107217824 */ /* 0x000fe400020e0623 */
[----:B------:R-:W3:Y:S01]  /*1a8b0*/  LDL.64 R34, [R1+0xc20] ;  /* 0x000c200001227983 */ /* 0x000ee20000100a00 */
[----:B------:R-:W-:-:S03]  /*1a8c0*/  IADD3 R4, P4, PT, R2, R100, RZ ;  /* 0x0000006402047210 */ /* 0x000fc60007f9e0ff */
[----:B------:R-:W3:Y:S02]  /*1a8d0*/  LDG.E.U8 R32, desc[UR8][R32.64] ;  /* 0x0000000820207981 */ /* 0x000ee4000c1e1100 */
        /* <DEDUP_REMOVED lines=8> */
[----:B------:R-:W-:-:S05]  /*1a960*/  IMAD.X R5, R7, 0x1, R39, P4 ;  /* 0x0000000107057824 */ /* 0x000fca00020e0627 */
[----:B------:R0:W4:Y:S02]  /*1a970*/  LDG.E.U8 R39, desc[UR8][R4.64] ;  /* 0x0000000804277981 */ /* 0x000124000c1e1100 */
[----:B0-----:R-:W-:-:S05]  /*1a980*/  IADD3 R4, P4, PT, R2, R94, RZ ;  /* 0x0000005e02047210 */ /* 0x001fca0007f9e0ff */
[----:B------:R-:W-:Y:S02]  /*1a990*/  IMAD.X R5, R7, 0x1, R95, P4 ;  /* 0x0000000107057824 */ /* 0x000fe400020e065f */
[----:B------:R-:W4:Y:S04]  /*1a9a0*/  LDL.64 R94, [R1+0xb20] ;  /* 0x000b2000015e7983 */ /* 0x000f280000100a00 */
[----:B------:R2:W4:Y:S02]  /*1a9b0*/  LDG.E.U8 R38, desc[UR8][R4.64] ;  /* 0x0000000804267981 */ /* 0x000524000c1e1100 */
[----:B--2---:R-:W-:-:S05]  /*1a9c0*/  IADD3 R4, P4, PT, R2, R36, RZ ;  /* 0x0000002402047210 */ /* 0x004fca0007f9e0ff */
[----:B------:R-:W-:-:S05]  /*1a9d0*/  IMAD.X R5, R7, 0x1, R37, P4 ;  /* 0x0000000107057824 */ /* 0x000fca00020e0625 */
[----:B------:R0:W2:Y:S02]  /*1a9e0*/  LDG.E.U8 R37, desc[UR8][R4.64] ;  /* 0x0000000804257981 */ /* 0x0000a4000c1e1100 */
[----:B0-----:R-:W-:-:S05]  /*1a9f0*/  IADD3 R4, P4, PT, R2, R98, RZ ;  /* 0x0000006202047210 */ /* 0x001fca0007f9e0ff */
[----:B------:R-:W-:Y:S02]  /*1aa00*/  IMAD.X R5, R7, 0x1, R99, P4 ;  /* 0x0000000107057824 */ /* 0x000fe400020e0663 */
[----:B------:R-:W2:Y:S04]  /*1aa10*/  LDL.64 R98, [R1+0xaa8] ;  /* 0x000aa80001627983 */ /* 0x000ea80000100a00 */
[----:B------:R3:W2:Y:S02]  /*1aa20*/  LDG.E.U8 R36, desc[UR8][R4.64] ;  /* 0x0000000804247981 */ /* 0x0006a4000c1e1100 */
[----:B---3--:R-:W-:-:S05]  /*1aa30*/  IADD3 R4, P4, PT, R2, R34, RZ ;  /* 0x0000002202047210 */ /* 0x008fca0007f9e0ff */
[----:B------:R-:W-:-:S05]  /*1aa40*/  IMAD.X R5, R7, 0x1, R35, P4 ;  /* 0x0000000107057824 */ /* 0x000fca00020e0623 */
        /* <DEDUP_REMOVED lines=15> */
[----:B------:R-:W4:Y:S01]  /*1ab40*/  LDG.E.U8 R4, desc[UR8][R4.64] ;  /* 0x0000000804047981 */ /* 0x000f22000c1e1100 */
[----:B--2---:R-:W-:-:S05]  /*1ab50*/  IADD3 R94, P4, PT, R2, R98, RZ ;  /* 0x00000062025e7210 */ /* 0x004fca0007f9e0ff */
[----:B------:R-:W-:Y:S02]  /*1ab60*/  IMAD.X R95, R7, 0x1, R99, P4 ;  /* 0x00000001075f7824 */ /* 0x000fe400020e0663 */
[----:B------:R-:W2:Y:S04]  /*1ab70*/  LDL.64 R98, [R1+0x9a0] ;  /* 0x0009a00001627983 */ /* 0x000ea80000100a00 */
[----:B------:R0:W4:Y:S02]  /*1ab80*/  LDG.E.U8 R5, desc[UR8][R94.64] ;  /* 0x000000085e057981 */ /* 0x000124000c1e1100 */
[----:B0-----:R-:W-:-:S05]  /*1ab90*/  IADD3 R94, P4, PT, R2, R104, RZ ;  /* 0x00000068025e7210 */ /* 0x001fca0007f9e0ff */
[----:B------:R-:W-:Y:S02]  /*1aba0*/  IMAD.X R95, R7, 0x1, R105, P4 ;  /* 0x00000001075f7824 */ /* 0x000fe400020e0669 */
[----:B------:R-:W4:Y:S04]  /*1abb0*/  LDL.64 R104, [R1+0x828] ;  /* 0x0008280001687983 */ /* 0x000f280000100a00 */
[----:B------:R3:W4:Y:S02]  /*1abc0*/  LDG.E.U8 R29, desc[UR8][R94.64] ;  /* 0x000000085e1d7981 */ /* 0x000724000c1e1100 */
[----:B---3--:R-:W-:-:S05]  /*1abd0*/  IADD3 R94, P4, PT, R2, R100, RZ ;  /* 0x00000064025e7210 */ /* 0x008fca0007f9e0ff */
[----:B------:R-:W-:Y:S02]  /*1abe0*/  IMAD.X R95, R7, 0x1, R101, P4 ;  /* 0x00000001075f7824 */ /* 0x000fe400020e0665 */
[----:B------:R-:W3:Y:S04]  /*1abf0*/  LDL.64 R100, [R1+0x920] ;  /* 0x0009200001647983 */ /* 0x000ee80000100a00 */
[----:B------:R0:W4:Y:S02]  /*1ac00*/  LDG.E.U8 R93, desc[UR8][R94.64] ;  /* 0x000000085e5d7981 */ /* 0x000124000c1e1100 */
[----:B0-----:R-:W-:-:S05]  /*1ac10*/  IADD3 R94, P4, PT, R2, R96, RZ ;  /* 0x00000060025e7210 */ /* 0x001fca0007f9e0ff */
[----:B------:R-:W-:-:S05]  /*1ac20*/  IMAD.X R95, R7, 0x1, R97, P4 ;  /* 0x00000001075f7824 */ /* 0x000fca00020e0661 */
[----:B------:R-:W4:Y:S01]  /*1ac30*/  LDG.E.U8 R94, desc[UR8][R94.64] ;  /* 0x000000085e5e7981 */ /* 0x000f22000c1e1100 */
[----:B------:R-:W-:-:S05]  /*1ac40*/  IADD3 R96, P4, PT, R2, R102, RZ ;  /* 0x0000006602607210 */ /* 0x000fca0007f9e0ff */
[----:B------:R-:W-:Y:S02]  /*1ac50*/  IMAD.X R97, R7, 0x1, R103, P4 ;  /* 0x0000000107617824 */ /* 0x000fe400020e0667 */
[----:B------:R-:W4:Y:S04]  /*1ac60*/  LDL.64 R102, [R1+0x8a0] ;  /* 0x0008a00001667983 */ /* 0x000f280000100a00 */
[----:B------:R2:W4:Y:S02]  /*1ac70*/  LDG.E.U8 R95, desc[UR8][R96.64] ;  /* 0x00000008605f7981 */ /* 0x000524000c1e1100 */
[----:B--2---:R-:W-:-:S05]  /*1ac80*/  IADD3 R96, P4, PT, R2, R98, RZ ;  /* 0x0000006202607210 */ /* 0x004fca0007f9e0ff */
[----:B------:R-:W-:Y:S01]  /*1ac90*/  IMAD.X R97, R7, 0x1, R99, P4 ;  /* 0x0000000107617824 */ /* 0x000fe200020e0663 */
[----:B------:R-:W-:-:S04]  /*1aca0*/  IADD3 R98, P4, PT, R2, R142, RZ ;  /* 0x0000008e02627210 */ /* 0x000fc80007f9e0ff */
[----:B------:R-:W2:Y:S01]  /*1acb0*/  LDG.E.U8 R96, desc[UR8][R96.64] ;  /* 0x0000000860607981 */ /* 0x000ea2000c1e1100 */
[----:B------:R-:W-:-:S03]  /*1acc0*/  IMAD.X R99, R7, 0x1, R143, P4 ;  /* 0x0000000107637824 */ /* 0x000fc600020e068f */
[----:B------:R-:W2:Y:S04]  /*1acd0*/  LDL.64 R142, [R1+0xe70] ;  /* 0x000e7000018e7983 */ /* 0x000ea80000100a00 */
[----:B------:R3:W2:Y:S02]  /*1ace0*/  LDG.E.U8 R97, desc[UR8][R98.64] ;  /* 0x0000000862617981 */ /* 0x0006a4000c1e1100 */
[----:B---3--:R-:W-:-:S05]  /*1acf0*/  IADD3 R98, P4, PT, R2, R100, RZ ;  /* 0x0000006402627210 */ /* 0x008fca0007f9e0ff */
[----:B------:R-:W-:Y:S01]  /*1ad00*/  IMAD.X R99, R7, 0x1, R101, P4 ;  /* 0x0000000107637824 */ /* 0x000fe200020e0665 */
[----:B------:R-:W-:-:S04]  /*1ad10*/  IADD3 R100, P4, PT, R2, R140, RZ ;  /* 0x0000008c02647210 */ /* 0x000fc80007f9e0ff */
[----:B------:R-:W3:Y:S01]  /*1ad20*/  LDG.E.U8 R98, desc[UR8][R98.64] ;  /* 0x0000000862627981 */ /* 0x000ee2000c1e1100 */
[----:B------:R-:W-:-:S03]  /*1ad30*/  IMAD.X R101, R7, 0x1, R141, P4 ;  /* 0x0000000107657824 */ /* 0x000fc600020e068d */
[----:B------:R-:W3:Y:S04]  /*1ad40*/  LDL.64 R140, [R1+0x7a8] ;  /* 0x0007a800018c7983 */ /* 0x000ee80000100a00 */
[----:B------:R4:W3:Y:S02]  /*1ad50*/  LDG.E.U8 R99, desc[UR8][R100.64] ;  /* 0x0000000864637981 */ /* 0x0008e4000c1e1100 */
[----:B----4-:R-:W-:-:S05]  /*1ad60*/  IADD3 R100, P4, PT, R2, R102, RZ ;  /* 0x0000006602647210 */ /* 0x010fca0007f9e0ff */
[C---:B------:R-:W-:Y:S01]  /*1ad70*/  IMAD.X R101, R7.reuse, 0x1, R103, P4 ;  /* 0x0000000107657824 */ /* 0x040fe200020e0667 */
[----:B------:R-:W-:Y:S02]  /*1ad80*/  IADD3 R102, P4, PT, R2, R104, RZ ;  /* 0x0000006802667210 */ /* 0x000fe40007f9e0ff */
[----:B------:R-:W0:Y:S02]  /*1ad90*/  LDC R104, c[0x0][0x3c4] ;  /* 0x0000f100ff687b82 */ /* 0x000e240000000800 */
[----:B------:R-:W4:Y:S01]  /*1ada0*/  LDG.E.U8 R100, desc[UR8][R100.64] ;  /* 0x0000000864647981 */ /* 0x000f22000c1e1100 */
[----:B------:R-:W-:-:S05]  /*1adb0*/  IMAD.X R103, R7, 0x1, R105, P4 ;  /* 0x0000000107677824 */ /* 0x000fca00020e0669 */
[----:B------:R1:W4:Y:S02]  /*1adc0*/  LDG.E.U8 R101, desc[UR8][R102.64] ;  /* 0x0000000866657981 */ /* 0x000324000c1e1100 */
[----:B-1----:R-:W-:Y:S01]  /*1add0*/  IADD3 R102, P4, PT, R2, R148, RZ ;  /* 0x0000009402667210 */ /* 0x002fe20007f9e0ff */
[----:B0-----:R-:W-:-:S04]  /*1ade0*/  IMAD.IADD R104, R134, 0x1, R104 ;  /* 0x0000000186687824 */ /* 0x001fc800078e0268 */
[C---:B------:R-:W-:Y:S01]  /*1adf0*/  IMAD.X R103, R7.reuse, 0x1, R149, P4 ;  /* 0x0000000107677824 */ /* 0x040fe200020e0695 */
[----:B------:R-:W-:Y:S01]  /*1ae00*/  IADD3 R104, P4, PT, R2, R104, RZ ;  /* 0x0000006802687210 */ /* 0x000fe20007f9e0ff */
[----:B------:R-:W-:Y:S04]  /*1ae10*/  STS.U8 [R133+UR4+0x10400], R179 ;  /* 0x010400b385007988 */ /* 0x000fe80008000004 */
[----:B------:R-:W4:Y:S04]  /*1ae20*/  LDG.E.U8 R106, desc[UR8][R102.64] ;  /* 0x00000008666a7981 */ /* 0x000f28000c1e1100 */
[----:B------:R-:W-:Y:S04]  /*1ae30*/  STS.U8 [R133+UR4+0x18400], R180 ;  /* 0x018400b485007988 */ /* 0x000fe80008000004 */
[----:B------:R-:W-:Y:S04]  /*1ae40*/  STS.U8 [R133+UR4+0x10800], R182 ;  /* 0x010800b685007988 */ /* 0x000fe80008000004 */
[----:B------:R-:W-:Y:S04]  /*1ae50*/  STS.U8 [R133+UR4+0x10000], R178 ;  /* 0x010000b285007988 */ /* 0x000fe80008000004 */
[----:B------:R0:W-:Y:S04]  /*1ae60*/  STS.U8 [R133+UR4+0x18000], R131 ;  /* 0x0180008385007988 */ /* 0x0001e80008000004 */
[----:B------:R1:W-:Y:S04]  /*1ae70*/  STS.U8 [R133+UR4+0x11000], R175 ;  /* 0x011000af85007988 */ /* 0x0003e80008000004 */
[----:B------:R1:W-:Y:S01]  /*1ae80*/  STS.U8 [R133+UR4+0x19000], R138 ;  /* 0x0190008a85007988 */ /* 0x0003e20008000004 */
[----:B0-----:R-:W0:Y:S03]  /*1ae90*/  LDC R131, c[0x0][0x3c4] ;  /* 0x0000f100ff837b82 */ /* 0x001e260000000800 */
[----:B------:R0:W-:Y:S04]  /*1aea0*/  STS.U8 [R133+UR4+0x10c00], R174 ;  /* 0x010c00ae85007988 */ /* 0x0001e80008000004 */
        /* <DEDUP_REMOVED lines=16> */
[----:B------:R-:W4:Y:S01]  /*1afb0*/  LDL.64 R148, [R1+0x810] ;  /* 0x0008100001947983 */ /* 0x000f220000100a00 */
[----:B--2---:R-:W-:-:S03]  /*1afc0*/  IMAD.X R105, R7, 0x1, R143, P4 ;  /* 0x0000000107697824 */ /* 0x004fc600020e068f */
[----:B------:R-:W2:Y:S04]  /*1afd0*/  LDL.64 R142, [R1+0x720] ;  /* 0x00072000018e7983 */ /* 0x000ea80000100a00 */
[----:B------:R0:W4:Y:S02]  /*1afe0*/  LDG.E.U8 R181, desc[UR8][R104.64] ;  /* 0x0000000868b57981 */ /* 0x000124000c1e1100 */
[----:B0-----:R-:W0:Y:S01]  /*1aff0*/  LDC R104, c[0x0][0x3c4] ;  /* 0x0000f100ff687b82 */ /* 0x001e220000000800 */
[----:B---3--:R-:W-:-:S05]  /*1b000*/  IADD3 R102, P4, PT, R2, R140, RZ ;  /* 0x0000008c02667210 */ /* 0x008fca0007f9e0ff */
[----:B------:R-:W-:Y:S02]  /*1b010*/  IMAD.X R103, R7, 0x1, R141, P4 ;  /* 0x0000000107677824 */ /* 0x000fe400020e068d */
[----:B------:R-:W3:Y:S04]  /*1b020*/  LDL.64 R140, [R1+0x6a8] ;  /* 0x0006a800018c7983 */ /* 0x000ee80000100a00 */
[----:B------:R0:W4:Y:S02]  /*1b030*/  LDG.E.U8 R177, desc[UR8][R102.64] ;  /* 0x0000000866b17981 */ /* 0x000124000c1e1100 */
[----:B0-----:R-:W-:-:S05]  /*1b040*/  IADD3 R102, P4, PT, R2, R146, RZ ;  /* 0x0000009202667210 */ /* 0x001fca0007f9e0ff */
[----:B------:R-:W-:Y:S02]  /*1b050*/  IMAD.X R103, R7, 0x1, R147, P4 ;  /* 0x0000000107677824 */ /* 0x000fe400020e0693 */
[----:B------:R-:W-:Y:S01]  /*1b060*/  IMAD R104, R104, 0x9, RZ ;  /* 0x0000000968687824 */ /* 0x000fe200078e02ff */
        /* <DEDUP_REMOVED lines=14> */
[----:B0-----:R-:W-:-:S05]  /*1b150*/  IMAD.IADD R102, R104, 0x1, R136 ;  /* 0x0000000168667824 */ /* 0x001fca00078e0288 */
[----:B------:R-:W-:Y:S01]  /*1b160*/  IADD3 R102, P4, PT, R2, R102, RZ ;  /* 0x0000006602667210 */ /* 0x000fe20007f9e0ff */
[----:B------:R-:W-:-:S04]  /*1b170*/  IMAD.IADD R104, R104, 0x1, R134 ;  /* 0x0000000168687824 */ /* 0x000fc800078e0286 */
[----:B----4-:R-:W-:Y:S02]  /*1b180*/  IMAD.X R103, R7, 0x1, R145, P4 ;  /* 0x0000000107677824 */ /* 0x010fe400020e0691 */
[----:B------:R-:W4:Y:S01]  /*1b190*/  LDL.64 R144, [R1+0x6a0] ;  /* 0x0006a00001907983 */ /* 0x000f220000100a00 */
[----:B------:R-:W-:-:S03]  /*1b1a0*/  IADD3 R104, P4, PT, R2, R104, RZ ;  /* 0x0000006802687210 */ /* 0x000fc60007f9e0ff */
[----:B-1----:R0:W4:Y:S02]  /*1b1b0*/  LDG.E.U8 R175, desc[UR8][R102.64] ;  /* 0x0000000866af7981 */ /* 0x002124000c1e1100 */
[----:B--2---:R-:W-:Y:S02]  /*1b1c0*/  IMAD.X R105, R7, 0x1, R143, P4 ;  /* 0x0000000107697824 */ /* 0x004fe400020e068f */
[----:B------:R-:W2:Y:S01]  /*1b1d0*/  LDL.64 R142, [R1+0xe78] ;  /* 0x000e7800018e7983 */ /* 0x000ea20000100a00 */
[----:B0-----:R-:W-:Y:S02]  /*1b1e0*/  IMAD R103, R131, 0x11, RZ ;  /* 0x0000001183677824 */ /* 0x001fe400078e02ff */
[----:B------:R-:W0:Y:S01]  /*1b1f0*/  LDC R131, c[0x0][0x3c4] ;  /* 0x0000f100ff837b82 */ /* 0x000e220000000800 */
[----:B------:R1:W2:Y:S01]  /*1b200*/  LDG.E.U8 R138, desc[UR8][R104.64] ;  /* 0x00000008688a7981 */ /* 0x0002a2000c1e1100 */
[----:B------:R-:W-:-:S05]  /*1b210*/  IMAD.IADD R102, R103, 0x1, R136 ;  /* 0x0000000167667824 */ /* 0x000fca00078e0288 */
[----:B------:R-:W-:Y:S01]  /*1b220*/  IADD3 R102, P4, PT, R2, R102, RZ ;  /* 0x0000006602667210 */ /* 0x000fe20007f9e0ff */
[----:B-1----:R-:W-:-:S04]  /*1b230*/  IMAD.IADD R104, R103, 0x1, R134 ;  /* 0x0000000167687824 */ /* 0x002fc800078e0286 */
[----:B---3--:R-:W-:Y:S02]  /*1b240*/  IMAD.X R103, R7, 0x1, R141, P4 ;  /* 0x0000000107677824 */ /* 0x008fe400020e068d */
[----:B------:R-:W3:Y:S01]  /*1b250*/  LDL.64 R140, [R1+0xd18] ;  /* 0x000d1800018c7983 */ /* 0x000ee20000100a00 */
[----:B------:R-:W-:-:S03]  /*1b260*/  IADD3 R104, P4, PT, R2, R104, RZ ;  /* 0x0000006802687210 */ /* 0x000fc60007f9e0ff */
[----:B------:R-:W3:Y:S02]  /*1b270*/  LDG.E.U8 R174, desc[UR8][R102.64] ;  /* 0x0000000866ae7981 */ /* 0x000ee4000c1e1100 */
[----:B------:R-:W-:Y:S02]  /*1b280*/  IMAD.X R105, R7, 0x1, R147, P4 ;  /* 0x0000000107697824 */ /* 0x000fe400020e0693 */
[----:B------:R-:W3:Y:S04]  /*1b290*/  LDL.64 R146, [R1+0xd10] ;  /* 0x000d100001927983 */ /* 0x000ee80000100a00 */
[----:B------:R0:W3:Y:S02]  /*1b2a0*/  LDG.E.U8 R104, desc[UR8][R104.64] ;  /* 0x0000000868687981 */ /* 0x0000e4000c1e1100 */
[----:B0-----:R-:W-:Y:S01]  /*1b2b0*/  IMAD.IADD R105, R136, 0x1, R131 ;  /* 0x0000000188697824 */ /* 0x001fe200078e0283 */
[----:B----4-:R-:W-:-:S05]  /*1b2c0*/  IADD3 R102, P4, PT, R2, R144, RZ ;  /* 0x0000009002667210 */ /* 0x010fca0007f9e0ff */
[----:B------:R-:W-:Y:S02]  /*1b2d0*/  IMAD.X R103, R7, 0x1, R145, P4 ;  /* 0x0000000107677824 */ /* 0x000fe400020e0691 */
[----:B------:R-:W4:Y:S04]  /*1b2e0*/  LDL.64 R144, [R1+0xc98] ;  /* 0x000c980001907983 */ /* 0x000f280000100a00 */
[----:B------:R0:W4:Y:S02]  /*1b2f0*/  LDG.E.U8 R131, desc[UR8][R102.64] ;  /* 0x0000000866837981 */ /* 0x000124000c1e1100 */
[----:B0-----:R-:W-:-:S05]  /*1b300*/  IADD3 R102, P4, PT, R2, R105, RZ ;  /* 0x0000006902667210 */ /* 0x001fca0007f9e0ff */
[----:B--2---:R-:W-:Y:S02]  /*1b310*/  IMAD.X R103, R7, 0x1, R143, P4 ;  /* 0x0000000107677824 */ /* 0x004fe400020e068f */
        /* <DEDUP_REMOVED lines=65> */
[----:B------:R3:W2:Y:S04]  /*1b730*/  LDG.E.U8 R115, desc[UR8][R102.64] ;  /* 0x0000000866737981 */ /* 0x0006a8000c1e1100 */
[----:B------:R0:W-:Y:S04]  /*1b740*/  STS.U8 [R133+UR4+0x13400], R114 ;  /* 0x0134007285007988 */ /* 0x0001e80008000004 */
[----:B------:R1:W-:Y:S01]  /*1b750*/  STS.U8 [R133+UR4+0x1b400], R113 ;  /* 0x01b4007185007988 */ /* 0x0003e20008000004 */
[----:B---3--:R-:W-:-:S05]  /*1b760*/  IADD3 R102, P4, PT, R2, R140, RZ ;  /* 0x0000008c02667210 */ /* 0x008fca0007f9e0ff */
[----:B------:R-:W-:Y:S02]  /*1b770*/  IMAD.X R103, R7, 0x1, R141, P4 ;  /* 0x0000000107677824 */ /* 0x000fe400020e068d */
[----:B------:R-:W3:Y:S04]  /*1b780*/  LDL.64 R140, [R1+0x818] ;  /* 0x00081800018c7983 */ /* 0x000ee80000100a00 */
[----:B0-----:R0:W3:Y:S02]  /*1b790*/  LDG.E.U8 R114, desc[UR8][R102.64] ;  /* 0x0000000866727981 */ /* 0x0010e4000c1e1100 */
[----:B0-----:R-:W-:-:S05]  /*1b7a0*/  IADD3 R102, P4, PT, R2, R146, RZ ;  /* 0x0000009202667210 */ /* 0x001fca0007f9e0ff */
[C---:B------:R-:W-:Y:S02]  /*1b7b0*/  IMAD.X R103, R7.reuse, 0x1, R147, P4 ;  /* 0x0000000107677824 */ /* 0x040fe400020e0693 */
[----:B------:R-:W3:Y:S04]  /*1b7c0*/  LDL.64 R146, [R1+0x798] ;  /* 0x0007980001927983 */ /* 0x000ee80000100a00 */
[----:B-1----:R4:W3:Y:S02]  /*1b7d0*/  LDG.E.U8 R113, desc[UR8][R102.64] ;  /* 0x0000000866717981 */ /* 0x0028e4000c1e1100 */
[----:B----4-:R-:W-:Y:S02]  /*1b7e0*/  IADD3 R102, P4, PT, R2, R144, RZ ;  /* 0x0000009002667210 */ /* 0x010fe40007f9e0ff */
[----:B------:R0:W-:Y:S03]  /*1b7f0*/  STS.U8 [R133+UR4+0x13800], R112 ;  /* 0x0138007085007988 */ /* 0x0001e60008000004 */
[----:B------:R-:W-:-:S02]  /*1b800*/  IMAD.X R103, R7, 0x1, R145, P4 ;  /* 0x0000000107677824 */ /* 0x000fc400020e0691 */
[----:B------:R-:W4:Y:S04]  /*1b810*/  LDL.64 R144, [R1+0x790] ;  /* 0x0007900001907983 */ /* 0x000f280000100a00 */
[----:B0-----:R2:W4:Y:S02]  /*1b820*/  LDG.E.U8 R112, desc[UR8][R102.64] ;  /* 0x0000000866707981 */ /* 0x001524000c1e1100 */
[----:B--2---:R-:W-:-:S05]  /*1b830*/  IADD3 R102, P4, PT, R2, R142, RZ ;  /* 0x0000008e02667210 */ /* 0x004fca0007f9e0ff */
[----:B------:R-:W-:Y:S02]  /*1b840*/  IMAD.X R103, R7, 0x1, R143, P4 ;  /* 0x0000000107677824 */ /* 0x000fe400020e068f */
[----:B------:R-:W2:Y:S04]  /*1b850*/  LDL.64 R142, [R1+0x718] ;  /* 0x00071800018e7983 */ /* 0x000ea80000100a00 */
[----:B------:R0:W-:Y:S04]  /*1b860*/  STS.U8 [R133+UR4+0x1b800], R111 ;  /* 0x01b8006f85007988 */ /* 0x0001e80008000004 */
[----:B0-----:R3:W2:Y:S04]  /*1b870*/  LDG.E.U8 R111, desc[UR8][R102.64] ;  /* 0x00000008666f7981 */ /* 0x0016a8000c1e1100 */
[----:B------:R0:W-:Y:S04]  /*1b880*/  STS.U8 [R133+UR4+0x13c00], R110 ;  /* 0x013c006e85007988 */ /* 0x0001e80008000004 */
[----:B------:R1:W-:Y:S01]  /*1b890*/  STS.U8 [R133+UR4+0x1bc00], R109 ;  /* 0x01bc006d85007988 */ /* 0x0003e20008000004 */
[----:B---3--:R-:W-:-:S05]  /*1b8a0*/  IADD3 R102, P4, PT, R2, R140, RZ ;  /* 0x0000008c02667210 */ /* 0x008fca0007f9e0ff */
[----:B------:R-:W-:-:S05]  /*1b8b0*/  IMAD.X R103, R7, 0x1, R141, P4 ;  /* 0x0000000107677824 */ /* 0x000fca00020e068d */
[----:B0-----:R0:W3:Y:S02]  /*1b8c0*/  LDG.E.U8 R110, desc[UR8][R102.64] ;  /* 0x00000008666e7981 */ /* 0x0010e4000c1e1100 */
[----:B0-----:R-:W-:-:S05]  /*1b8d0*/  IADD3 R102, P4, PT, R2, R148, RZ ;  /* 0x0000009402667210 */ /* 0x001fca0007f9e0ff */
[----:B------:R-:W-:Y:S02]  /*1b8e0*/  IMAD.X R103, R7, 0x1, R149, P4 ;  /* 0x0000000107677824 */ /* 0x000fe400020e0695 */
[----:B------:R-:W3:Y:S04]  /*1b8f0*/  LDL.64 R148, [R1+0x710] ;  /* 0x0007100001947983 */ /* 0x000ee80000100a00 */
[----:B-1----:R0:W3:Y:S01]  /*1b900*/  LDG.E.U8 R109, desc[UR8][R102.64] ;  /* 0x00000008666d7981 */ /* 0x0020e2000c1e1100 */
[----:B------:R-:W-:Y:S02]  /*1b910*/  LOP3.LUT R140, R133, 0x10, RZ, 0x3c, !PT ;  /* 0x00000010858c7812 */ /* 0x000fe400078e3cff */
[C---:B0-----:R-:W-:Y:S01]  /*1b920*/  IADD3 R102, P4, PT, R2.reuse, R146, RZ ;  /* 0x0000009202667210 */ /* 0x041fe20007f9e0ff */
[----:B------:R-:W-:Y:S04]  /*1b930*/  STS.U8 [R133+UR4+0x18800], R183 ;  /* 0x018800b785007988 */ /* 0x000fe80008000004 */
[----:B------:R-:W-:Y:S01]  /*1b940*/  IMAD.X R103, R7, 0x1, R147, P4 ;  /* 0x0000000107677824 */ /* 0x000fe200020e0693 */
[----:B------:R-:W-:Y:S04]  /*1b950*/  STS.U8 [R133+UR4+0x18c00], R176 ;  /* 0x018c00b085007988 */ /* 0x000fe80008000004 */
[----:B------:R0:W-:Y:S04]  /*1b960*/  STS.U8 [R140+UR4+0x10480], R175 ;  /* 0x010480af8c007988 */ /* 0x0001e80008000004 */
[----:B------:R-:W3:Y:S04]  /*1b970*/  LDL.64 R146, [R1+0xe68] ;  /* 0x000e680001927983 */ /* 0x000ee80000100a00 */
[----:B0-----:R4:W3:Y:S02]  /*1b980*/  LDG.E.U8 R175, desc[UR8][R102.64] ;  /* 0x0000000866af7981 */ /* 0x0018e4000c1e1100 */
[----:B----4-:R-:W-:-:S02]  /*1b990*/  IADD3 R102, P4, PT, R2, R144, RZ ;  /* 0x0000009002667210 */ /* 0x010fc40007f9e0ff */
[----:B------:R0:W-:Y:S03]  /*1b9a0*/  STS.U8 [R140+UR4+0x18480], R138 ;  /* 0x0184808a8c007988 */ /* 0x0001e60008000004 */
[----:B------:R-:W-:Y:S02]  /*1b9b0*/  IMAD.X R103, R7, 0x1, R145, P4 ;  /* 0x0000000107677824 */ /* 0x000fe400020e0691 */
[----:B------:R-:W4:Y:S04]  /*1b9c0*/  LDL.64 R144, [R1+0xe60] ;  /* 0x000e600001907983 */ /* 0x000f280000100a00 */
[----:B0-----:R2:W4:Y:S02]  /*1b9d0*/  LDG.E.U8 R138, desc[UR8][R102.64] ;  /* 0x00000008668a7981 */ /* 0x001524000c1e1100 */
[----:B--2---:R-:W-:-:S05]  /*1b9e0*/  IADD3 R102, P4, PT, R2, R142, RZ ;  /* 0x0000008e02667210 */ /* 0x004fca0007f9e0ff */
[----:B------:R-:W-:Y:S02]  /*1b9f0*/  IMAD.X R103, R7, 0x1, R143, P4 ;  /* 0x0000000107677824 */ /* 0x000fe400020e068f */
[----:B------:R-:W2:Y:S04]  /*1ba00*/  LDL.64 R142, [R1+0x698] ;  /* 0x00069800018e7983 */ /* 0x000ea80000100a00 */
[----:B------:R0:W-:Y:S04]  /*1ba10*/  STS.U8 [R140+UR4+0x10880], R174 ;  /* 0x010880ae8c007988 */ /* 0x0001e80008000004 */
[----:B------:R1:W-:Y:S04]  /*1ba20*/  STS.U8 [R140+UR4+0x18880], R104 ;  /* 0x018880688c007988 */ /* 0x0003e80008000004 */
[----:B0-----:R3:W2:Y:S01]  /*1ba30*/  LDG.E.U8 R174, desc[UR8][R102.64] ;  /* 0x0000000866ae7981 */ /* 0x0016a2000c1e1100 */
[----:B-1----:R-:W0:Y:S02]  /*1ba40*/  LDC R104, c[0x0][0x3c4] ;  /* 0x0000f100ff687b82 */ /* 0x002e240000000800 */
[----:B0-----:R-:W-:Y:S01]  /*1ba50*/  IMAD.SHL.U32 R104, R104, 0x2, RZ ;  /* 0x0000000268687824 */ /* 0x001fe200078e00ff */
[----:B---3--:R-:W-:-:S05]  /*1ba60*/  IADD3 R102, P4, PT, R2, R148, RZ ;  /* 0x0000009402667210 */ /* 0x008fca0007f9e0ff */
[----:B------:R-:W-:Y:S01]  /*1ba70*/  IMAD.X R103, R7, 0x1, R149, P4 ;  /* 0x0000000107677824 */ /* 0x000fe200020e0695 */
[----:B------:R4:W-:Y:S04]  /*1ba80*/  STS.U8 [R140+UR4+0x10080], R105 ;  /* 0x010080698c007988 */ /* 0x0009e80008000004 */
[----:B------:R0:W3:Y:S04]  /*1ba90*/  LDG.E.U8 R176, desc[UR8][R102.64] ;  /* 0x0000000866b07981 */ /* 0x0000e8000c1e1100 */
[----:B------:R-:W3:Y:S01]  /*1baa0*/  LDL.64 R148, [R1+0xdd0] ;  /* 0x000dd00001947983 */ /* 0x000ee20000100a00 */
[----:B0-----:R-:W-:-:S05]  /*1bab0*/  IMAD.IADD R102, R104, 0x1, R136 ;  /* 0x0000000168667824 */ /* 0x001fca00078e0288 */
[----:B------:R-:W-:-:S05]  /*1bac0*/  IADD3 R102, P4, PT, R2, R102, RZ ;  /* 0x0000006602667210 */ /* 0x000fca0007f9e0ff */
[----:B------:R-:W-:Y:S02]  /*1bad0*/  IMAD.X R103, R7, 0x1, R147, P4 ;  /* 0x0000000107677824 */ /* 0x000fe400020e0693 */
[----:B------:R-:W3:Y:S01]  /*1bae0*/  LDL.64 R146, [R1+0xde8] ;  /* 0x000de80001927983 */ /* 0x000ee20000100a00 */
[----:B------:R-:W-:-:S03]  /*1baf0*/  IMAD.IADD R104, R104, 0x1, R134 ;  /* 0x0000000168687824 */ /* 0x000fc600078e0286 */
[----:B------:R-:W-:Y:S02]  /*1bb00*/  STS.U8 [R140+UR4+0x18080], R181 ;  /* 0x018080b58c007988 */ /* 0x000fe40008000004 */
[----:B------:R-:W-:Y:S02]  /*1bb10*/  IADD3 R104, P4, PT, R2, R104, RZ ;  /* 0x0000006802687210 */ /* 0x000fe40007f9e0ff */
[----:B------:R-:W-:Y:S04]  /*1bb20*/  STS.U8 [R140+UR4+0x10c80], R108 ;  /* 0x010c806c8c007988 */ /* 0x000fe80008000004 */
[----:B------:R0:W-:Y:S01]  /*1bb30*/  STS.U8 [R140+UR4+0x18c80], R107 ;  /* 0x018c806b8c007988 */ /* 0x0001e20008000004 */
[----:B----4-:R-:W-:-:S03]  /*1bb40*/  IMAD.X R105, R7, 0x1, R145, P4 ;  /* 0x0000000107697824 */ /* 0x010fc600020e0691 */
[----:B------:R-:W4:Y:S04]  /*1bb50*/  LDL.64 R144, [R1+0xde0] ;  /* 0x000de00001907983 */ /* 0x000f280000100a00 */
[----:B0-----:R-:W4:Y:S04]  /*1bb60*/  LDG.E.U8 R107, desc[UR8][R102.64] ;  /* 0x00000008666b7981 */ /* 0x001f28000c1e1100 */
[----:B------:R0:W4:Y:S02]  /*1bb70*/  LDG.E.U8 R104, desc[UR8][R104.64] ;  /* 0x0000000868687981 */ /* 0x000124000c1e1100 */
[----:B0-----:R-:W0:Y:S01]  /*1bb80*/  LDC R105, c[0x0][0x3c4] ;  /* 0x0000f100ff697b82 */ /* 0x001e220000000800 */
[----:B--2---:R-:W-:-:S05]  /*1bb90*/  IADD3 R102, P4, PT, R2, R142, RZ ;  /* 0x0000008e02667210 */ /* 0x004fca0007f9e0ff */
[----:B------:R-:W-:Y:S02]  /*1bba0*/  IMAD.X R103, R7, 0x1, R143, P4 ;  /* 0x0000000107677824 */ /* 0x000fe400020e068f */
[----:B------:R-:W2:Y:S04]  /*1bbb0*/  LDL.64 R142, [R1+0xd68] ;  /* 0x000d6800018e7983 */ /* 0x000ea80000100a00 */
[----:B------:R-:W-:Y:S04]  /*1bbc0*/  STS.U8 [R140+UR4+0x11080], R13 ;  /* 0x0110800d8c007988 */ /* 0x000fe80008000004 */
[----:B------:R-:W-:Y:S04]  /*1bbd0*/  STS.U8 [R140+UR4+0x19080], R90 ;  /* 0x0190805a8c007988 */ /* 0x000fe80008000004 */
[----:B------:R-:W-:Y:S04]  /*1bbe0*/  STS.U8 [R140+UR4+0x11480], R25 ;  /* 0x011480198c007988 */ /* 0x000fe80008000004 */
[----:B------:R-:W-:Y:S04]  /*1bbf0*/  STS.U8 [R140+UR4+0x19480], R12 ;  /* 0x0194800c8c007988 */ /* 0x000fe80008000004 */
[----:B------:R1:W-:Y:S04]  /*1bc00*/  STS.U8 [R140+UR4+0x11880], R26 ;  /* 0x0118801a8c007988 */ /* 0x0003e80008000004 */
[----:B------:R-:W-:Y:S04]  /*1bc10*/  STS.U8 [R140+UR4+0x19880], R17 ;  /* 0x019880118c007988 */ /* 0x000fe80008000004 */
[----:B------:R-:W-:Y:S01]  /*1bc20*/  STS.U8 [R140+UR4+0x11c80], R27 ;  /* 0x011c801b8c007988 */ /* 0x000fe20008000004 */
[----:B-1----:R-:W1:Y:S03]  /*1bc30*/  LDC R26, c[0x0][0x3c4] ;  /* 0x0000f100ff1a7b82 */ /* 0x002e660000000800 */
[----:B------:R-:W-:Y:S04]  /*1bc40*/  STS.U8 [R140+UR4+0x19c80], R9 ;  /* 0x019c80098c007988 */ /* 0x000fe80008000004 */
[----:B------:R0:W-:Y:S04]  /*1bc50*/  STS.U8 [R140+UR4+0x12080], R28 ;  /* 0x0120801c8c007988 */ /* 0x0001e80008000004 */
[----:B------:R-:W-:Y:S04]  /*1bc60*/  STS.U8 [R140+UR4+0x1a080], R18 ;  /* 0x01a080128c007988 */ /* 0x000fe80008000004 */
[----:B------:R0:W-:Y:S02]  /*1bc70*/  STS.U8 [R140+UR4+0x12480], R16 ;  /* 0x012480108c007988 */ /* 0x0001e40008000004 */
[----:B0-----:R-:W0:Y:S02]  /*1bc80*/  LDC R28, c[0x0][0x3c4] ;  /* 0x0000f100ff1c7b82 */ /* 0x001e240000000800 */
[----:B------:R1:W2:Y:S01]  /*1bc90*/  LDG.E.U8 R102, desc[UR8][R102.64] ;  /* 0x0000000866667981 */ /* 0x0002a2000c1e1100 */
[----:B------:R-:W-:-:S03]  /*1bca0*/  IMAD R16, R105, 0xa, RZ ;  /* 0x0000000a69107824 */ /* 0x000fc600078e02ff */
[----:B------:R-:W-:Y:S01]  /*1bcb0*/  STS.U8 [R140+UR4+0x1a480], R30 ;  /* 0x01a4801e8c007988 */ /* 0x000fe20008000004 */
[----:B-1----:R-:W-:Y:S01]  /*1bcc0*/  IMAD R26, R26, 0x12, RZ ;  /* 0x000000121a1a7824 */ /* 0x002fe200078e02ff */
[----:B------:R-:W1:Y:S01]  /*1bcd0*/  LDC R105, c[0x0][0x3c4] ;  /* 0x0000f100ff697b82 */ /* 0x000e620000000800 */
[----:B------:R-:W-:-:S05]  /*1bce0*/  IMAD.IADD R12, R16, 0x1, R136 ;  /* 0x00000001100c7824 */ /* 0x000fca00078e0288 */
[----:B------:R-:W-:Y:S01]  /*1bcf0*/  IADD3 R12, P4, PT, R2, R12, RZ ;  /* 0x0000000c020c7210 */ /* 0x000fe20007f9e0ff */
[----:B------:R-:W-:Y:S01]  /*1bd00*/  STS.U8 [R140+UR4+0x12880], R92 ;  /* 0x0128805c8c007988 */ /* 0x000fe20008000004 */
[----:B------:R-:W0:Y:S03]  /*1bd10*/  LDC R103, c[0x0][0x3c4] ;  /* 0x0000f100ff677b82 */ /* 0x000e260000000800 */
[----:B------:R3:W-:Y:S04]  /*1bd20*/  STS.U8 [R140+UR4+0x1a880], R91 ;  /* 0x01a8805b8c007988 */ /* 0x0007e80008000004 */
[----:B---3--:R-:W3:Y:S01]  /*1bd30*/  LDL.64 R90, [R1+0xe58] ;  /* 0x000e5800015a7983 */ /* 0x008ee20000100a00 */
[----:B------:R-:W-:-:S03]  /*1bd40*/  IMAD.X R13, R7, 0x1, R147, P4 ;  /* 0x00000001070d7824 */ /* 0x000fc600020e0693 */
[----:B------:R-:W3:Y:S04]  /*1bd50*/  LDL.64 R146, [R1+0xd60] ;  /* 0x000d600001927983 */ /* 0x000ee80000100a00 */
[----:B------:R4:W3:Y:S02]  /*1bd60*/  LDG.E.U8 R9, desc[UR8][R12.64] ;  /* 0x000000080c097981 */ /* 0x0008e4000c1e1100 */
[----:B----4-:R-:W-:Y:S02]  /*1bd70*/  IMAD.IADD R12, R16, 0x1, R134 ;  /* 0x00000001100c7824 */ /* 0x010fe400078e0286 */
[----:B------:R-:W-:-:S03]  /*1bd80*/  IMAD.IADD R16, R26, 0x1, R136 ;  /* 0x000000011a107824 */ /* 0x000fc600078e0288 */
[----:B------:R-:W-:-:S05]  /*1bd90*/  IADD3 R12, P4, PT, R2, R12, RZ ;  /* 0x0000000c020c7210 */ /* 0x000fca0007f9e0ff */
[----:B------:R-:W-:Y:S01]  /*1bda0*/  IMAD.X R13, R7, 0x1, R145, P4 ;  /* 0x00000001070d7824 */ /* 0x000fe200020e0691 */
[----:B------:R-:W-:Y:S01]  /*1bdb0*/  IADD3 R16, P4, PT, R2, R16, RZ ;  /* 0x0000001002107210 */ /* 0x000fe20007f9e0ff */
[----:B------:R-:W4:Y:S04]  /*1bdc0*/  LDL.64 R144, [R1+0xe50] ;  /* 0x000e500001907983 */ /* 0x000f280000100a00 */
[----:B------:R1:W-:Y:S01]  /*1bdd0*/  STS.U8 [R140+UR4+0x12c80], R31 ;  /* 0x012c801f8c007988 */ /* 0x0003e20008000004 */
[----:B0-----:R-:W-:-:S03]  /*1bde0*/  IMAD R28, R28, 0x3, RZ ;  /* 0x000000031c1c7824 */ /* 0x001fc600078e02ff */
[----:B------:R0:W4:Y:S01]  /*1bdf0*/  LDG.E.U8 R18, desc[UR8][R12.64] ;  /* 0x000000080c127981 */ /* 0x000122000c1e1100 */
[----:B-1----:R-:W1:Y:S01]  /*1be00*/  LDC R31, c[0x0][0x3c4] ;  /* 0x0000f100ff1f7b82 */ /* 0x002e620000000800 */
[----:B--2---:R-:W-:Y:S02]  /*1be10*/  IMAD.X R17, R7, 0x1, R143, P4 ;  /* 0x0000000107117824 */ /* 0x004fe400020e068f */
[----:B------:R-:W2:Y:S01]  /*1be20*/  LDL.64 R142, [R1+0xdd8] ;  /* 0x000dd800018e7983 */ /* 0x000ea20000100a00 */
[----:B0-----:R-:W-:-:S03]  /*1be30*/  IMAD.IADD R12, R26, 0x1, R134 ;  /* 0x000000011a0c7824 */ /* 0x001fc600078e0286 */
[----:B------:R0:W2:Y:S02]  /*1be40*/  LDG.E.U8 R25, desc[UR8][R16.64] ;  /* 0x0000000810197981 */ /* 0x0000a4000c1e1100 */
[----:B------:R-:W-:Y:S01]  /*1be50*/  IADD3 R12, P4, PT, R2, R12, RZ ;  /* 0x0000000c020c7210 */ /* 0x000fe20007f9e0ff */
[----:B0-----:R-:W-:Y:S02]  /*1be60*/  IMAD.IADD R16, R28, 0x1, R136 ;  /* 0x000000011c107824 */ /* 0x001fe400078e0288 */
[----:B-1----:R-:W-:Y:S02]  /*1be70*/  IMAD R31, R31, 0xb, RZ ;  /* 0x0000000b1f1f7824 */ /* 0x002fe400078e02ff */
[C---:B---3--:R-:W-:Y:S01]  /*1be80*/  IMAD.X R13, R7.reuse, 0x1, R147, P4 ;  /* 0x00000001070d7824 */ /* 0x048fe200020e0693 */
[----:B------:R-:W-:Y:S01]  /*1be90*/  IADD3 R16, P4, PT, R2, R16, RZ ;  /* 0x0000001002107210 */ /* 0x000fe20007f9e0ff */
[----:B------:R-:W3:Y:S04]  /*1bea0*/  LDL.64 R146, [R1+0xd58] ;  /* 0x000d580001927983 */ /* 0x000ee80000100a00 */
[----:B------:R0:W3:Y:S01]  /*1beb0*/  LDG.E.U8 R26, desc[UR8][R12.64] ;  /* 0x000000080c1a7981 */ /* 0x0000e2000c1e1100 */
[----:B------:R-:W-:-:S02]  /*1bec0*/  IMAD.X R17, R7, 0x1, R91, P4 ;  /* 0x0000000107117824 */ /* 0x000fc400020e065b */
[----:B------:R-:W1:Y:S03]  /*1bed0*/  LDC R91, c[0x0][0x3c4] ;  /* 0x0000f100ff5b7b82 */ /* 0x000e660000000800 */
[----:B------:R4:W3:Y:S01]  /*1bee0*/  LDG.E.U8 R27, desc[UR8][R16.64] ;  /* 0x00000008101b7981 */ /* 0x0008e2000c1e1100 */
[----:B0-----:R-:W-:-:S05]  /*1bef0*/  IMAD.IADD R12, R28, 0x1, R134 ;  /* 0x000000011c0c7824 */ /* 0x001fca00078e0286 */
[----:B------:R-:W-:Y:S01]  /*1bf00*/  IADD3 R12, P4, PT, R2, R12, RZ ;  /* 0x0000000c020c7210 */ /* 0x000fe20007f9e0ff */
[----:B----4-:R-:W-:-:S04]  /*1bf10*/  IMAD.IADD R16, R31, 0x1, R136 ;  /* 0x000000011f107824 */ /* 0x010fc800078e0288 */
[C---:B------:R-:W-:Y:S01]  /*1bf20*/  IMAD.X R13, R7.reuse, 0x1, R145, P4 ;  /* 0x00000001070d7824 */ /* 0x040fe200020e0691 */
[----:B------:R-:W-:Y:S01]  /*1bf30*/  IADD3 R16, P4, PT, R2, R16, RZ ;  /* 0x0000001002107210 */ /* 0x000fe20007f9e0ff */
[----:B------:R-:W4:Y:S04]  /*1bf40*/  LDL.64 R144, [R1+0xd50] ;  /* 0x000d500001907983 */ /* 0x000f280000100a00 */
[----:B------:R0:W4:Y:S01]  /*1bf50*/  LDG.E.U8 R28, desc[UR8][R12.64] ;  /* 0x000000080c1c7981 */ /* 0x000122000c1e1100 */
[----:B--2---:R-:W-:-:S03]  /*1bf60*/  IMAD.X R17, R7, 0x1, R143, P4 ;  /* 0x0000000107117824 */ /* 0x004fc600020e068f */
[----:B------:R-:W2:Y:S01]  /*1bf70*/  LDL.64 R142, [R1+0xe48] ;  /* 0x000e4800018e7983 */ /* 0x000ea20000100a00 */
[----:B0-----:R-:W-:Y:S02]  /*1bf80*/  IMAD.IADD R12, R31, 0x1, R134 ;  /* 0x000000011f0c7824 */ /* 0x001fe400078e0286 */
[----:B-1----:R-:W-:Y:S01]  /*1bf90*/  IMAD R91, R91, 0x13, RZ ;  /* 0x000000135b5b7824 */ /* 0x002fe200078e02ff */
[----:B------:R0:W2:Y:S02]  /*1bfa0*/  LDG.E.U8 R30, desc[UR8][R16.64] ;  /* 0x00000008101e7981 */ /* 0x0000a4000c1e1100 */
[----:B------:R-:W-:Y:S01]  /*1bfb0*/  IADD3 R12, P4, PT, R2, R12, RZ ;  /* 0x0000000c020c7210 */ /* 0x000fe20007f9e0ff */
[----:B0-----:R-:W-:-:S04]  /*1bfc0*/  IMAD.IADD R16, R91, 0x1, R136 ;  /* 0x000000015b107824 */ /* 0x001fc800078e0288 */
[----:B------:R-:W-:Y:S02]  /*1bfd0*/  IMAD.X R13, R7, 0x1, R149, P4 ;  /* 0x00000001070d7824 */ /* 0x000fe400020e0695 */
[----:B------:R-:W2:Y:S01]  /*1bfe0*/  LDL.64 R148, [R1+0xe40] ;  /* 0x000e400001947983 */ /* 0x000ea20000100a00 */
[----:B------:R-:W-:-:S03]  /*1bff0*/  IADD3 R16, P4, PT, R2, R16, RZ ;  /* 0x0000001002107210 */ /* 0x000fc60007f9e0ff */
[----:B------:R0:W2:Y:S01]  /*1c000*/  LDG.E.U8 R31, desc[UR8][R12.64] ;  /* 0x000000080c1f7981 */ /* 0x0000a2000c1e1100 */
[----:B------:R-:W-:Y:S02]  /*1c010*/  IMAD.SHL.U32 R103, R103, 0x4, RZ ;  /* 0x0000000467677824 */ /* 0x000fe400078e00ff */
[----:B0-----:R-:W-:Y:S02]  /*1c020*/  IMAD.IADD R12, R91, 0x1, R134 ;  /* 0x000000015b0c7824 */ /* 0x001fe400078e0286 */
[----:B---3--:R-:W-:-:S03]  /*1c030*/  IMAD.X R17, R7, 0x1, R147, P4 ;  /* 0x0000000107117824 */ /* 0x008fc600020e0693 */
[----:B------:R-:W-:Y:S01]  /*1c040*/  IADD3 R12, P4, PT, R2, R12, RZ ;  /* 0x0000000c020c7210 */ /* 0x000fe20007f9e0ff */
[----:B------:R-:W3:Y:S04]  /*1c050*/  LDL.64 R146, [R1+0xdc8] ;  /* 0x000dc80001927983 */ /* 0x000ee80000100a00 */
[----:B------:R0:W3:Y:S02]  /*1c060*/  LDG.E.U8 R90, desc[UR8][R16.64] ;  /* 0x00000008105a7981 */ /* 0x0000e4000c1e1100 */
[----:B0-----:R-:W-:Y:S02]  /*1c070*/  IMAD.IADD R16, R103, 0x1, R136 ;  /* 0x0000000167107824 */ /* 0x001fe400078e0288 */
[----:B----4-:R-:W-:-:S03]  /*1c080*/  IMAD.X R13, R7, 0x1, R145, P4 ;  /* 0x00000001070d7824 */ /* 0x010fc600020e0691 */
[----:B------:R-:W-:Y:S01]  /*1c090*/  IADD3 R16, P4, PT, R2, R16, RZ ;  /* 0x0000001002107210 */ /* 0x000fe20007f9e0ff */
[----:B------:R-:W4:Y:S04]  /*1c0a0*/  LDL.64 R144, [R1+0xdc0] ;  /* 0x000dc00001907983 */ /* 0x000f280000100a00 */
[----:B------:R0:W4:Y:S01]  /*1c0b0*/  LDG.E.U8 R91, desc[UR8][R12.64] ;  /* 0x000000080c5b7981 */ /* 0x000122000c1e1100 */
[----:B--2---:R-:W-:-:S03]  /*1c0c0*/  IMAD.X R17, R7, 0x1, R143, P4 ;  /* 0x0000000107117824 */ /* 0x004fc600020e068f */
[----:B------:R-:W2:Y:S01]  /*1c0d0*/  LDL.64 R142, [R1+0x690] ;  /* 0x00069000018e7983 */ /* 0x000ea20000100a00 */
[----:B0-----:R-:W-:Y:S02]  /*1c0e0*/  IMAD.IADD R12, R103, 0x1, R134 ;  /* 0x00000001670c7824 */ /* 0x001fe400078e0286 */
[----:B------:R-:W-:Y:S01]  /*1c0f0*/  IMAD R105, R105, 0xc, RZ ;  /* 0x0000000c69697824 */ /* 0x000fe200078e02ff */
[----:B------:R0:W2:Y:S02]  /*1c100*/  LDG.E.U8 R92, desc[UR8][R16.64] ;  /* 0x00000008105c7981 */ /* 0x0000a4000c1e1100 */
[----:B------:R-:W-:Y:S01]  /*1c110*/  IADD3 R12, P4, PT, R2, R12, RZ ;  /* 0x0000000c020c7210 */ /* 0x000fe20007f9e0ff */
[----:B0-----:R-:W-:-:S04]  /*1c120*/  IMAD.IADD R16, R105, 0x1, R136 ;  /* 0x0000000169107824 */ /* 0x001fc800078e0288 */
[----:B------:R-:W-:Y:S02]  /*1c130*/  IMAD.X R13, R7, 0x1, R149, P4 ;  /* 0x00000001070d7824 */ /* 0x000fe400020e0695 */
[----:B------:R-:W5:Y:S01]  /*1c140*/  LDL.LU.64 R148, [R1+0x1100] ;  /* 0x0011000001947983 */ /* 0x000f620000300a00 */
[----:B------:R-:W-:-:S03]  /*1c150*/  IADD3 R16, P4, PT, R2, R16, RZ ;  /* 0x0000001002107210 */ /* 0x000fc60007f9e0ff */
[----:B------:R0:W2:Y:S02]  /*1c160*/  LDG.E.U8 R103, desc[UR8][R12.64] ;  /* 0x000000080c677981 */ /* 0x0000a4000c1e1100 */
[----:B0-----:R-:W-:Y:S02]  /*1c170*/  IMAD.IADD R12, R105, 0x1, R134 ;  /* 0x00000001690c7824 */ /* 0x001fe400078e0286 */
[----:B---3--:R-:W-:-:S03]  /*1c180*/  IMAD.X R17, R7, 0x1, R147, P4 ;  /* 0x0000000107117824 */ /* 0x008fc600020e0693 */
[C---:B------:R-:W-:Y:S01]  /*1c190*/  IADD3 R12, P4, PT, R2.reuse, R12, RZ ;  /* 0x0000000c020c7210 */ /* 0x040fe20007f9e0ff */
[----:B------:R-:W3:Y:S04]  /*1c1a0*/  LDL.64 R146, [R1+0xe38] ;  /* 0x000e380001927983 */ /* 0x000ee80000100a00 */
[----:B------:R0:W3:Y:S02]  /*1c1b0*/  LDG.E.U8 R105, desc[UR8][R16.64] ;  /* 0x0000000810697981 */ /* 0x0000e4000c1e1100 */
[----:B0-----:R-:W0:Y:S01]  /*1c1c0*/  LDC R16, c[0x0][0x3c4] ;  /* 0x0000f100ff107b82 */ /* 0x001e220000000800 */
[----:B----4-:R-:W-:Y:S02]  /*1c1d0*/  IMAD.X R13, R7, 0x1, R145, P4 ;  /* 0x00000001070d7824 */ /* 0x010fe400020e0691 */
[----:B------:R-:W4:Y:S04]  /*1c1e0*/  LDL.64 R144, [R1+0xe30] ;  /* 0x000e300001907983 */ /* 0x000f280000100a00 */
[----:B------:R2:W4:Y:S02]  /*1c1f0*/  LDG.E.U8 R108, desc[UR8][R12.64] ;  /* 0x000000080c6c7981 */ /* 0x000524000c1e1100 */
[----:B--2---:R-:W-:-:S05]  /*1c200*/  IADD3 R12, P4, PT, R2, R142, RZ ;  /* 0x0000008e020c7210 */ /* 0x004fca0007f9e0ff */
[----:B------:R-:W-:Y:S02]  /*1c210*/  IMAD.X R13, R7, 0x1, R143, P4 ;  /* 0x00000001070d7824 */ /* 0x000fe400020e068f */
[----:B------:R-:W2:Y:S04]  /*1c220*/  LDL.64 R142, [R1+0xdb8] ;  /* 0x000db800018e7983 */ /* 0x000ea80000100a00 */
[----:B------:R1:W-:Y:S01]  /*1c230*/  STS.U8 [R140+UR4+0x1ac80], R23 ;  /* 0x01ac80178c007988 */ /* 0x0003e20008000004 */
[----:B0-----:R-:W-:-:S03]  /*1c240*/  IMAD R16, R16, 0x5, RZ ;  /* 0x0000000510107824 */ /* 0x001fc600078e02ff */
[----:B------:R0:W2:Y:S01]  /*1c250*/  LDG.E.U8 R181, desc[UR8][R12.64] ;  /* 0x000000080cb57981 */ /* 0x0000a2000c1e1100 */
[----:B-1----:R-:W1:Y:S01]  /*1c260*/  LDC R23, c[0x0][0x3c4] ;  /* 0x0000f100ff177b82 */ /* 0x002e620000000800 */
[----:B0-----:R-:W-:Y:S02]  /*1c270*/  IMAD.IADD R12, R16, 0x1, R136 ;  /* 0x00000001100c7824 */ /* 0x001fe400078e0288 */
[----:B------:R-:W-:Y:S03]  /*1c280*/  STS.U8 [R140+UR4+0x13080], R41 ;  /* 0x013080298c007988 */ /* 0x000fe60008000004 */
[----:B------:R-:W-:Y:S01]  /*1c290*/  IADD3 R12, P4, PT, R2, R12, RZ ;  /* 0x0000000c020c7210 */ /* 0x000fe20007f9e0ff */
[----:B------:R-:W-:Y:S01]  /*1c2a0*/  STS.U8 [R140+UR4+0x1b080], R14 ;  /* 0x01b0800e8c007988 */ /* 0x000fe20008000004 */
[----:B------:R-:W-:-:S03]  /*1c2b0*/  IMAD.IADD R16, R16, 0x1, R134 ;  /* 0x0000000110107824 */ /* 0x000fc600078e0286 */
[----:B------:R1:W-:Y:S02]  /*1c2c0*/  STS.U8 [R140+UR4+0x13480], R11 ;  /* 0x0134800b8c007988 */ /* 0x0003e40008000004 */
[----:B-1----:R-:W-:Y:S02]  /*1c2d0*/  IMAD R11, R23, 0xd, RZ ;  /* 0x0000000d170b7824 */ /* 0x002fe400078e02ff */
[----:B---3--:R-:W-:Y:S01]  /*1c2e0*/  IMAD.X R13, R7, 0x1, R147, P4 ;  /* 0x00000001070d7824 */ /* 0x008fe200020e0693 */
[----:B------:R-:W-:Y:S01]  /*1c2f0*/  IADD3 R16, P4, PT, R2, R16, RZ ;  /* 0x0000001002107210 */ /* 0x000fe20007f9e0ff */
[----:B------:R-:W3:Y:S04]  /*1c300*/  LDL.64 R146, [R1+0xd08] ;  /* 0x000d080001927983 */ /* 0x000ee80000100a00 */
[----:B------:R0:W3:Y:S02]  /*1c310*/  LDG.E.U8 R14, desc[UR8][R12.64] ;  /* 0x000000080c0e7981 */ /* 0x0000e4000c1e1100 */
[----:B0-----:R-:W-:-:S02]  /*1c320*/  IMAD.IADD R12, R11, 0x1, R136 ;  /* 0x000000010b0c7824 */ /* 0x001fc400078e0288 */
[----:B----4-:R-:W-:-:S03]  /*1c330*/  IMAD.X R17, R7, 0x1, R145, P4 ;  /* 0x0000000107117824 */ /* 0x010fc600020e0691 */
[C---:B------:R-:W-:Y:S01]  /*1c340*/  IADD3 R12, P4, PT, R2.reuse, R12, RZ ;  /* 0x0000000c020c7210 */ /* 0x040fe20007f9e0ff */
[----:B------:R-:W4:Y:S04]  /*1c350*/  LDL.64 R144, [R1+0xd00] ;  /* 0x000d000001907983 */ /* 0x000f280000100a00 */
[----:B------:R0:W3:Y:S01]  /*1c360*/  LDG.E.U8 R23, desc[UR8][R16.64] ;  /* 0x0000000810177981 */ /* 0x0000e2000c1e1100 */
[----:B--2---:R-:W-:Y:S02]  /*1c370*/  IMAD.X R13, R7, 0x1, R143, P4 ;  /* 0x00000001070d7824 */ /* 0x004fe400020e068f */
[----:B0-----:R-:W-:Y:S01]  /*1c380*/  IMAD.IADD R16, R11, 0x1, R134 ;  /* 0x000000010b107824 */ /* 0x001fe200078e0286 */
[----:B------:R-:W2:Y:S01]  /*1c390*/  LDL.64 R142, [R1+0xc88] ;  /* 0x000c8800018e7983 */ /* 0x000ea20000100a00 */
[----:B------:R-:W0:Y:S03]  /*1c3a0*/  LDC R11, c[0x0][0x3c4] ;  /* 0x0000f100ff0b7b82 */ /* 0x000e260000000800 */
[----:B------:R3:W2:Y:S04]  /*1c3b0*/  LDG.E.U8 R41, desc[UR8][R12.64] ;  /* 0x000000080c297981 */ /* 0x0006a8000c1e1100 */
[----:B------:R-:W2:Y:S01]  /*1c3c0*/  LDL.64 R12, [R1+0xdb0] ;  /* 0x000db000010c7983 */ /* 0x000ea20000100a00 */
[----:B------:R-:W-:-:S03]  /*1c3d0*/  IADD3 R16, P4, PT, R2, R16, RZ ;  /* 0x0000001002107210 */ /* 0x000fc60007f9e0ff */
[----:B------:R1:W-:Y:S02]  /*1c3e0*/  STS.U8 [R140+UR4+0x1b480], R6 ;  /* 0x01b480068c007988 */ /* 0x0003e40008000004 */
[----:B--2---:R-:W-:Y:S01]  /*1c3f0*/  IMAD.X R17, R7, 0x1, R13, P4 ;  /* 0x0000000107117824 */ /* 0x004fe200020e060d */
[----:B---3--:R-:W-:-:S04]  /*1c400*/  IADD3 R12, P4, PT, R2, R146, RZ ;  /* 0x00000092020c7210 */ /* 0x008fc80007f9e0ff */
[----:B------:R-:W2:Y:S01]  /*1c410*/  LDG.E.U8 R16, desc[UR8][R16.64] ;  /* 0x0000000810107981 */ /* 0x000ea2000c1e1100 */
[----:B------:R-:W-:-:S03]  /*1c420*/  IMAD.X R13, R7, 0x1, R147, P4 ;  /* 0x00000001070d7824 */ /* 0x000fc600020e0693 */
[----:B------:R-:W5:Y:S04]  /*1c430*/  LDL.LU.64 R146, [R1+0x10f8] ;  /* 0x0010f80001927983 */ /* 0x000f680000300a00 */
[----:B------:R4:W3:Y:S02]  /*1c440*/  LDG.E.U8 R17, desc[UR8][R12.64] ;  /* 0x000000080c117981 */ /* 0x0008e4000c1e1100 */
[----:B----4-:R-:W-:-:S05]  /*1c450*/  IADD3 R12, P4, PT, R2, R144, RZ ;  /* 0x00000090020c7210 */ /* 0x010fca0007f9e0ff */
[C---:B------:R-:W-:Y:S02]  /*1c460*/  IMAD.X R13, R7.reuse, 0x1, R145, P4 ;  /* 0x00000001070d7824 */ /* 0x040fe400020e0691 */
[----:B------:R-:W4:Y:S04]  /*1c470*/  LDL.64 R144, [R1+0xe28] ;  /* 0x000e280001907983 */ /* 0x000f280000100a00 */
[----:B-1----:R1:W2:Y:S02]  /*1c480*/  LDG.E.U8 R6, desc[UR8][R12.64] ;  /* 0x000000080c067981 */ /* 0x0022a4000c1e1100 */
[----:B-1----:R-:W-:Y:S02]  /*1c490*/  IADD3 R12, P4, PT, R2, R142, RZ ;  /* 0x0000008e020c7210 */ /* 0x002fe40007f9e0ff */
[----:B------:R1:W-:Y:S03]  /*1c4a0*/  STS.U8 [R140+UR4+0x13880], R24 ;  /* 0x013880188c007988 */ /* 0x0003e60008000004 */
[----:B------:R-:W-:Y:S01]  /*1c4b0*/  IMAD.X R13, R7, 0x1, R143, P4 ;  /* 0x00000001070d7824 */ /* 0x000fe200020e068f */
[----:B------:R0:W-:Y:S04]  /*1c4c0*/  STS.U8 [R140+UR4+0x1b880], R20 ;  /* 0x01b880148c007988 */ /* 0x0001e80008000004 */
[----:B------:R0:W-:Y:S01]  /*1c4d0*/  STS.U8 [R140+UR4+0x13c80], R10 ;  /* 0x013c800a8c007988 */ /* 0x0001e20008000004 */
[----:B-1----:R-:W1:Y:S03]  /*1c4e0*/  LDC R24, c[0x0][0x3c4] ;  /* 0x0000f100ff187b82 */ /* 0x002e660000000800 */
[----:B------:R-:W2:Y:S04]  /*1c4f0*/  LDL.64 R142, [R1+0xda8] ;  /* 0x000da800018e7983 */ /* 0x000ea80000100a00 */
[----:B0-----:R0:W2:Y:S02]  /*1c500*/  LDG.E.U8 R20, desc[UR8][R12.64] ;  /* 0x000000080c147981 */ /* 0x0010a4000c1e1100 */
[----:B0-----:R-:W-:-:S04]  /*1c510*/  IMAD R12, R11, 0x6, RZ ;  /* 0x000000060b0c7824 */ /* 0x001fc800078e02ff */
[----:B------:R-:W-:-:S05]  /*1c520*/  IMAD.IADD R10, R12, 0x1, R136 ;  /* 0x000000010c0a7824 */ /* 0x000fca00078e0288 */
[----:B------:R-:W-:Y:S01]  /*1c530*/  IADD3 R10, P4, PT, R2, R10, RZ ;  /* 0x0000000a020a7210 */ /* 0x000fe20007f9e0ff */
[----:B------:R0:W-:Y:S04]  /*1c540*/  STS.U8 [R140+UR4+0x1bc80], R15 ;  /* 0x01bc800f8c007988 */ /* 0x0001e80008000004 */
[----:B0-----:R-:W2:Y:S01]  /*1c550*/  LDL.64 R140, [R1+0xc80] ;  /* 0x000c8000018c7983 */ /* 0x001ea20000100a00 */
[----:B----4-:R-:W-:-:S03]  /*1c560*/  IMAD.X R11, R7, 0x1, R145, P4 ;  /* 0x00000001070b7824 */ /* 0x010fc600020e0691 */
[----:B------:R-:W5:Y:S04]  /*1c570*/  LDL.LU.64 R144, [R1+0x10f0] ;  /* 0x0010f00001907983 */ /* 0x000f680000300a00 */
[----:B------:R1:W4:Y:S04]  /*1c580*/  LDG.E.U8 R15, desc[UR8][R10.64] ;  /* 0x000000080a0f7981 */ /* 0x000328000c1e1100 */
[----:B------:R-:W2:Y:S01]  /*1c590*/  LDL.64 R10, [R1+0xe20] ;  /* 0x000e2000010a7983 */ /* 0x000ea20000100a00 */
[----:B------:R-:W-:-:S05]  /*1c5a0*/  IMAD.IADD R12, R12, 0x1, R134 ;  /* 0x000000010c0c7824 */ /* 0x000fca00078e0286 */
[----:B------:R-:W-:Y:S02]  /*1c5b0*/  IADD3 R12, P4, PT, R2, R12, RZ ;  /* 0x0000000c020c7210 */ /* 0x000fe40007f9e0ff */
[----:B------:R-:W-:-:S05]  /*1c5c0*/  LOP3.LUT R183, R133, 0x20, RZ, 0x3c, !PT ;  /* 0x0000002085b77812 */ /* 0x000fca00078e3cff */
[----:B------:R-:W-:Y:S04]  /*1c5d0*/  STS.U8 [R183+UR4+0x10100], R107 ;  /* 0x0101006bb7007988 */ /* 0x000fe80008000004 */
[----:B------:R0:W-:Y:S01]  /*1c5e0*/  STS.U8 [R183+UR4+0x18100], R104 ;  /* 0x01810068b7007988 */ /* 0x0001e20008000004 */
[----:B--2---:R-:W-:Y:S02]  /*1c5f0*/  IMAD.X R13, R7, 0x1, R11, P4 ;  /* 0x00000001070d7824 */ /* 0x004fe400020e060b */
[----:B-1----:R-:W-:-:S03]  /*1c600*/  IMAD R11, R24, 0xe, RZ ;  /* 0x0000000e180b7824 */ /* 0x002fc600078e02ff */
[----:B------:R1:W2:Y:S01]  /*1c610*/  LDG.E.U8 R24, desc[UR8][R12.64] ;  /* 0x000000080c187981 */ /* 0x0002a2000c1e1100 */
[----:B------:R-:W-:-:S05]  /*1c620*/  IMAD.IADD R10, R11, 0x1, R136 ;  /* 0x000000010b0a7824 */ /* 0x000fca00078e0288 */
[----:B------:R-:W-:Y:S01]  /*1c630*/  IADD3 R10, P4, PT, R2, R10, RZ ;  /* 0x0000000a020a7210 */ /* 0x000fe20007f9e0ff */
[----:B-1----:R-:W-:-:S04]  /*1c640*/  IMAD.IADD R12, R11, 0x1, R134 ;  /* 0x000000010b0c7824 */ /* 0x002fc800078e0286 */
[----:B------:R-:W-:Y:S02]  /*1c650*/  IMAD.X R11, R7, 0x1, R143, P4 ;  /* 0x00000001070b7824 */ /* 0x000fe400020e068f */
[----:B------:R-:W5:Y:S04]  /*1c660*/  LDL.LU.64 R142, [R1+0x10e8] ;  /* 0x0010e800018e7983 */ /* 0x000f680000300a00 */
[----:B0-----:R0:W2:Y:S04]  /*1c670*/  LDG.E.U8 R104, desc[UR8][R10.64] ;  /* 0x000000080a687981 */ /* 0x0010a8000c1e1100 */
[----:B------:R-:W2:Y:S04]  /*1c680*/  LDL.64 R10, [R1+0xda0] ;  /* 0x000da000010a7983 */ /* 0x000ea80000100a00 */
[----:B------:R-:W-:Y:S04]  /*1c690*/  STS.U8 [R183+UR4+0x10500], R9 ;  /* 0x01050009b7007988 */ /* 0x000fe80008000004 */
[----:B------:R1:W-:Y:S04]  /*1c6a0*/  STS.U8 [R183+UR4+0x18500], R18 ;  /* 0x01850012b7007988 */ /* 0x0003e80008000004 */
[----:B------:R-:W-:Y:S04]  /*1c6b0*/  STS.U8 [R183+UR4+0x10900], R25 ;  /* 0x01090019b7007988 */ /* 0x000fe80008000004 */
[----:B------:R-:W-:Y:S01]  /*1c6c0*/  STS.U8 [R183+UR4+0x18900], R26 ;  /* 0x0189001ab7007988 */ /* 0x000fe20008000004 */
[----:B------:R-:W-:Y:S01]  /*1c6d0*/  IADD3 R12, P4, PT, R2, R12, RZ ;  /* 0x0000000c020c7210 */ /* 0x000fe20007f9e0ff */
[----:B-1----:R-:W1:Y:S02]  /*1c6e0*/  LDC R18, c[0x0][0x3c4] ;  /* 0x0000f100ff127b82 */ /* 0x002e640000000800 */
        /* <DEDUP_REMOVED lines=18> */
[----:B------:R-:W-:-:S03]  /*1c810*/  LOP3.LUT R107, R133, 0x30, RZ, 0x3c, !PT ;  /* 0x00000030856b7812 */ /* 0x000fc600078e3cff */
[----:B------:R-:W-:Y:S04]  /*1c820*/  STS.U8 [R183+UR4+0x13100], R82 ;  /* 0x01310052b7007988 */ /* 0x000fe80008000004 */
[----:B------:R-:W-:Y:S04]  /*1c830*/  STS.U8 [R183+UR4+0x1b100], R81 ;  /* 0x01b10051b7007988 */ /* 0x000fe80008000004 */
[----:B------:R-:W-:Y:S04]  /*1c840*/  STS.U8 [R183+UR4+0x13500], R80 ;  /* 0x01350050b7007988 */ /* 0x000fe80008000004 */
[----:B------:R-:W-:Y:S04]  /*1c850*/  STS.U8 [R183+UR4+0x1b500], R79 ;  /* 0x01b5004fb7007988 */ /* 0x000fe80008000004 */
[----:B------:R0:W-:Y:S04]  /*1c860*/  STS.U8 [R183+UR4+0x13900], R78 ;  /* 0x0139004eb7007988 */ /* 0x0001e80008000004 */
[----:B------:R-:W-:Y:S04]  /*1c870*/  STS.U8 [R183+UR4+0x1b900], R77 ;  /* 0x01b9004db7007988 */ /* 0x000fe80008000004 */
[----:B------:R-:W-:Y:S01]  /*1c880*/  STS.U8 [R183+UR4+0x13d00], R76 ;  /* 0x013d004cb7007988 */ /* 0x000fe20008000004 */
[----:B0-----:R-:W0:Y:S03]  /*1c890*/  LDC R78, c[0x0][0x3c4] ;  /* 0x0000f100ff4e7b82 */ /* 0x001e260000000800 */
        /* <DEDUP_REMOVED lines=27> */
[----:B------:R0:W-:Y:S04]  /*1ca50*/  STS.U8 [R107+UR4+0x13580], R48 ;  /* 0x013580306b007988 */ /* 0x0001e80008000004 */
[----:B------:R-:W-:Y:S04]  /*1ca60*/  STS.U8 [R107+UR4+0x1b580], R47 ;  /* 0x01b5802f6b007988 */ /* 0x000fe80008000004 */
[----:B------:R0:W-:Y:S04]  /*1ca70*/  STS.U8 [R107+UR4+0x13980], R46 ;  /* 0x0139802e6b007988 */ /* 0x0001e80008000004 */
[----:B------:R-:W-:Y:S04]  /*1ca80*/  STS.U8 [R107+UR4+0x1b980], R45 ;  /* 0x01b9802d6b007988 */ /* 0x000fe80008000004 */
[----:B------:R-:W-:Y:S04]  /*1ca90*/  STS.U8 [R107+UR4+0x13d80], R32 ;  /* 0x013d80206b007988 */ /* 0x000fe80008000004 */
[----:B------:R-:W-:Y:S01]  /*1caa0*/  STS.U8 [R107+UR4+0x1bd80], R44 ;  /* 0x01bd802c6b007988 */ /* 0x000fe20008000004 */
[----:B--2---:R-:W-:Y:S01]  /*1cab0*/  IMAD.X R13, R7, 0x1, R11, P4 ;  /* 0x00000001070d7824 */ /* 0x004fe200020e060b */
[----:B------:R-:W-:-:S04]  /*1cac0*/  IADD3 R10, P4, PT, R2, R140, RZ ;  /* 0x0000008c020a7210 */ /* 0x000fc80007f9e0ff */
[----:B------:R2:W3:Y:S01]  /*1cad0*/  LDG.E.U8 R12, desc[UR8][R12.64] ;  /* 0x000000080c0c7981 */ /* 0x0004e2000c1e1100 */
[----:B------:R-:W-:-:S03]  /*1cae0*/  IMAD.X R11, R7, 0x1, R141, P4 ;  /* 0x00000001070b7824 */ /* 0x000fc600020e068d */
[----:B------:R-:W5:Y:S04]  /*1caf0*/  LDL.LU.64 R140, [R1+0x10e0] ;  /* 0x0010e000018c7983 */ /* 0x000f680000300a00 */
[----:B------:R-:W3:Y:S04]  /*1cb00*/  LDL.64 R70, [R1+0x670] ;  /* 0x0006700001467983 */ /* 0x000ee80000100a00 */
[----:B0-----:R-:W4:Y:S04]  /*1cb10*/  LDL.64 R26, [R1+0xe18] ;  /* 0x000e1800011a7983 */ /* 0x001f280000100a00 */
[----:B------:R-:W4:Y:S04]  /*1cb20*/  LDL.64 R50, [R1+0xe10] ;  /* 0x000e100001327983 */ /* 0x000f280000100a00 */
[----:B------:R-:W4:Y:S04]  /*1cb30*/  LDL.64 R42, [R1+0xd98] ;  /* 0x000d9800012a7983 */ /* 0x000f280000100a00 */
[----:B------:R-:W4:Y:S01]  /*1cb40*/  LDL.64 R30, [R1+0xcf8] ;  /* 0x000cf800011e7983 */ /* 0x000f220000100a00 */
[----:B--2---:R-:W-:-:S03]  /*1cb50*/  LOP3.LUT R13, R133, 0x40, RZ, 0x3c, !PT ;  /* 0x00000040850d7812 */ /* 0x004fc600078e3cff */
[----:B------:R-:W2:Y:S04]  /*1cb60*/  LDL.64 R48, [R1+0xcf0] ;  /* 0x000cf00001307983 */ /* 0x000ea80000100a00 */
[----:B------:R-:W-:Y:S04]  /*1cb70*/  STS.U8 [R13+UR4+0x10200], R92 ;  /* 0x0102005c0d007988 */ /* 0x000fe80008000004 */
[----:B------:R-:W-:Y:S04]  /*1cb80*/  STS.U8 [R13+UR4+0x18200], R103 ;  /* 0x018200670d007988 */ /* 0x000fe80008000004 */
[----:B------:R-:W-:Y:S04]  /*1cb90*/  STS.U8 [R13+UR4+0x10600], R105 ;  /* 0x010600690d007988 */ /* 0x000fe80008000004 */
[----:B------:R-:W2:Y:S04]  /*1cba0*/  LDL.64 R46, [R1+0xc78] ;  /* 0x000c7800012e7983 */ /* 0x000ea80000100a00 */
[----:B------:R-:W-:Y:S04]  /*1cbb0*/  STS.U8 [R13+UR4+0x18600], R108 ;  /* 0x0186006c0d007988 */ /* 0x000fe80008000004 */
[----:B------:R-:W-:Y:S04]  /*1cbc0*/  STS.U8 [R13+UR4+0x10a00], R40 ;  /* 0x010a00280d007988 */ /* 0x000fe80008000004 */
[----:B------:R-:W-:Y:S04]  /*1cbd0*/  STS.U8 [R13+UR4+0x18a00], R39 ;  /* 0x018a00270d007988 */ /* 0x000fe80008000004 */
[----:B------:R0:W-:Y:S04]  /*1cbe0*/  STS.U8 [R13+UR4+0x10e00], R38 ;  /* 0x010e00260d007988 */ /* 0x0001e80008000004 */
[----:B------:R-:W-:Y:S04]  /*1cbf0*/  STS.U8 [R13+UR4+0x18e00], R37 ;  /* 0x018e00250d007988 */ /* 0x000fe80008000004 */
[----:B------:R1:W-:Y:S04]  /*1cc00*/  STS.U8 [R13+UR4+0x11200], R36 ;  /* 0x011200240d007988 */ /* 0x0003e80008000004 */
[----:B0-----:R-:W2:Y:S04]  /*1cc10*/  LDL.64 R38, [R1+0xc08] ;  /* 0x000c080001267983 */ /* 0x001ea80000100a00 */
[----:B------:R-:W2:Y:S04]  /*1cc20*/  LDL.64 R52, [R1+0xc00] ;  /* 0x000c000001347983 */ /* 0x000ea80000100a00 */
[----:B-1----:R-:W2:Y:S04]  /*1cc30*/  LDL.64 R36, [R1+0xc70] ;  /* 0x000c700001247983 */ /* 0x002ea80000100a00 */
[----:B------:R-:W2:Y:S01]  /*1cc40*/  LDL.64 R54, [R1+0xbf8] ;  /* 0x000bf80001367983 */ /* 0x000ea20000100a00 */
[----:B------:R-:W-:-:S03]  /*1cc50*/  IMAD R18, R18, 0x7, RZ ;  /* 0x0000000712127824 */ /* 0x000fc600078e02ff */
[----:B------:R-:W-:Y:S04]  /*1cc60*/  STS.U8 [R13+UR4+0x19200], R35 ;  /* 0x019200230d007988 */ /* 0x000fe80008000004 */
[----:B------:R-:W-:Y:S04]  /*1cc70*/  STS.U8 [R13+UR4+0x11600], R34 ;  /* 0x011600220d007988 */ /* 0x000fe80008000004 */
[----:B------:R-:W-:Y:S04]  /*1cc80*/  STS.U8 [R13+UR4+0x19600], R33 ;  /* 0x019600210d007988 */ /* 0x000fe80008000004 */
[----:B------:R-:W-:Y:S04]  /*1cc90*/  STS.U8 [R13+UR4+0x11a00], R8 ;  /* 0x011a00080d007988 */ /* 0x000fe80008000004 */
[----:B------:R0:W-:Y:S01]  /*1cca0*/  STS.U8 [R13+UR4+0x19a00], R4 ;  /* 0x019a00040d007988 */ /* 0x0001e20008000004 */
[----:B------:R-:W-:-:S03]  /*1ccb0*/  IMAD R78, R78, 0xf, RZ ;  /* 0x0000000f4e4e7824 */ /* 0x000fc600078e02ff */
[----:B------:R-:W2:Y:S04]  /*1ccc0*/  LDL.64 R44, [R1+0xb88] ;  /* 0x000b8800012c7983 */ /* 0x000ea80000100a00 */
[----:B------:R1:W2:Y:S01]  /*1ccd0*/  LDG.E.U8 R10, desc[UR8][R10.64] ;  /* 0x000000080a0a7981 */ /* 0x0002a2000c1e1100 */
[C---:B0-----:R-:W-:Y:S02]  /*1cce0*/  IMAD.IADD R4, R18.reuse, 0x1, R136 ;  /* 0x0000000112047824 */ /* 0x041fe400078e0288 */
[----:B------:R-:W-:Y:S01]  /*1ccf0*/  IMAD.IADD R18, R18, 0x1, R134 ;  /* 0x0000000112127824 */ /* 0x000fe200078e0286 */
[----:B------:R-:W-:Y:S04]  /*1cd00*/  STS.U8 [R13+UR4+0x11e00], R5 ;  /* 0x011e00050d007988 */ /* 0x000fe80008000004 */
[----:B------:R-:W-:Y:S04]  /*1cd10*/  STS.U8 [R13+UR4+0x19e00], R29 ;  /* 0x019e001d0d007988 */ /* 0x000fe80008000004 */
[----:B------:R0:W-:Y:S04]  /*1cd20*/  STS.U8 [R13+UR4+0x12200], R93 ;  /* 0x0122005d0d007988 */ /* 0x0001e80008000004 */
[----:B------:R-:W-:Y:S04]  /*1cd30*/  STS.U8 [R13+UR4+0x1a200], R94 ;  /* 0x01a2005e0d007988 */ /* 0x000fe80008000004 */
[----:B------:R0:W-:Y:S04]  /*1cd40*/  STS.U8 [R13+UR4+0x12600], R95 ;  /* 0x0126005f0d007988 */ /* 0x0001e80008000004 */
[----:B------:R-:W-:Y:S04]  /*1cd50*/  STS.U8 [R13+UR4+0x1a600], R96 ;  /* 0x01a600600d007988 */ /* 0x000fe80008000004 */
[----:B------:R-:W-:Y:S04]  /*1cd60*/  STS.U8 [R13+UR4+0x12a00], R97 ;  /* 0x012a00610d007988 */ /* 0x000fe80008000004 */
[----:B------:R-:W-:Y:S04]  /*1cd70*/  STS.U8 [R13+UR4+0x1aa00], R98 ;  /* 0x01aa00620d007988 */ /* 0x000fe80008000004 */
[----:B------:R-:W-:Y:S04]  /*1cd80*/  STS.U8 [R13+UR4+0x12e00], R99 ;  /* 0x012e00630d007988 */ /* 0x000fe80008000004 */
[----:B------:R-:W-:Y:S01]  /*1cd90*/  STS.U8 [R13+UR4+0x1ae00], R100 ;  /* 0x01ae00640d007988 */ /* 0x000fe20008000004 */
[----:B-1----:R-:W-:-:S03]  /*1cda0*/  LOP3.LUT R11, R133, 0x50, RZ, 0x3c, !PT ;  /* 0x00000050850b7812 */ /* 0x002fc600078e3cff */
        /* <DEDUP_REMOVED lines=10> */
[----:B------:R-:W2:Y:S04]  /*1ce50*/  LDL.64 R56, [R1+0xaf8] ;  /* 0x000af80001387983 */ /* 0x000ea80000100a00 */
        /* <DEDUP_REMOVED lines=11> */
[----:B------:R-:W2:Y:S01]  /*1cf10*/  LDL.64 R80, [R1+0x978] ;  /* 0x0009780001507983 */ /* 0x000ea20000100a00 */
[----:B------:R-:W-:-:S03]  /*1cf20*/  LOP3.LUT R79, R133, 0x60, RZ, 0x3c, !PT ;  /* 0x00000060854f7812 */ /* 0x000fc600078e3cff */
[----:B------:R-:W2:Y:S04]  /*1cf30*/  LDL.64 R90, [R1+0x8f0] ;  /* 0x0008f000015a7983 */ /* 0x000ea80000100a00 */
[----:B------:R-:W2:Y:S04]  /*1cf40*/  LDL.64 R88, [R1+0x888] ;  /* 0x0008880001587983 */ /* 0x000ea80000100a00 */
[----:B------:R-:W2:Y:S01]  /*1cf50*/  LDL.64 R86, [R1+0x880] ;  /* 0x0008800001567983 */ /* 0x000ea20000100a00 */
[----:B---3--:R-:W-:-:S03]  /*1cf60*/  IADD3 R8, P4, PT, R2, R70, RZ ;  /* 0x0000004602087210 */ /* 0x008fc60007f9e0ff */
[----:B0-----:R-:W3:Y:S02]  /*1cf70*/  LDL.64 R92, [R1+0x800] ;  /* 0x00080000015c7983 */ /* 0x001ee40000100a00 */
[C---:B------:R-:W-:Y:S01]  /*1cf80*/  IMAD.X R9, R7.reuse, 0x1, R71, P4 ;  /* 0x0000000107097824 */ /* 0x040fe200020e0647 */
[----:B------:R-:W-:Y:S01]  /*1cf90*/  IADD3 R4, P4, PT, R2, R4, RZ ;  /* 0x0000000402047210 */ /* 0x000fe20007f9e0ff */
[----:B----4-:R-:W-:Y:S01]  /*1cfa0*/  IMAD.IADD R26, R78, 0x1, R136 ;  /* 0x000000014e1a7824 */ /* 0x010fe200078e0288 */
[----:B------:R0:W-:Y:S03]  /*1cfb0*/  STS.U8 [R11+UR4+0x10680], R41 ;  /* 0x010680290b007988 */ /* 0x0001e60008000004 */
[C---:B------:R-:W-:Y:S01]  /*1cfc0*/  IMAD.X R5, R7.reuse, 0x1, R27, P4 ;  /* 0x0000000107057824 */ /* 0x040fe200020e061b */
[C---:B------:R-:W-:Y:S01]  /*1cfd0*/  IADD3 R18, P4, PT, R2.reuse, R18, RZ ;  /* 0x0000001202127210 */ /* 0x040fe20007f9e0ff */
[----:B------:R-:W4:Y:S04]  /*1cfe0*/  LDL.64 R70, [R1+0x970] ;  /* 0x0009700001467983 */ /* 0x000f280000100a00 */
[C---:B------:R-:W-:Y:S01]  /*1cff0*/  IMAD.X R19, R7.reuse, 0x1, R51, P4 ;  /* 0x0000000107137824 */ /* 0x040fe200020e0633 */
[C---:B------:R-:W-:Y:S01]  /*1d000*/  IADD3 R26, P4, PT, R2.reuse, R26, RZ ;  /* 0x0000001a021a7210 */ /* 0x040fe20007f9e0ff */
[----:B------:R-:W3:Y:S04]  /*1d010*/  LDL.64 R50, [R1+0xb70] ;  /* 0x000b700001327983 */ /* 0x000ee80000100a00 */
[C---:B------:R-:W-:Y:S01]  /*1d020*/  IMAD.X R27, R7.reuse, 0x1, R43, P4 ;  /* 0x00000001071b7824 */ /* 0x040fe200020e062b */
[C---:B------:R-:W-:Y:S01]  /*1d030*/  IADD3 R28, P4, PT, R2.reuse, R30, RZ ;  /* 0x0000001e021c7210 */ /* 0x040fe20007f9e0ff */
[----:B------:R-:W3:Y:S04]  /*1d040*/  LDL.64 R42, [R1+0xbf0] ;  /* 0x000bf000012a7983 */ /* 0x000ee80000100a00 */
[C---:B------:R-:W-:Y:S01]  /*1d050*/  IMAD.X R29, R7.reuse, 0x1, R31, P4 ;  /* 0x00000001071d7824 */ /* 0x040fe200020e061f */
[C---:B--2---:R-:W-:Y:S01]  /*1d060*/  IADD3 R30, P4, PT, R2.reuse, R48, RZ ;  /* 0x00000030021e7210 */ /* 0x044fe20007f9e0ff */
[----:B------:R-:W-:Y:S04]  /*1d070*/  STS.U8 [R11+UR4+0x18680], R16 ;  /* 0x018680100b007988 */ /* 0x000fe80008000004 */
[C---:B------:R-:W-:Y:S01]  /*1d080*/  IMAD.X R31, R7.reuse, 0x1, R49, P4 ;  /* 0x00000001071f7824 */ /* 0x040fe200020e0631 */
[C---:B------:R-:W-:Y:S01]  /*1d090*/  IADD3 R32, P4, PT, R2.reuse, R46, RZ ;  /* 0x0000002e02207210 */ /* 0x040fe20007f9e0ff */
[----:B------:R-:W2:Y:S04]  /*1d0a0*/  LDL.64 R48, [R1+0xb78] ;  /* 0x000b780001307983 */ /* 0x000ea80000100a00 */
[----:B------:R-:W-:Y:S01]  /*1d0b0*/  IMAD.X R33, R7, 0x1, R47, P4 ;  /* 0x0000000107217824 */ /* 0x000fe200020e062f */
[----:B------:R-:W-:Y:S04]  /*1d0c0*/  STS.U8 [R11+UR4+0x10a80], R130 ;  /* 0x010a80820b007988 */ /* 0x000fe80008000004 */
[----:B------:R-:W2:Y:S04]  /*1d0d0*/  LDL.64 R46, [R1+0xb80] ;  /* 0x000b8000012e7983 */ /* 0x000ea80000100a00 */
[----:B------:R-:W4:Y:S04]  /*1d0e0*/  LDG.E.U8 R28, desc[UR8][R28.64] ;  /* 0x000000081c1c7981 */ /* 0x000f28000c1e1100 */
[----:B------:R-:W4:Y:S04]  /*1d0f0*/  LDG.E.U8 R30, desc[UR8][R30.64] ;  /* 0x000000081e1e7981 */ /* 0x000f28000c1e1100 */
[----:B------:R-:W4:Y:S04]  /*1d100*/  LDL.64 R94, [R1+0x688] ;  /* 0x00068800015e7983 */ /* 0x000f280000100a00 */
[----:B------:R-:W4:Y:S04]  /*1d110*/  LDG.E.U8 R26, desc[UR8][R26.64] ;  /* 0x000000081a1a7981 */ /* 0x000f28000c1e1100 */
[----:B------:R-:W4:Y:S01]  /*1d120*/  LDG.E.U8 R8, desc[UR8][R8.64] ;  /* 0x0000000808087981 */ /* 0x000f22000c1e1100 */
[----:B------:R-:W-:-:S03]  /*1d130*/  IADD3 R34, P4, PT, R2, R36, RZ ;  /* 0x0000002402227210 */ /* 0x000fc60007f9e0ff */
[----:B------:R-:W4:Y:S02]  /*1d140*/  LDG.E.U8 R32, desc[UR8][R32.64] ;  /* 0x0000000820207981 */ /* 0x000f24000c1e1100 */
[C---:B------:R-:W-:Y:S01]  /*1d150*/  IMAD.X R35, R7.reuse, 0x1, R37, P4 ;  /* 0x0000000107237824 */ /* 0x040fe200020e0625 */
[C---:B------:R-:W-:Y:S01]  /*1d160*/  IADD3 R36, P4, PT, R2.reuse, R38, RZ ;  /* 0x0000002602247210 */ /* 0x040fe20007f9e0ff */
[----:B------:R-:W-:Y:S04]  /*1d170*/  STS.U8 [R11+UR4+0x18a80], R129 ;  /* 0x018a80810b007988 */ /* 0x000fe80008000004 */
[C---:B------:R-:W-:Y:S01]  /*1d180*/  IMAD.X R37, R7.reuse, 0x1, R39, P4 ;  /* 0x0000000107257824 */ /* 0x040fe200020e0627 */
[C---:B------:R-:W-:Y:S01]  /*1d190*/  IADD3 R38, P4, PT, R2.reuse, R52, RZ ;  /* 0x0000003402267210 */ /* 0x040fe20007f9e0ff */
[----:B------:R-:W-:Y:S04]  /*1d1a0*/  STS.U8 [R11+UR4+0x10e80], R128 ;  /* 0x010e80800b007988 */ /* 0x000fe80008000004 */
[C---:B------:R-:W-:Y:S01]  /*1d1b0*/  IMAD.X R39, R7.reuse, 0x1, R53, P4 ;  /* 0x0000000107277824 */ /* 0x040fe200020e0635 */
[C---:B------:R-:W-:Y:S01]  /*1d1c0*/  IADD3 R22, P4, PT, R2.reuse, R54, RZ ;  /* 0x0000003602167210 */ /* 0x040fe20007f9e0ff */
[----:B------:R-:W4:Y:S04]  /*1d1d0*/  LDL.64 R52, [R1+0xb08] ;  /* 0x000b080001347983 */ /* 0x000f280000100a00 */
[----:B-1----:R-:W-:Y:S01]  /*1d1e0*/  IMAD.X R23, R7, 0x1, R55, P4 ;  /* 0x0000000107177824 */ /* 0x002fe200020e0637 */
[----:B------:R-:W-:Y:S04]  /*1d1f0*/  STS.U8 [R11+UR4+0x18e80], R127 ;  /* 0x018e807f0b007988 */ /* 0x000fe80008000004 */
[----:B------:R-:W4:Y:S04]  /*1d200*/  LDL.64 R54, [R1+0xb00] ;  /* 0x000b000001367983 */ /* 0x000f280000100a00 */
        /* <DEDUP_REMOVED lines=26> */
[----:B------:R-:W4:Y:S04]  /*1d3b0*/  LDG.E.U8 R34, desc[UR8][R34.64] ;  /* 0x0000000822227981 */ /* 0x000f28000c1e1100 */
[----:B------:R-:W4:Y:S04]  /*1d3c0*/  LDG.E.U8 R36, desc[UR8][R36.64] ;  /* 0x0000000824247981 */ /* 0x000f28000c1e1100 */
[----:B------:R-:W4:Y:S01]  /*1d3d0*/  LDG.E.U8 R38, desc[UR8][R38.64] ;  /* 0x0000000826267981 */ /* 0x000f22000c1e1100 */
[----:B---3--:R-:W-:-:S03]  /*1d3e0*/  IADD3 R40, P4, PT, R2, R42, RZ ;  /* 0x0000002a02287210 */ /* 0x008fc60007f9e0ff */
[----:B------:R-:W3:Y:S02]  /*1d3f0*/  LDG.E.U8 R22, desc[UR8][R22.64] ;  /* 0x0000000816167981 */ /* 0x000ee4000c1e1100 */
[C---:B0-----:R-:W-:Y:S01]  /*1d400*/  IMAD.X R41, R7.reuse, 0x1, R43, P4 ;  /* 0x0000000107297824 */ /* 0x041fe200020e062b */
[C---:B------:R-:W-:Y:S01]  /*1d410*/  IADD3 R42, P4, PT, R2.reuse, R44, RZ ;  /* 0x0000002c022a7210 */ /* 0x040fe20007f9e0ff */
[----:B------:R-:W-:Y:S04]  /*1d420*/  STS.U8 [R79+UR4+0x10700], R104 ;  /* 0x010700684f007988 */ /* 0x000fe80008000004 */
[----:B------:R-:W-:Y:S01]  /*1d430*/  IMAD.X R43, R7, 0x1, R45, P4 ;  /* 0x00000001072b7824 */ /* 0x000fe200020e062d */
[----:B------:R-:W-:Y:S04]  /*1d440*/  STS.U8 [R79+UR4+0x18700], R12 ;  /* 0x0187000c4f007988 */ /* 0x000fe80008000004 */
[----:B------:R-:W3:Y:S01]  /*1d450*/  LDG.E.U8 R40, desc[UR8][R40.64] ;  /* 0x0000000828287981 */ /* 0x000ee2000c1e1100 */
[----:B--2---:R-:W-:-:S03]  /*1d460*/  IADD3 R44, P4, PT, R2, R46, RZ ;  /* 0x0000002e022c7210 */ /* 0x004fc60007f9e0ff */
[----:B------:R-:W2:Y:S02]  /*1d470*/  LDG.E.U8 R42, desc[UR8][R42.64] ;  /* 0x000000082a2a7981 */ /* 0x000ea4000c1e1100 */
[C---:B------:R-:W-:Y:S01]  /*1d480*/  IMAD.X R45, R7.reuse, 0x1, R47, P4 ;  /* 0x00000001072d7824 */ /* 0x040fe200020e062f */
[C---:B------:R-:W-:Y:S01]  /*1d490*/  IADD3 R46, P4, PT, R2.reuse, R48, RZ ;  /* 0x00000030022e7210 */ /* 0x040fe20007f9e0ff */
[----:B------:R-:W-:Y:S04]  /*1d4a0*/  STS.U8 [R79+UR4+0x10b00], R17 ;  /* 0x010b00114f007988 */ /* 0x000fe80008000004 */
[C---:B------:R-:W-:Y:S01]  /*1d4b0*/  IMAD.X R47, R7.reuse, 0x1, R49, P4 ;  /* 0x00000001072f7824 */ /* 0x040fe200020e0631 */
[C---:B------:R-:W-:Y:S01]  /*1d4c0*/  IADD3 R48, P4, PT, R2.reuse, R50, RZ ;  /* 0x0000003202307210 */ /* 0x040fe20007f9e0ff */
[----:B------:R0:W-:Y:S04]  /*1d4d0*/  STS.U8 [R79+UR4+0x18b00], R6 ;  /* 0x018b00064f007988 */ /* 0x0001e80008000004 */
[----:B------:R-:W-:Y:S01]  /*1d4e0*/  IMAD.X R49, R7, 0x1, R51, P4 ;  /* 0x0000000107317824 */ /* 0x000fe200020e0633 */
[----:B------:R-:W-:Y:S04]  /*1d4f0*/  STS.U8 [R79+UR4+0x10f00], R20 ;  /* 0x010f00144f007988 */ /* 0x000fe80008000004 */
[----:B------:R-:W2:Y:S04]  /*1d500*/  LDG.E.U8 R44, desc[UR8][R44.64] ;  /* 0x000000082c2c7981 */ /* 0x000ea8000c1e1100 */
[----:B------:R-:W2:Y:S01]  /*1d510*/  LDG.E.U8 R46, desc[UR8][R46.64] ;  /* 0x000000082e2e7981 */ /* 0x000ea2000c1e1100 */
[----:B----4-:R-:W-:-:S03]  /*1d520*/  IADD3 R50, P4, PT, R2, R52, RZ ;  /* 0x0000003402327210 */ /* 0x010fc60007f9e0ff */
[----:B0-----:R0:W4:Y:S02]  /*1d530*/  LDG.E.U8 R6, desc[UR8][R48.64] ;  /* 0x0000000830067981 */ /* 0x001124000c1e1100 */
[C---:B------:R-:W-:Y:S01]  /*1d540*/  IMAD.X R51, R7.reuse, 0x1, R53, P4 ;  /* 0x0000000107337824 */ /* 0x040fe200020e0635 */
[C---:B------:R-:W-:Y:S01]  /*1d550*/  IADD3 R52, P4, PT, R2.reuse, R54, RZ ;  /* 0x0000003602347210 */ /* 0x040fe20007f9e0ff */
[----:B------:R1:W-:Y:S04]  /*1d560*/  STS.U8 [R79+UR4+0x18f00], R10 ;  /* 0x018f000a4f007988 */ /* 0x0003e80008000004 */
[C---:B------:R-:W-:Y:S01]  /*1d570*/  IMAD.X R53, R7.reuse, 0x1, R55, P4 ;  /* 0x0000000107357824 */ /* 0x040fe200020e0637 */
[C---:B------:R-:W-:Y:S01]  /*1d580*/  IADD3 R54, P4, PT, R2.reuse, R56, RZ ;  /* 0x0000003802367210 */ /* 0x040fe20007f9e0ff */
[----:B------:R0:W2:Y:S04]  /*1d590*/  LDG.E.U8 R23, desc[UR8][R50.64] ;  /* 0x0000000832177981 */ /* 0x0000a8000c1e1100 */
        /* <DEDUP_REMOVED lines=14> */
[----:B------:R-:W2:Y:S04]  /*1d680*/  LDG.E.U8 R60, desc[UR8][R60.64] ;  /* 0x000000083c3c7981 */ /* 0x000ea8000c1e1100 */
        /* <DEDUP_REMOVED lines=8> */
[----:B------:R-:W2:Y:S04]  /*1d710*/  LDL.64 R72, [R1+0x908] ;  /* 0x0009080001487983 */ /* 0x000ea80000100a00 */
[C---:B------:R-:W-:Y:S01]  /*1d720*/  IMAD.X R15, R7.reuse, 0x1, R75, P4 ;  /* 0x00000001070f7824 */ /* 0x040fe200020e064b */
[C---:B------:R-:W-:Y:S01]  /*1d730*/  IADD3 R24, P4, PT, R2.reuse, R76, RZ ;  /* 0x0000004c02187210 */ /* 0x040fe20007f9e0ff */
[----:B------:R-:W3:Y:S04]  /*1d740*/  LDL.64 R74, [R1+0x900] ;  /* 0x00090000014a7983 */ /* 0x000ee80000100a00 */
[----:B------:R-:W-:Y:S01]  /*1d750*/  IMAD.X R25, R7, 0x1, R77, P4 ;  /* 0x0000000107197824 */ /* 0x000fe200020e064d */
[----:B------:R0:W4:Y:S04]  /*1d760*/  LDG.E.U8 R37, desc[UR8][R14.64] ;  /* 0x000000080e257981 */ /* 0x000128000c1e1100 */
[----:B------:R-:W4:Y:S01]  /*1d770*/  LDL.64 R76, [R1+0x8f8] ;  /* 0x0008f800014c7983 */ /* 0x000f220000100a00 */
[----:B------:R-:W-:-:S03]  /*1d780*/  IADD3 R12, P4, PT, R2, R84, RZ ;  /* 0x00000054020c7210 */ /* 0x000fc60007f9e0ff */
[----:B------:R-:W4:Y:S02]  /*1d790*/  LDG.E.U8 R39, desc[UR8][R24.64] ;  /* 0x0000000818277981 */ /* 0x000f24000c1e1100 */
[C---:B------:R-:W-:Y:S01]  /*1d7a0*/  IMAD.X R13, R7.reuse, 0x1, R85, P4 ;  /* 0x00000001070d7824 */ /* 0x040fe200020e0655 */
[C---:B------:R-:W-:Y:S01]  /*1d7b0*/  IADD3 R16, P4, PT, R2.reuse, R82, RZ ;  /* 0x0000005202107210 */ /* 0x040fe20007f9e0ff */
[----:B------:R-:W4:Y:S04]  /*1d7c0*/  LDL.64 R84, [R1+0x878] ;  /* 0x0008780001547983 */ /* 0x000f280000100a00 */
[C---:B------:R-:W-:Y:S01]  /*1d7d0*/  IMAD.X R17, R7.reuse, 0x1, R83, P4 ;  /* 0x0000000107117824 */ /* 0x040fe200020e0653 */
[C---:B-1----:R-:W-:Y:S01]  /*1d7e0*/  IADD3 R10, P4, PT, R2.reuse, R80, RZ ;  /* 0x00000050020a7210 */ /* 0x042fe20007f9e0ff */
[----:B------:R-:W4:Y:S04]  /*1d7f0*/  LDL.64 R82, [R1+0x870] ;  /* 0x0008700001527983 */ /* 0x000f280000100a00 */
[----:B------:R-:W-:Y:S01]  /*1d800*/  IMAD.X R11, R7, 0x1, R81, P4 ;  /* 0x00000001070b7824 */ /* 0x000fe200020e0651 */
[----:B------:R-:W4:Y:S04]  /*1d810*/  LDG.E.U8 R41, desc[UR8][R12.64] ;  /* 0x000000080c297981 */ /* 0x000f28000c1e1100 */
[----:B------:R-:W4:Y:S01]  /*1d820*/  LDL.64 R80, [R1+0x808] ;  /* 0x0008080001507983 */ /* 0x000f220000100a00 */
[----:B------:R-:W-:-:S03]  /*1d830*/  IADD3 R20, P4, PT, R2, R70, RZ ;  /* 0x0000004602147210 */ /* 0x000fc60007f9e0ff */
[----:B------:R-:W4:Y:S02]  /*1d840*/  LDG.E.U8 R45, desc[UR8][R10.64] ;  /* 0x000000080a2d7981 */ /* 0x000f24000c1e1100 */
[----:B------:R-:W-:Y:S02]  /*1d850*/  IMAD.X R21, R7, 0x1, R71, P4 ;  /* 0x0000000107157824 */ /* 0x000fe400020e0647 */
[----:B------:R-:W4:Y:S04]  /*1d860*/  LDG.E.U8 R43, desc[UR8][R16.64] ;  /* 0x00000008102b7981 */ /* 0x000f28000c1e1100 */
[----:B------:R-:W4:Y:S04]  /*1d870*/  LDG.E.U8 R47, desc[UR8][R20.64] ;  /* 0x00000008142f7981 */ /* 0x000f28000c1e1100 */
[----:B------:R-:W4:Y:S04]  /*1d880*/  LDG.E.U8 R66, desc[UR8][R66.64] ;  /* 0x0000000842427981 */ /* 0x000f28000c1e1100 */
[----:B------:R-:W4:Y:S01]  /*1d890*/  LDG.E.U8 R68, desc[UR8][R68.64] ;  /* 0x0000000844447981 */ /* 0x000f22000c1e1100 */
[----:B--2---:R-:W-:-:S05]  /*1d8a0*/  IADD3 R70, P4, PT, R2, R72, RZ ;  /* 0x0000004802467210 */ /* 0x004fca0007f9e0ff */
[----:B------:R-:W-:Y:S01]  /*1d8b0*/  IMAD.X R71, R7, 0x1, R73, P4 ;  /* 0x0000000107477824 */ /* 0x000fe200020e0649 */
[----:B---3--:R-:W-:-:S04]  /*1d8c0*/  IADD3 R72, P4, PT, R2, R74, RZ ;  /* 0x0000004a02487210 */ /* 0x008fc80007f9e0ff */
[----:B------:R-:W2:Y:S01]  /*1d8d0*/  LDG.E.U8 R70, desc[UR8][R70.64] ;  /* 0x0000000846467981 */ /* 0x000ea2000c1e1100 */
[----:B------:R-:W-:Y:S01]  /*1d8e0*/  IMAD.X R73, R7, 0x1, R75, P4 ;  /* 0x0000000107497824 */ /* 0x000fe200020e064b */
[----:B----4-:R-:W-:-:S04]  /*1d8f0*/  IADD3 R74, P4, PT, R2, R76, RZ ;  /* 0x0000004c024a7210 */ /* 0x010fc80007f9e0ff */
[----:B------:R-:W3:Y:S01]  /*1d900*/  LDG.E.U8 R72, desc[UR8][R72.64] ;  /* 0x0000000848487981 */ /* 0x000ee2000c1e1100 */
[----:B------:R-:W-:Y:S01]  /*1d910*/  IMAD.X R75, R7, 0x1, R77, P4 ;  /* 0x00000001074b7824 */ /* 0x000fe200020e064d */
[----:B------:R-:W-:-:S04]  /*1d920*/  IADD3 R76, P4, PT, R2, R90, RZ ;  /* 0x0000005a024c7210 */ /* 0x000fc80007f9e0ff */
[----:B------:R-:W4:Y:S01]  /*1d930*/  LDG.E.U8 R74, desc[UR8][R74.64] ;  /* 0x000000084a4a7981 */ /* 0x000f22000c1e1100 */
[C---:B------:R-:W-:Y:S01]  /*1d940*/  IMAD.X R77, R7.reuse, 0x1, R91, P4 ;  /* 0x00000001074d7824 */ /* 0x040fe200020e065b */
[C---:B0-----:R-:W-:Y:S02]  /*1d950*/  IADD3 R48, P4, PT, R2.reuse, R88, RZ ;  /* 0x0000005802307210 */ /* 0x041fe40007f9e0ff */
[----:B------:R-:W2:Y:S03]  /*1d960*/  LDL.64 R90, [R1+0x7f8] ;  /* 0x0007f800015a7983 */ /* 0x000ea60000100a00 */
[C---:B------:R-:W-:Y:S01]  /*1d970*/  IMAD.X R49, R7.reuse, 0x1, R89, P4 ;  /* 0x0000000107317824 */ /* 0x040fe200020e0659 */
[C---:B------:R-:W-:Y:S01]  /*1d980*/  IADD3 R50, P4, PT, R2.reuse, R86, RZ ;  /* 0x0000005602327210 */ /* 0x040fe20007f9e0ff */
[----:B------:R-:W3:Y:S04]  /*1d990*/  LDL.64 R88, [R1+0x7f0] ;  /* 0x0007f00001587983 */ /* 0x000ee80000100a00 */
[C---:B------:R-:W-:Y:S01]  /*1d9a0*/  IMAD.X R51, R7.reuse, 0x1, R87, P4 ;  /* 0x0000000107337824 */ /* 0x040fe200020e0657 */
[C---:B------:R-:W-:Y:S01]  /*1d9b0*/  IADD3 R52, P4, PT, R2.reuse, R84, RZ ;  /* 0x0000005402347210 */ /* 0x040fe20007f9e0ff */
[----:B------:R-:W4:Y:S04]  /*1d9c0*/  LDL.64 R86, [R1+0x788] ;  /* 0x0007880001567983 */ /* 0x000f280000100a00 */
        /* <DEDUP_REMOVED lines=8> */
[----:B------:R-:W4:Y:S01]  /*1da50*/  LDL.64 R80, [R1+0x700] ;  /* 0x0007000001507983 */ /* 0x000f220000100a00 */
[----:B------:R-:W-:-:S03]  /*1da60*/  IADD3 R58, P4, PT, R2, R92, RZ ;  /* 0x0000005c023a7210 */ /* 0x000fc60007f9e0ff */
[----:B------:R-:W4:Y:S02]  /*1da70*/  LDG.E.U8 R50, desc[UR8][R50.64] ;  /* 0x0000000832327981 */ /* 0x000f24000c1e1100 */
[----:B------:R-:W-:Y:S02]  /*1da80*/  IMAD.X R59, R7, 0x1, R93, P4 ;  /* 0x00000001073b7824 */ /* 0x000fe400020e065d */
[----:B------:R-:W4:Y:S04]  /*1da90*/  LDL.64 R92, [R1+0x680] ;  /* 0x00068000015c7983 */ /* 0x000f280000100a00 */
[----:B------:R0:W4:Y:S04]  /*1daa0*/  LDG.E.U8 R56, desc[UR8][R56.64] ;  /* 0x0000000838387981 */ /* 0x000128000c1e1100 */
[----:B------:R-:W4:Y:S04]  /*1dab0*/  LDG.E.U8 R58, desc[UR8][R58.64] ;  /* 0x000000083a3a7981 */ /* 0x000f28000c1e1100 */
[----:B------:R-:W4:Y:S04]  /*1dac0*/  LDG.E.U8 R76, desc[UR8][R76.64] ;  /* 0x000000084c4c7981 */ /* 0x000f28000c1e1100 */
[----:B------:R-:W4:Y:S04]  /*1dad0*/  LDG.E.U8 R52, desc[UR8][R52.64] ;  /* 0x0000000834347981 */ /* 0x000f28000c1e1100 */
[----:B------:R-:W4:Y:S01]  /*1dae0*/  LDG.E.U8 R54, desc[UR8][R54.64] ;  /* 0x0000000836367981 */ /* 0x000f22000c1e1100 */
[----:B--2---:R-:W-:Y:S01]  /*1daf0*/  IADD3 R14, P4, PT, R2, R90, RZ ;  /* 0x0000005a020e7210 */ /* 0x004fe20007f9e0ff */
[----:B0-----:R-:W-:-:S02]  /*1db00*/  IMAD.IADD R57, R78, 0x1, R134 ;  /* 0x000000014e397824 */ /* 0x001fc400078e0286 */
[----:B------:R-:W2:Y:S02]  /*1db10*/  LDG.E.U8 R59, desc[UR8][R18.64] ;  /* 0x00000008123b7981 */ /* 0x000ea4000c1e1100 */
[C---:B------:R-:W-:Y:S01]  /*1db20*/  IMAD.X R15, R7.reuse, 0x1, R91, P4 ;  /* 0x00000001070f7824 */ /* 0x040fe200020e065b */
[C---:B---3--:R-:W-:Y:S01]  /*1db30*/  IADD3 R12, P4, PT, R2.reuse, R88, RZ ;  /* 0x00000058020c7210 */ /* 0x048fe20007f9e0ff */
[----:B------:R-:W3:Y:S04]  /*1db40*/  LDL.64 R90, [R1+0x778] ;  /* 0x00077800015a7983 */ /* 0x000ee80000100a00 */
[C---:B------:R-:W-:Y:S01]  /*1db50*/  IMAD.X R13, R7.reuse, 0x1, R89, P4 ;  /* 0x00000001070d7824 */ /* 0x040fe200020e0659 */
[C---:B----4-:R-:W-:Y:S01]  /*1db60*/  IADD3 R10, P4, PT, R2.reuse, R86, RZ ;  /* 0x00000056020a7210 */ /* 0x050fe20007f9e0ff */
[----:B------:R-:W4:Y:S04]  /*1db70*/  LDL.64 R88, [R1+0xd90] ;  /* 0x000d900001587983 */ /* 0x000f280000100a00 */
[C---:B------:R-:W-:Y:S01]  /*1db80*/  IMAD.X R11, R7.reuse, 0x1, R87, P4 ;  /* 0x00000001070b7824 */ /* 0x040fe200020e0657 */
[C---:B------:R-:W-:Y:S01]  /*1db90*/  IADD3 R16, P4, PT, R2.reuse, R84, RZ ;  /* 0x0000005402107210 */ /* 0x040fe20007f9e0ff */
[----:B------:R-:W2:Y:S04]  /*1dba0*/  LDL.64 R86, [R1+0x770] ;  /* 0x0007700001567983 */ /* 0x000ea80000100a00 */
[C---:B------:R-:W-:Y:S01]  /*1dbb0*/  IMAD.X R17, R7.reuse, 0x1, R85, P4 ;  /* 0x0000000107117824 */ /* 0x040fe200020e0655 */
[C---:B------:R-:W-:Y:S01]  /*1dbc0*/  IADD3 R20, P4, PT, R2.reuse, R82, RZ ;  /* 0x0000005202147210 */ /* 0x040fe20007f9e0ff */
[----:B------:R-:W2:Y:S04]  /*1dbd0*/  LDL.64 R84, [R1+0x6f8] ;  /* 0x0006f80001547983 */ /* 0x000ea80000100a00 */
[----:B------:R-:W-:Y:S01]  /*1dbe0*/  IMAD.X R21, R7, 0x1, R83, P4 ;  /* 0x0000000107157824 */ /* 0x000fe200020e0653 */
[----:B------:R0:W2:Y:S01]  /*1dbf0*/  LDG.E.U8 R49, desc[UR8][R10.64] ;  /* 0x000000080a317981 */ /* 0x0000a2000c1e1100 */
[----:B------:R-:W-:-:S03]  /*1dc00*/  IADD3 R24, P4, PT, R2, R80, RZ ;  /* 0x0000005002187210 */ /* 0x000fc60007f9e0ff */
[----:B------:R-:W2:Y:S02]  /*1dc10*/  LDL.64 R82, [R1+0x6f0] ;  /* 0x0006f00001527983 */ /* 0x000ea40000100a00 */
[----:B------:R-:W-:Y:S02]  /*1dc20*/  IMAD.X R25, R7, 0x1, R81, P4 ;  /* 0x0000000107197824 */ /* 0x000fe400020e0651 */
[----:B------:R1:W2:Y:S04]  /*1dc30*/  LDG.E.U8 R51, desc[UR8][R16.64] ;  /* 0x0000000810337981 */ /* 0x0002a8000c1e1100 */
[----:B------:R-:W2:Y:S01]  /*1dc40*/  LDL.64 R80, [R1+0x678] ;  /* 0x0006780001507983 */ /* 0x000ea20000100a00 */
[----:B0-----:R-:W-:-:S03]  /*1dc50*/  IADD3 R10, P4, PT, R2, R94, RZ ;  /* 0x0000005e020a7210 */ /* 0x001fc60007f9e0ff */
[----:B------:R-:W2:Y:S02]  /*1dc60*/  LDG.E.U8 R20, desc[UR8][R20.64] ;  /* 0x0000000814147981 */ /* 0x000ea4000c1e1100 */
[C---:B------:R-:W-:Y:S01]  /*1dc70*/  IMAD.X R11, R7.reuse, 0x1, R95, P4 ;  /* 0x00000001070b7824 */ /* 0x040fe200020e065f */
[C---:B-1----:R-:W-:Y:S01]  /*1dc80*/  IADD3 R16, P4, PT, R2.reuse, R92, RZ ;  /* 0x0000005c02107210 */ /* 0x042fe20007f9e0ff */
[----:B------:R-:W2:Y:S04]  /*1dc90*/  LDG.E.U8 R24, desc[UR8][R24.64] ;  /* 0x0000000818187981 */ /* 0x000ea8000c1e1100 */
[----:B------:R-:W-:Y:S01]  /*1dca0*/  IMAD.X R17, R7, 0x1, R93, P4 ;  /* 0x0000000107117824 */ /* 0x000fe200020e065d */
[----:B------:R-:W2:Y:S04]  /*1dcb0*/  LDG.E.U8 R14, desc[UR8][R14.64] ;  /* 0x000000080e0e7981 */ /* 0x000ea8000c1e1100 */
[----:B------:R3:W2:Y:S04]  /*1dcc0*/  LDG.E.U8 R21, desc[UR8][R10.64] ;  /* 0x000000080a157981 */ /* 0x0006a8000c1e1100 */
[----:B------:R0:W2:Y:S04]  /*1dcd0*/  LDG.E.U8 R25, desc[UR8][R16.64] ;  /* 0x0000000810197981 */ /* 0x0000a8000c1e1100 */
[----:B------:R-:W2:Y:S01]  /*1dce0*/  LDG.E.U8 R15, desc[UR8][R12.64] ;  /* 0x000000080c0f7981 */ /* 0x000ea2000c1e1100 */
[----:B---3--:R-:W-:-:S05]  /*1dcf0*/  IADD3 R10, P4, PT, R2, R90, RZ ;  /* 0x0000005a020a7210 */ /* 0x008fca0007f9e0ff */
[C---:B------:R-:W-:Y:S01]  /*1dd00*/  IMAD.X R11, R7.reuse, 0x1, R91, P4 ;  /* 0x00000001070b7824 */ /* 0x040fe200020e065b */
[C---:B0-----:R-:W-:Y:S02]  /*1dd10*/  IADD3 R16, P4, PT, R2.reuse, R57, RZ ;  /* 0x0000003902107210 */ /* 0x041fe40007f9e0ff */
[----:B------:R2:W3:Y:S03]  /*1dd20*/  LDG.E.U8 R57, desc[UR8][R4.64] ;  /* 0x0000000804397981 */ /* 0x0004e6000c1e1100 */
[----:B----4-:R-:W-:Y:S01]  /*1dd30*/  IMAD.X R17, R7, 0x1, R89, P4 ;  /* 0x0000000107117824 */ /* 0x010fe200020e0659 */
[----:B------:R-:W4:Y:S04]  /*1dd40*/  LDG.E.U8 R10, desc[UR8][R10.64] ;  /* 0x000000080a0a7981 */ /* 0x000f28000c1e1100 */
[----:B------:R0:W4:Y:S01]  /*1dd50*/  LDG.E.U8 R27, desc[UR8][R16.64] ;  /* 0x00000008101b7981 */ /* 0x000122000c1e1100 */
[----:B--2---:R-:W-:-:S05]  /*1dd60*/  IADD3 R4, P4, PT, R2, R86, RZ ;  /* 0x0000005602047210 */ /* 0x004fca0007f9e0ff */
[----:B------:R-:W-:Y:S01]  /*1dd70*/  IMAD.X R5, R7, 0x1, R87, P4 ;  /* 0x0000000107057824 */ /* 0x000fe200020e0657 */
[----:B0-----:R-:W-:-:S04]  /*1dd80*/  IADD3 R16, P4, PT, R2, R84, RZ ;  /* 0x0000005402107210 */ /* 0x001fc80007f9e0ff */
[----:B------:R0:W2:Y:S01]  /*1dd90*/  LDG.E.U8 R4, desc[UR8][R4.64] ;  /* 0x0000000804047981 */ /* 0x0000a2000c1e1100 */
[----:B------:R-:W-:Y:S01]  /*1dda0*/  IMAD.X R17, R7, 0x1, R85, P4 ;  /* 0x0000000107117824 */ /* 0x000fe200020e0655 */
[----:B------:R-:W-:-:S04]  /*1ddb0*/  IADD3 R18, P4, PT, R2, R82, RZ ;  /* 0x0000005202127210 */ /* 0x000fc80007f9e0ff */
[----:B------:R-:W2:Y:S01]  /*1ddc0*/  LDG.E.U8 R16, desc[UR8][R16.64] ;  /* 0x0000000810107981 */ /* 0x000ea2000c1e1100 */
[----:B------:R-:W-:Y:S01]  /*1ddd0*/  IMAD.X R19, R7, 0x1, R83, P4 ;  /* 0x0000000107137824 */ /* 0x000fe200020e0653 */
[----:B------:R-:W-:-:S04]  /*1dde0*/  IADD3 R12, P4, PT, R2, R80, RZ ;  /* 0x00000050020c7210 */ /* 0x000fc80007f9e0ff */
[----:B------:R-:W2:Y:S01]  /*1ddf0*/  LDG.E.U8 R18, desc[UR8][R18.64] ;  /* 0x0000000812127981 */ /* 0x000ea2000c1e1100 */
[----:B------:R-:W-:-:S05]  /*1de00*/  IMAD.X R13, R7, 0x1, R81, P4 ;  /* 0x00000001070d7824 */ /* 0x000fca00020e0651 */
[----:B------:R-:W2:Y:S01]  /*1de10*/  LDG.E.U8 R12, desc[UR8][R12.64] ;  /* 0x000000080c0c7981 */ /* 0x000ea2000c1e1100 */
[----:B------:R-:W0:Y:S03]  /*1de20*/  S2R R61, SR_TID.X ;  /* 0x00000000003d7919 */ /* 0x000e260000002100 */
[----:B------:R1:W-:Y:S04]  /*1de30*/  STS.U8 [R79+UR4+0x11300], R36 ;  /* 0x011300244f007988 */ /* 0x0003e80008000004 */
[----:B------:R1:W-:Y:S04]  /*1de40*/  STS.U8 [R79+UR4+0x19300], R38 ;  /* 0x019300264f007988 */ /* 0x0003e80008000004 */
[----:B------:R1:W-:Y:S04]  /*1de50*/  STS.U8 [R79+UR4+0x11700], R42 ;  /* 0x0117002a4f007988 */ /* 0x0003e80008000004 */
[----:B------:R1:W-:Y:S04]  /*1de60*/  STS.U8 [R79+UR4+0x19700], R44 ;  /* 0x0197002c4f007988 */ /* 0x0003e80008000004 */
[----:B------:R1:W-:Y:S04]  /*1de70*/  STS.U8 [R79+UR4+0x11b00], R23 ;  /* 0x011b00174f007988 */ /* 0x0003e80008000004 */
[----:B------:R1:W-:Y:S04]  /*1de80*/  STS.U8 [R79+UR4+0x19b00], R29 ;  /* 0x019b001d4f007988 */ /* 0x0003e80008000004 */
[----:B------:R1:W-:Y:S04]  /*1de90*/  STS.U8 [R79+UR4+0x11f00], R35 ;  /* 0x011f00234f007988 */ /* 0x0003e80008000004 */
[----:B------:R1:W-:Y:S01]  /*1dea0*/  STS.U8 [R79+UR4+0x19f00], R60 ;  /* 0x019f003c4f007988 */ /* 0x0003e20008000004 */
[----:B0-----:R-:W-:-:S02]  /*1deb0*/  LOP3.LUT R5, R61, 0x7f, RZ, 0xc0, !PT ;  /* 0x0000007f3d057812 */ /* 0x001fc400078ec0ff */
[----:B------:R-:W-:Y:S01]  /*1dec0*/  LOP3.LUT R53, R61, 0x80, RZ, 0xc0, !PT ;  /* 0x000000803d357812 */ /* 0x000fe200078ec0ff */
[----:B------:R1:W-:Y:S01]  /*1ded0*/  STS.U8 [R79+UR4+0x12300], R66 ;  /* 0x012300424f007988 */ /* 0x0003e20008000004 */
[----:B------:R-:W-:-:S03]  /*1dee0*/  UMOV UR70, 0x1 ;  /* 0x0000000100467882 */ /* 0x000fc60000000000 */
[----:B------:R1:W-:Y:S04]  /*1def0*/  STS.U8 [R79+UR4+0x1a300], R68 ;  /* 0x01a300444f007988 */ /* 0x0003e80008000004 */
[----:B------:R1:W-:Y:S01]  /*1df00*/  STS.U8 [R79+UR4+0x12700], R41 ;  /* 0x012700294f007988 */ /* 0x0003e20008000004 */
[----:B------:R-:W-:-:S03]  /*1df10*/  IMAD R5, R53, 0x80, R5 ;  /* 0x0000008035057824 */ /* 0x000fc600078e0205 */
[----:B------:R1:W-:Y:S01]  /*1df20*/  STS.U8 [R79+UR4+0x1a700], R43 ;  /* 0x01a7002b4f007988 */ /* 0x0003e20008000004 */
[----:B------:R-:W-:-:S04]  /*1df30*/  @!UP0 UIADD3 UR70, UPT, UPT, -UR70, 0x100000, URZ ;  /* 0x0010000046468890 */ /* 0x000fc8000fffe1ff */
[----:B------:R-:W-:Y:S02]  /*1df40*/  @!UP0 USHF.L.U32 UR71, UR70, 0xb, URZ ;  /* 0x0000000b46478899 */ /* 0x000fe400080006ff */
[----:B------:R-:W-:Y:S01]  /*1df50*/  @!UP0 USHF.L.U32 UR70, UR70, 0x1, URZ ;  /* 0x0000000146468899 */ /* 0x000fe200080006ff */
[----:B------:R1:W-:Y:S04]  /*1df60*/  STS.U8 [R79+UR4+0x12b00], R70 ;  /* 0x012b00464f007988 */ /* 0x0003e80008000004 */
[----:B------:R1:W-:Y:S04]  /*1df70*/  STS.U8 [R79+UR4+0x1ab00], R72 ;  /* 0x01ab00484f007988 */ /* 0x0003e80008000004 */
[----:B------:R1:W-:Y:S04]  /*1df80*/  STS.U8 [R79+UR4+0x12f00], R48 ;  /* 0x012f00304f007988 */ /* 0x0003e80008000004 */
[----:B------:R1:W-:Y:S01]  /*1df90*/  STS.U8 [R79+UR4+0x1af00], R50 ;  /* 0x01af00324f007988 */ /* 0x0003e20008000004 */
[----:B------:R-:W-:-:S03]  /*1dfa0*/  LOP3.LUT R5, R5, 0x70, RZ, 0x3c, !PT ;  /* 0x0000007005057812 */ /* 0x000fc600078e3cff */
[----:B------:R1:W-:Y:S04]  /*1dfb0*/  STS.U8 [R79+UR4+0x13300], R56 ;  /* 0x013300384f007988 */ /* 0x0003e80008000004 */
[----:B------:R1:W-:Y:S01]  /*1dfc0*/  STS.U8 [R79+UR4+0x1b300], R58 ;  /* 0x01b3003a4f007988 */ /* 0x0003e20008000004 */
[----:B------:R-:W-:-:S03]  /*1dfd0*/  VOTEU.ALL UP1, P0 ;  /* 0x0000000000ff7886 */ /* 0x000fc60000020000 */
        /* <DEDUP_REMOVED lines=31> */
[----:B---3--:R1:W-:Y:S04]  /*1e1d0*/  STS.U8 [R5+UR4+0x10380], R57 ;  /* 0x0103803905007988 */ /* 0x0083e80008000004 */
[----:B----4-:R1:W-:Y:S04]  /*1e1e0*/  STS.U8 [R5+UR4+0x13780], R10 ;  /* 0x0137800a05007988 */ /* 0x0103e80008000004 */
[----:B------:R1:W-:Y:S04]  /*1e1f0*/  STS.U8 [R5+UR4+0x18780], R27 ;  /* 0x0187801b05007988 */ /* 0x0003e80008000004 */
[----:B--2---:R1:W-:Y:S04]  /*1e200*/  STS.U8 [R5+UR4+0x1b780], R4 ;  /* 0x01b7800405007988 */ /* 0x0043e80008000004 */
[----:B------:R1:W-:Y:S04]  /*1e210*/  STS.U8 [R5+UR4+0x13b80], R16 ;  /* 0x013b801005007988 */ /* 0x0003e80008000004 */
[----:B------:R1:W-:Y:S04]  /*1e220*/  STS.U8 [R5+UR4+0x1bb80], R18 ;  /* 0x01bb801205007988 */ /* 0x0003e80008000004 */
[----:B------:R1:W-:Y:S01]  /*1e230*/  STS.U8 [R5+UR4+0x13f80], R12 ;  /* 0x013f800c05007988 */ /* 0x0003e20008000004 */
[----:B------:R0:W-:Y:S06]  /*1e240*/  MEMBAR.ALL.CTA ;  /* 0x0000000000007992 */ /* 0x0001ec0000008000 */
[----:B0-----:R-:W-:Y:S04]  /*1e250*/  FENCE.VIEW.ASYNC.S ;  /* 0x00000000000073c6 */ /* 0x001fe80000000000 */
[----:B------:R-:W0:Y:S02]  /*1e260*/  FENCE.VIEW.ASYNC.S ;  /* 0x00000000000073c6 */ /* 0x000e240000000000 */
[----:B0-----:R1:W0:Y:S02]  /*1e270*/  @!UP1 SYNCS.EXCH.64 URZ, [UR4+0x3a010], UR70 ;  /* 0x03a0104604ff95b2 */ /* 0x0012240008000100 */
[----:B0-----:R-:W-:Y:S06]  /*1e280*/  BAR.SYNC.DEFER_BLOCKING 0x0 ;  /* 0x0000000000007b1d */ /* 0x001fec0000010000 */
[----:B-1----:R-:W-:Y:S05]  /*1e290*/  @P5 BRA `(.L_x_12) ;  /* 0x0000000400105947 */ /* 0x002fea0003800000 */
[----:B------:R-:W2:Y:S04]  /*1e2a0*/  LDL R17, [R1+0xed0] ;  /* 0x000ed00001117983 */ /* 0x000ea80000100800 */
[----:B------:R-:W3:Y:S04]  /*1e2b0*/  LDL R13, [R1+0xedc] ;  /* 0x000edc00010d7983 */ /* 0x000ee80000100800 */
[----:B------:R-:W4:Y:S04]  /*1e2c0*/  LDL.64 R48, [R1+0xec8] ;  /* 0x000ec80001307983 */ /* 0x000f280000100a00 */
[----:B------:R-:W3:Y:S04]  /*1e2d0*/  LDL.64 R50, [R1+0xec0] ;  /* 0x000ec00001327983 */ /* 0x000ee80000100a00 */
[----:B------:R-:W4:Y:S01]  /*1e2e0*/  LDL.64 R42, [R1+0xeb8] ;  /* 0x000eb800012a7983 */ /* 0x000f220000100a00 */
[----:B------:R-:W-:-:S03]  /*1e2f0*/  ELECT P4, URZ, PT ;  /* 0x0000000000ff782f */ /* 0x000fc60003880000 */
[----:B------:R-:W4:Y:S10]  /*1e300*/  LDL.64 R20, [R1+0xeb0] ;  /* 0x000eb00001147983 */ /* 0x000f340000100a00 */
[----:B------:R-:W-:-:S02]  /*1e310*/  @P4 IMAD.MOV.U32 R5, RZ, RZ, -0x7fffbfe0 ;  /* 0x80004020ff054424 */ /* 0x000fc400078e00ff */
[----:B------:R-:W-:Y:S01]  /*1e320*/  @P4 IMAD.MOV.U32 R7, RZ, RZ, 0x40004040 ;  /* 0x40004040ff074424 */ /* 0x000fe200078e00ff */
[----:B--2---:R-:W-:-:S13]  /*1e330*/  R2UR UR70, R17 ;  /* 0x00000000114672ca */ /* 0x004fda00000e0000 */
[----:B------:R-:W-:Y:S01]  /*1e340*/  IMAD.U32 R4, RZ, RZ, UR70 ;  /* 0x00000046ff047e24 */ /* 0x000fe2000f8e00ff */
[----:B---3--:R-:W-:-:S13]  /*1e350*/  R2UR UR70, R13 ;  /* 0x000000000d4672ca */ /* 0x008fda00000e0000 */
[----:B------:R-:W-:Y:S01]  /*1e360*/  IMAD.U32 R6, RZ, RZ, UR70 ;  /* 0x00000046ff067e24 */ /* 0x000fe2000f8e00ff */
[----:B------:R-:W-:Y:S02]  /*1e370*/  @P4 R2UR UR70, R4 ;  /* 0x00000000044642ca */ /* 0x000fe400000e0000 */
[----:B------:R-:W2:Y:S01]  /*1e380*/  LDL R4, [R1+0x10d8] ;  /* 0x0010d80001047983 */ /* 0x000ea20000100800 */
[----:B------:R-:W-:Y:S02]  /*1e390*/  @P4 R2UR UR71, R5 ;  /* 0x00000000054742ca */ /* 0x000fe400000e0000 */
[----:B------:R-:W-:Y:S02]  /*1e3a0*/  @P4 R2UR UR72, R6 ;  /* 0x00000000064842ca */ /* 0x000fe400000e0000 */
[----:B------:R-:W-:Y:S02]  /*1e3b0*/  @P4 R2UR UR73, R7 ;  /* 0x00000000074942ca */ /* 0x000fe400000e0000 */
[----:B------:R-:W-:Y:S01]  /*1e3c0*/  MOV.SPILL R8, UR7 ;  /* 0x0000000700087c02 */ /* 0x000fe20009000f00 */
[----:B------:R-:W-:Y:S01]  /*1e3d0*/  UMOV UR7, 0x4208010 ;  /* 0x0420801000077882 */ /* 0x000fe20000000000 */
[----:B------:R-:W-:Y:S01]  /*1e3e0*/  MOV.SPILL R9, UR6 ;  /* 0x0000000600097c02 */ /* 0x000fe20009000f00 */
[----:B------:R-:W-:-:S08]  /*1e3f0*/  UMOV UR6, 0x0 ;  /* 0x0000000000067882 */ /* 0x000fd00000000000 */
[----:B------:R0:W-:Y:S02]  /*1e400*/  UTCQMMA gdesc[UR70], gdesc[UR72], tmem[UR74], tmem[UR6], idesc[UR7], !UPT ;  /* 0x00ff0648460075ea */ /* 0x0001e4000f80034a */
[----:B0-----:R-:W-:Y:S01]  /*1e410*/  UMOV UR72, 0x0 ;  /* 0x0000000000487882 */ /* 0x001fe20000000000 */
[----:B------:R-:W-:Y:S02]  /*1e420*/  UMOV UR73, 0x4208010 ;  /* 0x0420801000497882 */ /* 0x000fe40000000000 */
[----:B------:R4:W-:Y:S02]  /*1e430*/  UTCQMMA gdesc[UR38], gdesc[UR10], tmem[UR74], tmem[UR72], idesc[UR73], UPT ;  /* 0x00ff480a260075ea */ /* 0x0009e4000b80034a */
[----:B----4-:R-:W-:Y:S02]  /*1e440*/  R2UR UR72, R48 ;  /* 0x00000000304872ca */ /* 0x010fe400000e0000 */
[----:B------:R-:W-:Y:S01]  /*1e450*/  R2UR UR73, R49 ;  /* 0x00000000314972ca */ /* 0x000fe200000e0000 */
[----:B------:R-:W-:Y:S01]  /*1e460*/  UMOV UR70, 0x0 ;  /* 0x0000000000467882 */ /* 0x000fe20000000000 */
[----:B------:R-:W-:Y:S01]  /*1e470*/  UMOV UR71, 0x4208010 ;  /* 0x0420801000477882 */ /* 0x000fe20000000000 */
[----:B------:R-:W-:-:S02]  /*1e480*/  MOV.SPILL R10, UR5 ;  /* 0x00000005000a7c02 */ /* 0x000fc40009000f00 */
[----:B------:R-:W-:Y:S02]  /*1e490*/  MOV.SPILL R11, UR4 ;  /* 0x00000004000b7c02 */ /* 0x000fe40009000f00 */
[----:B------:R-:W-:Y:S02]  /*1e4a0*/  R2UR UR4, R50 ;  /* 0x00000000320472ca */ /* 0x000fe400000e0000 */
[----:B------:R-:W-:-:S04]  /*1e4b0*/  R2UR UR5, R51 ;  /* 0x00000000330572ca */ /* 0x000fc800000e0000 */
[----:B------:R0:W-:Y:S02]  /*1e4c0*/  UTCQMMA gdesc[UR12], gdesc[UR72], tmem[UR74], tmem[UR70], idesc[UR71], UPT ;  /* 0x00ff46480c0075ea */ /* 0x0001e4000b80034a */
[----:B0-----:R-:W-:Y:S02]  /*1e4d0*/  R2UR UR70, R42 ;  /* 0x000000002a4672ca */ /* 0x001fe400000e0000 */
[----:B------:R-:W-:Y:S01]  /*1e4e0*/  R2UR UR71, R43 ;  /* 0x000000002b4772ca */ /* 0x000fe200000e0000 */
[----:B------:R-:W-:Y:S01]  /*1e4f0*/  UMOV UR72, 0x0 ;  /* 0x0000000000487882 */ /* 0x000fe20000000000 */
[----:B------:R-:W-:-:S03]  /*1e500*/  UMOV UR73, 0x4208010 ;  /* 0x0420801000497882 */ /* 0x000fc60000000000 */
[----:B------:R-:W-:Y:S08]  /*1e510*/  UTCQMMA gdesc[UR14], gdesc[UR4], tmem[UR74], tmem[UR72], idesc[UR73], UPT ;  /* 0x00ff48040e0075ea */ /* 0x000ff0000b80034a */
[----:B------:R0:W-:Y:S02]  /*1e520*/  UTCQMMA gdesc[UR16], gdesc[UR70], tmem[UR74], tmem[UR72], idesc[UR73], UPT ;  /* 0x00ff4846100075ea */ /* 0x0001e4000b80034a */
[----:B0-----:R-:W-:-:S02]  /*1e530*/  R2UR UR72, R20 ;  /* 0x00000000144872ca */ /* 0x001fc400000e0000 */
[----:B------:R-:W-:Y:S01]  /*1e540*/  R2UR UR73, R21 ;  /* 0x00000000154972ca */ /* 0x000fe200000e0000 */
[----:B------:R-:W-:Y:S01]  /*1e550*/  UMOV UR70, 0x0 ;  /* 0x0000000000467882 */ /* 0x000fe20000000000 */
[----:B------:R-:W-:Y:S01]  /*1e560*/  UMOV UR71, 0x4208010 ;  /* 0x0420801000477882 */ /* 0x000fe20000000000 */
[----:B------:R-:W-:-:S10]  /*1e570*/  IMAD.MOV.U32 R5, RZ, RZ, RZ ;  /* 0x000000ffff057224 */ /* 0x000fd400078e00ff */
[----:B------:R0:W-:Y:S01]  /*1e580*/  UTCQMMA gdesc[UR18], gdesc[UR72], tmem[UR74], tmem[UR70], idesc[UR71], UPT ;  /* 0x00ff4648120075ea */ /* 0x0001e2000b80034a */
[----:B------:R-:W-:Y:S01]  /*1e590*/  UTCQMMA gdesc[UR20], gdesc[UR76], tmem[UR74], tmem[UR70], idesc[UR71], UPT ;  /* 0x00ff464c140075ea */ /* 0x000fe2000b80034a */
[----:B0-----:R-:W-:Y:S01]  /*1e5a0*/  UMOV UR72, 0x0 ;  /* 0x0000000000487882 */ /* 0x001fe20000000000 */
[----:B------:R-:W-:Y:S02]  /*1e5b0*/  UMOV UR73, 0x4208010 ;  /* 0x0420801000497882 */ /* 0x000fe40000000000 */
[----:B------:R-:W-:Y:S01]  /*1e5c0*/  UTCQMMA gdesc[UR22], gdesc[UR52], tmem[UR74], tmem[UR72], idesc[UR73], UPT ;  /* 0x00ff4834160075ea */ /* 0x000fe2000b80034a */
[----:B------:R-:W-:Y:S01]  /*1e5d0*/  UTCQMMA gdesc[UR24], gdesc[UR54], tmem[UR74], tmem[UR70], idesc[UR71], UPT ;  /* 0x00ff4636180075ea */ /* 0x000fe2000b80034a */
[----:B------:R-:W-:Y:S01]  /*1e5e0*/  UTCQMMA gdesc[UR26], gdesc[UR56], tmem[UR74], tmem[UR72], idesc[UR73], UPT ;  /* 0x00ff48381a0075ea */ /* 0x000fe2000b80034a */
[----:B------:R-:W-:Y:S01]  /*1e5f0*/  UTCQMMA gdesc[UR28], gdesc[UR58], tmem[UR74], tmem[UR72], idesc[UR73], UPT ;  /* 0x00ff483a1c0075ea */ /* 0x000fe2000b80034a */
[----:B------:R-:W-:Y:S01]  /*1e600*/  UTCQMMA gdesc[UR30], gdesc[UR60], tmem[UR74], tmem[UR70], idesc[UR71], UPT ;  /* 0x00ff463c1e0075ea */ /* 0x000fe2000b80034a */
[----:B------:R-:W-:Y:S01]  /*1e610*/  UTCQMMA gdesc[UR32], gdesc[UR62], tmem[UR74], tmem[UR70], idesc[UR71], UPT ;  /* 0x00ff463e200075ea */ /* 0x000fe2000b80034a */
[----:B------:R-:W-:Y:S01]  /*1e620*/  UTCQMMA gdesc[UR34], gdesc[UR64], tmem[UR74], tmem[UR72], idesc[UR73], UPT ;  /* 0x00ff4840220075ea */ /* 0x000fe2000b80034a */
[----:B------:R0:W-:Y:S01]  /*1e630*/  UTCQMMA gdesc[UR36], gdesc[UR66], tmem[UR74], tmem[UR70], idesc[UR71], UPT ;  /* 0x00ff4642240075ea */ /* 0x0001e2000b80034a */
[----:B------:R1:W-:Y:S01]  /*1e640*/  UTCQMMA gdesc[UR40], gdesc[UR68], tmem[UR74], tmem[UR72], idesc[UR73], UPT ;  /* 0x00ff4844280075ea */ /* 0x0003e2000b80034a */
[----:B------:R-:W-:-:S02]  /*1e650*/  R2UR.FILL UR7, R8 ;  /* 0x00000000080772ca */ /* 0x000fc400004e0000 */
[----:B------:R-:W-:Y:S02]  /*1e660*/  R2UR.FILL UR6, R9 ;  /* 0x00000000090672ca */ /* 0x000fe400004e0000 */
[----:B------:R-:W-:Y:S02]  /*1e670*/  R2UR.FILL UR5, R10 ;  /* 0x000000000a0572ca */ /* 0x000fe400004e0000 */
[----:B------:R-:W-:Y:S01]  /*1e680*/  R2UR.FILL UR4, R11 ;  /* 0x000000000b0472ca */ /* 0x000fe200004e0000 */
[----:B--2---:R-:W-:-:S05]  /*1e690*/  VIADD R4, R4, 0x3a010 ;  /* 0x0003a01004047836 */ /* 0x004fca0000000000 */
[----:B------:R-:W-:-:S04]  /*1e6a0*/  @P4 MOV R4, R4 ;  /* 0x0000000400044202 */ /* 0x000fc80000000f00 */
[----:B0-----:R-:W-:-:S13]  /*1e6b0*/  @P4 R2UR UR70, R4 ;  /* 0x00000000044642ca */ /* 0x001fda00000e0000 */
[----:B------:R1:W-:Y:S01]  /*1e6c0*/  UTCBAR [UR70], URZ ;  /* 0x000000ff460073e9 */ /* 0x0003e200080000ff */
[----:B------:R-:W-:Y:S01]  /*1e6d0*/  NOP ;  /* 0x0000000000007918 */ /* 0x000fe20000000000 */
.L_x_12:
[----:B------:R-:W0:Y:S01]  /*1e6e0*/  SYNCS.PHASECHK.TRANS64.TRYWAIT P4, [UR4+0x3a010], RZ ;  /* 0x03a010ffff0075a7 */ /* 0x000e220008081104 */
[----:B------:R-:W2:Y:S01]  /*1e6f0*/  LDC R43, c[0x0][0x3a8] ;  /* 0x0000ea00ff2b7b82 */ /* 0x000ea20000000800 */
[----:B0-----:R-:W-:Y:S05]  /*1e700*/  @!P4 BRA `(.L_x_13) ;  /* 0x000000d400b4c947 */ /* 0x001fea0003800000 */
.L_x_22:
[----:B------:R-:W0:Y:S01]  /*1e710*/  S2R R4, SR_TID.X ;  /* 0x0000000000047919 */ /* 0x000e220000002100 */
[----:B------:R3:W4:Y:S01]  /*1e720*/  LDL R48, [R1+0xd38] ;  /* 0x000d380001307983 */ /* 0x0007220000100800 */
[----:B------:R-:W-:Y:S01]  /*1e730*/  BAR.SYNC.DEFER_BLOCKING 0x0 ;  /* 0x0000000000007b1d */ /* 0x000fe20000010000 */
[----:B0-----:R-:W-:-:S05]  /*1e740*/  LOP3.LUT R5, R4, 0x80, RZ, 0xc0, !PT ;  /* 0x0000008004057812 */ /* 0x001fca00078ec0ff */
[----:B------:R-:W0:Y:S01]  /*1e750*/  S2R R54, SR_TID.X ;  /* 0x0000000000367919 */ /* 0x000e220000002100 */
[----:B------:R-:W-:Y:S01]  /*1e760*/  LOP3.LUT R36, R4, 0x10, RZ, 0xc0, !PT ;  /* 0x0000001004247812 */ /* 0x000fe200078ec0ff */
[----:B------:R-:W1:Y:S01]  /*1e770*/  @!P0 SYNCS.CCTL.IV [UR4+0x3a010] ;  /* 0x03a01000ff0089b1 */ /* 0x000e620008000004 */
[----:B------:R-:W-:Y:S02]  /*1e780*/  SHF.R.U32.HI R37, RZ, 0x1, R5 ;  /* 0x00000001ff257819 */ /* 0x000fe40000011605 */
[----:B------:R-:W-:Y:S01]  /*1e790*/  LDTM.16dp32bit_t0_t15.x32 R4, tmem[UR75] ;  /* 0x0000004b000479ee */ /* 0x000fe20008a80000 */
[----:B------:R-:W2:Y:S01]  /*1e7a0*/  LDTM.16dp32bit_t16_t31.x32 R4, tmem[UR75+0x20] ;  /* 0x0000204b000479ee */ /* 0x000ea20008aa0000 */
[----:B------:R-:W-:Y:S01]  /*1e7b0*/  NOP ;  /* 0x0000000000007918 */ /* 0x000fe20000000000 */
[----:B------:R-:W-:-:S04]  /*1e7c0*/  IMAD R36, R36, 0x2, R37 ;  /* 0x0000000224247824 */ /* 0x000fc800078e0225 */
[----:B------:R-:W-:-:S04]  /*1e7d0*/  IMAD.IADD R40, R36, 0x1, R139 ;  /* 0x0000000124287824 */ /* 0x000fc800078e028b */
[----:B------:R-:W-:-:S05]  /*1e7e0*/  VIADD R36, R40, 0x80 ;  /* 0x0000008028247836 */ /* 0x000fca0000000000 */
[----:B-----5:R-:W-:Y:S01]  /*1e7f0*/  ISETP.GE.AND P4, PT, R140, R36, PT ;  /* 0x000000248c00720c */ /* 0x020fe20003f86270 */
[----:B------:R-:W-:Y:S02]  /*1e800*/  VIADD R37, R40, 0x82 ;  /* 0x0000008228257836 */ /* 0x000fe40000000000 */
[-C--:B--2---:R-:W-:Y:S01]  /*1e810*/  FMUL R4, R4, R43.reuse ;  /* 0x0000002b04047220 */ /* 0x084fe20000400000 */
[----:B------:R-:W-:-:S04]  /*1e820*/  FMUL R5, R5, R43 ;  /* 0x0000002b05057220 */ /* 0x000fc80000400000 */
[----:B------:R-:W-:Y:S02]  /*1e830*/  FSEL R4, R4, -INF , P4 ;  /* 0xff80000004047808 */ /* 0x000fe40002000000 */
[----:B------:R-:W-:Y:S01]  /*1e840*/  ISETP.GT.AND P4, PT, R140, R36, PT ;  /* 0x000000248c00720c */ /* 0x000fe20003f84270 */
[----:B------:R-:W-:-:S03]  /*1e850*/  FMUL R6, R6, R43 ;  /* 0x0000002b06067220 */ /* 0x000fc60000400000 */
[----:B------:R-:W-:Y:S01]  /*1e860*/  FSEL R36, R5, -INF , P4 ;  /* 0xff80000005247808 */ /* 0x000fe20002000000 */
[----:B------:R-:W-:Y:S01]  /*1e870*/  VIADD R5, R40, 0x83 ;  /* 0x0000008328057836 */ /* 0x000fe20000000000 */
[----:B------:R-:W-:Y:S01]  /*1e880*/  ISETP.GE.AND P4, PT, R140, R37, PT ;  /* 0x000000258c00720c */ /* 0x000fe20003f86270 */
[----:B------:R-:W-:-:S03]  /*1e890*/  FMUL R37, R7, R43 ;  /* 0x0000002b07257220 */ /* 0x000fc60000400000 */
[----:B------:R-:W-:Y:S02]  /*1e8a0*/  FSEL R7, R6, -INF , P4 ;  /* 0xff80000006077808 */ /* 0x000fe40002000000 */
[----:B------:R-:W-:Y:S01]  /*1e8b0*/  ISETP.GE.AND P4, PT, R140, R5, PT ;  /* 0x000000058c00720c */ /* 0x000fe20003f86270 */
[----:B------:R-:W-:Y:S02]  /*1e8c0*/  VIADD R5, R40, 0x84 ;  /* 0x0000008428057836 */ /* 0x000fe40000000000 */
[----:B------:R-:W-:Y:S01]  /*1e8d0*/  FMUL R8, R8, R43 ;  /* 0x0000002b08087220 */ /* 0x000fe20000400000 */
[----:B------:R-:W-:Y:S02]  /*1e8e0*/  FSEL R37, R37, -INF , P4 ;  /* 0xff80000025257808 */ /* 0x000fe40002000000 */
[----:B------:R-:W-:Y:S01]  /*1e8f0*/  ISETP.GE.AND P4, PT, R140, R5, PT ;  /* 0x000000058c00720c */ /* 0x000fe20003f86270 */
[----:B------:R-:W-:Y:S02]  /*1e900*/  VIADD R5, R40, 0x85 ;  /* 0x0000008528057836 */ /* 0x000fe40000000000 */
[----:B------:R-:W-:Y:S01]  /*1e910*/  FMUL R9, R9, R43 ;  /* 0x0000002b09097220 */ /* 0x000fe20000400000 */
[----:B------:R-:W-:-:S02]  /*1e920*/  FSEL R38, R8, -INF , P4 ;  /* 0xff80000008267808 */ /* 0x000fc40002000000 */
        /* <DEDUP_REMOVED lines=27> */
[----:B------:R-:W-:Y:S01]  /*1eae0*/  FSEL R16, R8, -INF , P4 ;  /* 0xff80000008107808 */ /* 0x000fe20002000000 */
[----:B------:R-:W-:Y:S01]  /*1eaf0*/  VIADD R8, R40, 0x8d ;  /* 0x0000008d28087836 */ /* 0x000fe20000000000 */
[----:B------:R-:W-:-:S04]  /*1eb00*/  ISETP.GE.AND P4, PT, R140, R5, PT ;  /* 0x000000058c00720c */ /* 0x000fc80003f86270 */
[----:B------:R-:W-:Y:S02]  /*1eb10*/  FSEL R5, R6, -INF , P4 ;  /* 0xff80000006057808 */ /* 0x000fe40002000000 */
[----:B------:R-:W-:Y:S02]  /*1eb20*/  ISETP.GE.AND P4, PT, R140, R8, PT ;  /* 0x000000088c00720c */ /* 0x000fe40003f86270 */
[----:B0-----:R-:W-:Y:S01]  /*1eb30*/  LOP3.LUT R8, R54, 0x80, RZ, 0xc0, !PT ;  /* 0x0000008036087812 */ /* 0x001fe200078ec0ff */
[----:B------:R-:W-:Y:S01]  /*1eb40*/  FMUL R9, R17, R43 ;  /* 0x0000002b11097220 */ /* 0x000fe20000400000 */
[----:B------:R-:W-:Y:S01]  /*1eb50*/  VIADD R6, R40, 0x8e ;  /* 0x0000008e28067836 */ /* 0x000fe20000000000 */
[----:B------:R-:W-:Y:S02]  /*1eb60*/  LOP3.LUT R13, R54, 0x10, RZ, 0xc0, !PT ;  /* 0x00000010360d7812 */ /* 0x000fe400078ec0ff */
[----:B------:R-:W-:Y:S02]  /*1eb70*/  SHF.R.U32.HI R8, RZ, 0x1, R8 ;  /* 0x00000001ff087819 */ /* 0x000fe40000011608 */
[----:B------:R-:W-:-:S02]  /*1eb80*/  FSEL R9, R9, -INF , P4 ;  /* 0xff80000009097808 */ /* 0x000fc40002000000 */
[----:B------:R-:W-:Y:S01]  /*1eb90*/  ISETP.GE.AND P4, PT, R140, R6, PT ;  /* 0x000000068c00720c */ /* 0x000fe20003f86270 */
[----:B------:R-:W-:Y:S02]  /*1eba0*/  IMAD R6, R13, 0x2, R8 ;  /* 0x000000020d067824 */ /* 0x000fe400078e0208 */
[-C--:B------:R-:W-:Y:S01]  /*1ebb0*/  FMUL R18, R18, R43.reuse ;  /* 0x0000002b12127220 */ /* 0x080fe20000400000 */
[----:B------:R-:W-:Y:S02]  /*1ebc0*/  VIADD R40, R40, 0x8f ;  /* 0x0000008f28287836 */ /* 0x000fe40000000000 */
[----:B------:R-:W-:Y:S02]  /*1ebd0*/  VIADD R139, R139, 0x80 ;  /* 0x000000808b8b7836 */ /* 0x000fe40000000000 */
[----:B------:R-:W-:Y:S02]  /*1ebe0*/  VIADD R8, R6, 0x10 ;  /* 0x0000001006087836 */ /* 0x000fe40000000000 */
[----:B------:R-:W-:Y:S01]  /*1ebf0*/  FMUL R19, R19, R43 ;  /* 0x0000002b13137220 */ /* 0x000fe20000400000 */
[----:B------:R-:W-:Y:S01]  /*1ec00*/  FSEL R18, R18, -INF , P4 ;  /* 0xff80000012127808 */ /* 0x000fe20002000000 */
[----:B------:R-:W-:Y:S01]  /*1ec10*/  VIADD R13, R6, 0x11 ;  /* 0x00000011060d7836 */ /* 0x000fe20000000000 */
[----:B------:R-:W-:-:S02]  /*1ec20*/  ISETP.GE.AND P4, PT, R140, R40, PT ;  /* 0x000000288c00720c */ /* 0x000fc40003f86270 */
[----:B------:R-:W-:Y:S01]  /*1ec30*/  LOP3.LUT R8, R139, R8, RZ, 0xfc, !PT ;  /* 0x000000088b087212 */ /* 0x000fe200078efcff */
[----:B------:R-:W-:Y:S01]  /*1ec40*/  FMUL R20, R20, R43 ;  /* 0x0000002b14147220 */ /* 0x000fe20000400000 */
[----:B------:R-:W-:Y:S02]  /*1ec50*/  FSEL R19, R19, -INF , P4 ;  /* 0xff80000013137808 */ /* 0x000fe40002000000 */
[----:B------:R-:W-:Y:S01]  /*1ec60*/  ISETP.GE.AND P4, PT, R140, R8, PT ;  /* 0x000000088c00720c */ /* 0x000fe20003f86270 */
[----:B------:R-:W-:Y:S01]  /*1ec70*/  VIADD R8, R6, 0x12 ;  /* 0x0000001206087836 */ /* 0x000fe20000000000 */
[----:B------:R-:W-:Y:S01]  /*1ec80*/  LOP3.LUT R13, R139, R13, RZ, 0xfc, !PT ;  /* 0x0000000d8b0d7212 */ /* 0x000fe200078efcff */
[----:B------:R-:W-:Y:S01]  /*1ec90*/  FMUL R21, R21, R43 ;  /* 0x0000002b15157220 */ /* 0x000fe20000400000 */
[----:B------:R-:W-:Y:S02]  /*1eca0*/  FSEL R20, R20, -INF , P4 ;  /* 0xff80000014147808 */ /* 0x000fe40002000000 */
[----:B------:R-:W-:Y:S01]  /*1ecb0*/  ISETP.GE.AND P4, PT, R140, R13, PT ;  /* 0x0000000d8c00720c */ /* 0x000fe20003f86270 */
[----:B------:R-:W-:Y:S01]  /*1ecc0*/  VIADD R13, R6, 0x13 ;  /* 0x00000013060d7836 */ /* 0x000fe20000000000 */
[----:B------:R-:W-:Y:S01]  /*1ecd0*/  LOP3.LUT R8, R139, R8, RZ, 0xfc, !PT ;  /* 0x000000088b087212 */ /* 0x000fe200078efcff */
[----:B------:R-:W-:Y:S01]  /*1ece0*/  FMUL R22, R22, R43 ;  /* 0x0000002b16167220 */ /* 0x000fe20000400000 */
[----:B------:R-:W-:-:S02]  /*1ecf0*/  FSEL R21, R21, -INF , P4 ;  /* 0xff80000015157808 */ /* 0x000fc40002000000 */
        /* <DEDUP_REMOVED lines=29> */
[----:B------:R-:W-:-:S02]  /*1eed0*/  FMNMX3 R22, R4, R36, R7, !PT ;  /* 0x0000002404167276 */ /* 0x000fc40007800007 */
[----:B------:R-:W-:Y:S02]  /*1eee0*/  FSEL R49, R27, -INF , P4 ;  /* 0xff8000001b317808 */ /* 0x000fe40002000000 */
[----:B------:R-:W-:Y:S02]  /*1eef0*/  ISETP.GE.AND P4, PT, R140, R8, PT ;  /* 0x000000088c00720c */ /* 0x000fe40003f86270 */
[----:B------:R-:W-:Y:S02]  /*1ef00*/  LOP3.LUT R13, R139, R13, RZ, 0xfc, !PT ;  /* 0x0000000d8b0d7212 */ /* 0x000fe400078efcff */
[----:B------:R-:W-:Y:S02]  /*1ef10*/  FMNMX3 R22, R22, R37, R38, !PT ;  /* 0x0000002516167276 */ /* 0x000fe40007800026 */
[----:B------:R-:W-:Y:S02]  /*1ef20*/  FSEL R40, R28, -INF , P4 ;  /* 0xff8000001c287808 */ /* 0x000fe40002000000 */
[----:B------:R-:W-:-:S02]  /*1ef30*/  ISETP.GE.AND P4, PT, R140, R13, PT ;  /* 0x0000000d8c00720c */ /* 0x000fc40003f86270 */
[----:B------:R-:W-:Y:S01]  /*1ef40*/  FMNMX3 R13, R22, R10, R11, !PT ;  /* 0x0000000a160d7276 */ /* 0x000fe2000780000b */
[C---:B------:R-:W-:Y:S02]  /*1ef50*/  VIADD R22, R6.reuse, 0x1a ;  /* 0x0000001a06167836 */ /* 0x040fe40000000000 */
[----:B------:R-:W-:Y:S01]  /*1ef60*/  FMUL R29, R29, R43 ;  /* 0x0000002b1d1d7220 */ /* 0x000fe20000400000 */
[----:B------:R-:W-:Y:S02]  /*1ef70*/  FMNMX3 R13, R13, R12, R39, !PT ;  /* 0x0000000c0d0d7276 */ /* 0x000fe40007800027 */
[----:B------:R-:W-:Y:S02]  /*1ef80*/  LOP3.LUT R22, R139, R22, RZ, 0xfc, !PT ;  /* 0x000000168b167212 */ /* 0x000fe400078efcff */
[----:B------:R-:W-:Y:S01]  /*1ef90*/  FMNMX3 R13, R13, R14, R15, !PT ;  /* 0x0000000e0d0d7276 */ /* 0x000fe2000780000f */
[----:B------:R-:W-:Y:S01]  /*1efa0*/  VIADD R8, R6, 0x1b ;  /* 0x0000001b06087836 */ /* 0x000fe20000000000 */
[----:B------:R-:W-:-:S02]  /*1efb0*/  FSEL R50, R29, -INF , P4 ;  /* 0xff8000001d327808 */ /* 0x000fc40002000000 */
[----:B------:R-:W-:Y:S01]  /*1efc0*/  ISETP.GE.AND P4, PT, R140, R22, PT ;  /* 0x000000168c00720c */ /* 0x000fe20003f86270 */
[----:B------:R-:W-:Y:S01]  /*1efd0*/  FMUL R30, R30, R43 ;  /* 0x0000002b1e1e7220 */ /* 0x000fe20000400000 */
[----:B------:R-:W-:Y:S01]  /*1efe0*/  FMNMX3 R22, R13, R16, R5, !PT ;  /* 0x000000100d167276 */ /* 0x000fe20007800005 */
[----:B------:R-:W-:Y:S01]  /*1eff0*/  VIADD R13, R6, 0x1c ;  /* 0x0000001c060d7836 */ /* 0x000fe20000000000 */
[----:B------:R-:W-:Y:S02]  /*1f000*/  LOP3.LUT R8, R139, R8, RZ, 0xfc, !PT ;  /* 0x000000088b087212 */ /* 0x000fe400078efcff */
[----:B------:R-:W-:Y:S01]  /*1f010*/  FMNMX3 R22, R22, R9, R18, !PT ;  /* 0x0000000916167276 */ /* 0x000fe20007800012 */
[----:B------:R-:W-:Y:S01]  /*1f020*/  FMUL R31, R31, R43 ;  /* 0x0000002b1f1f7220 */ /* 0x000fe20000400000 */
[----:B------:R-:W-:Y:S02]  /*1f030*/  FSEL R41, R30, -INF , P4 ;  /* 0xff8000001e297808 */ /* 0x000fe40002000000 */
[----:B------:R-:W-:Y:S01]  /*1f040*/  ISETP.GE.AND P4, PT, R140, R8, PT ;  /* 0x000000088c00720c */ /* 0x000fe20003f86270 */
[----:B------:R-:W-:Y:S01]  /*1f050*/  VIADD R8, R6, 0x1d ;  /* 0x0000001d06087836 */ /* 0x000fe20000000000 */
[----:B------:R-:W-:-:S02]  /*1f060*/  LOP3.LUT R13, R139, R13, RZ, 0xfc, !PT ;  /* 0x0000000d8b0d7212 */ /* 0x000fc400078efcff */
[----:B------:R-:W-:Y:S01]  /*1f070*/  FMNMX3 R22, R22, R19, R20, !PT ;  /* 0x0000001316167276 */ /* 0x000fe20007800014 */
[----:B------:R-:W-:Y:S01]  /*1f080*/  FMUL R32, R32, R43 ;  /* 0x0000002b20207220 */ /* 0x000fe20000400000 */
[----:B------:R-:W-:Y:S02]  /*1f090*/  FSEL R51, R31, -INF , P4 ;  /* 0xff8000001f337808 */ /* 0x000fe40002000000 */
[----:B------:R-:W-:Y:S02]  /*1f0a0*/  ISETP.GE.AND P4, PT, R140, R13, PT ;  /* 0x0000000d8c00720c */ /* 0x000fe40003f86270 */
[----:B------:R-:W-:Y:S02]  /*1f0b0*/  FMNMX3 R22, R22, R21, R44, !PT ;  /* 0x0000001516167276 */ /* 0x000fe4000780002c */
[----:B------:R-:W-:Y:S02]  /*1f0c0*/  LOP3.LUT R8, R139, R8, RZ, 0xfc, !PT ;  /* 0x000000088b087212 */ /* 0x000fe400078efcff */
[----:B------:R-:W-:-:S02]  /*1f0d0*/  FSEL R42, R32, -INF , P4 ;  /* 0xff800000202a7808 */ /* 0x000fc40002000000 */
[----:B------:R-:W-:Y:S02]  /*1f0e0*/  FMNMX3 R22, R22, R45, R46, !PT ;  /* 0x0000002d16167276 */ /* 0x000fe4000780002e */
[----:B------:R-:W-:Y:S01]  /*1f0f0*/  ISETP.GE.AND P4, PT, R140, R8, PT ;  /* 0x000000088c00720c */ /* 0x000fe20003f86270 */
[----:B------:R-:W-:Y:S01]  /*1f100*/  VIADD R8, R6, 0x1e ;  /* 0x0000001e06087836 */ /* 0x000fe20000000000 */
[----:B------:R-:W-:Y:S01]  /*1f110*/  FMNMX3 R22, R22, R47, R17, !PT ;  /* 0x0000002f16167276 */ /* 0x000fe20007800011 */
[----:B------:R-:W-:Y:S01]  /*1f120*/  FMUL R33, R33, R43 ;  /* 0x0000002b21217220 */ /* 0x000fe20000400000 */
[----:B------:R-:W-:Y:S02]  /*1f130*/  VIADD R6, R6, 0x1f ;  /* 0x0000001f06067836 */ /* 0x000fe40000000000 */
[----:B------:R-:W-:Y:S02]  /*1f140*/  LOP3.LUT R8, R139, R8, RZ, 0xfc, !PT ;  /* 0x000000088b087212 */ /* 0x000fe400078efcff */
[----:B------:R-:W-:Y:S01]  /*1f150*/  FMNMX3 R22, R22, R49, R40, !PT ;  /* 0x0000003116167276 */ /* 0x000fe20007800028 */
[----:B------:R-:W-:Y:S01]  /*1f160*/  FMUL R34, R34, R43 ;  /* 0x0000002b22227220 */ /* 0x000fe20000400000 */
[----:B------:R-:W-:-:S02]  /*1f170*/  FSEL R52, R33, -INF , P4 ;  /* 0xff80000021347808 */ /* 0x000fc40002000000 */
[----:B------:R-:W-:Y:S02]  /*1f180*/  ISETP.GE.AND P4, PT, R140, R8, PT ;  /* 0x000000088c00720c */ /* 0x000fe40003f86270 */
[----:B------:R-:W-:Y:S02]  /*1f190*/  LOP3.LUT R6, R139, R6, RZ, 0xfc, !PT ;  /* 0x000000068b067212 */ /* 0x000fe400078efcff */
[----:B------:R-:W-:Y:S01]  /*1f1a0*/  FMNMX3 R22, R22, R50, R41, !PT ;  /* 0x0000003216167276 */ /* 0x000fe20007800029 */
[----:B------:R-:W-:Y:S01]  /*1f1b0*/  FMUL R35, R35, R43 ;  /* 0x0000002b23237220 */ /* 0x000fe20000400000 */
[----:B------:R-:W-:Y:S02]  /*1f1c0*/  FSEL R53, R34, -INF , P4 ;  /* 0xff80000022357808 */ /* 0x000fe40002000000 */
[----:B------:R-:W-:Y:S02]  /*1f1d0*/  ISETP.GE.AND P4, PT, R140, R6, PT ;  /* 0x000000068c00720c */ /* 0x000fe40003f86270 */
[----:B------:R-:W-:-:S02]  /*1f1e0*/  FMNMX3 R22, R22, R51, R42, !PT ;  /* 0x0000003316167276 */ /* 0x000fc4000780002a */
[----:B------:R-:W-:Y:S02]  /*1f1f0*/  FSEL R43, R35, -INF , P4 ;  /* 0xff800000232b7808 */ /* 0x000fe40002000000 */
[----:B------:R-:W-:-:S04]  /*1f200*/  FMNMX3 R22, R22, R52, R53, !PT ;  /* 0x0000003416167276 */ /* 0x000fc80007800035 */
[----:B------:R-:W-:-:S05]  /*1f210*/  FMNMX R22, R43, R22, !PT ;  /* 0x000000162b167209 */ /* 0x000fca0007800000 */
[----:B------:R-:W0:Y:S01]  /*1f220*/  SHFL.BFLY PT, R13, R22, 0x10, 0x1f ;  /* 0x0e001f00160d7f89 */ /* 0x000e2200000e0000 */
[C---:B------:R-:W-:Y:S02]  /*1f230*/  LOP3.LUT R8, R54.reuse, 0x60, RZ, 0xc0, !PT ;  /* 0x0000006036087812 */ /* 0x040fe400078ec0ff */
[C---:B------:R-:W-:Y:S02]  /*1f240*/  LOP3.LUT R6, R54.reuse, 0xf, RZ, 0xc0, !PT ;  /* 0x0000000f36067812 */ /* 0x040fe400078ec0ff */
[----:B------:R-:W-:Y:S02]  /*1f250*/  LOP3.LUT R23, R54, 0xff, RZ, 0xc0, !PT ;  /* 0x000000ff36177812 */ /* 0x000fe400078ec0ff */
[----:B------:R-:W-:Y:S02]  /*1f260*/  LEA.HI R6, R8, R6, RZ, 0x1f ;  /* 0x0000000608067211 */ /* 0x000fe400078ff8ff */
[----:B------:R-:W-:-:S03]  /*1f270*/  SHF.R.U32.HI R8, RZ, 0x5, R23 ;  /* 0x00000005ff087819 */ /* 0x000fc60000011617 */
[----:B------:R-:W-:-:S05]  /*1f280*/  IMAD.SHL.U32 R6, R6, 0x8, RZ ;  /* 0x0000000806067824 */ /* 0x000fca00078e00ff */
[----:B------:R-:W-:Y:S02]  /*1f290*/  LOP3.LUT R8, R6, 0x4, R8, 0xf8, !PT ;  /* 0x0000000406087812 */ /* 0x000fe400078ef808 */
[----:B0-----:R-:W-:-:S05]  /*1f2a0*/  FMNMX R22, R22, R13, !PT ;  /* 0x0000000d16167209 */ /* 0x001fca0007800000 */
[----:B-1----:R-:W-:Y:S01]  /*1f2b0*/  @!P1 STS [R8+UR4+0x10000], R22 ;  /* 0x0100001608009988 */ /* 0x002fe20008000804 */
[----:B------:R-:W-:Y:S01]  /*1f2c0*/  LEA R13, R23, UR4, 0x2 ;  /* 0x00000004170d7c11 */ /* 0x000fe2000f8e10ff */
[----:B------:R-:W-:Y:S06]  /*1f2d0*/  BAR.SYNC.DEFER_BLOCKING 0x0 ;  /* 0x0000000000007b1d */ /* 0x000fec0000010000 */
[----:B----4-:R-:W0:Y:S04]  /*1f2e0*/  @!P2 LDS R48, [R13+0x10000] ;  /* 0x010000000d30a984 */ /* 0x010e280000000800 */
[----:B0-----:R-:W0:Y:S04]  /*1f2f0*/  SHFL.BFLY PT, R22, R48, 0x1, 0x1f ;  /* 0x0c201f0030167f89 */ /* 0x001e2800000e0000 */
[----:B------:R-:W-:Y:S04]  /*1f300*/  @!P2 STL [R1+0xd38], R48 ;  /* 0x000d38300100a387 */ /* 0x000fe80000100800 */
[----:B------:R3:W2:Y:S01]  /*1f310*/  LDL R54, [R1+0xd34] ;  /* 0x000d340001367983 */ /* 0x0006a20000100800 */
[----:B0-----:R-:W-:-:S05]  /*1f320*/  FMNMX R22, R48, R22, !PT ;  /* 0x0000001630167209 */ /* 0x001fca0007800000 */
[----:B------:R-:W-:Y:S01]  /*1f330*/  @P3 STS [R13+0x10000], R22 ;  /* 0x010000160d003388 */ /* 0x000fe20000000800 */
[----:B------:R-:W-:Y:S06]  /*1f340*/  BAR.SYNC.DEFER_BLOCKING 0x0 ;  /* 0x0000000000007b1d */ /* 0x000fec0000010000 */
[----:B------:R-:W0:Y:S02]  /*1f350*/  LDS R138, [R6+UR4+0x10000] ;  /* 0x01000004068a7984 */ /* 0x000e240008000800 */
[----:B0-----:R-:W-:-:S05]  /*1f360*/  FMNMX R138, R138, R3, !PT ;  /* 0x000000038a8a7209 */ /* 0x001fca0007800000 */
[--C-:B------:R-:W-:Y:S01]  /*1f370*/  FADD R27, R4, -R138.reuse ;  /* 0x8000008a041b7221 */ /* 0x100fe20000000000 */
[--C-:B------:R-:W-:Y:S01]  /*1f380*/  FADD R36, R36, -R138.reuse ;  /* 0x8000008a24247221 */ /* 0x100fe20000000000 */
[--C-:B------:R-:W-:Y:S02]  /*1f390*/  FADD R7, R7, -R138.reuse ;  /* 0x8000008a07077221 */ /* 0x100fe40000000000 */
[----:B------:R-:W-:Y:S01]  /*1f3a0*/  FMUL R27, R27, 1.4426950216293334961 ;  /* 0x3fb8aa3b1b1b7820 */ /* 0x000fe20000400000 */
[----:B------:R-:W-:Y:S01]  /*1f3b0*/  FMUL R26, R36, 1.4426950216293334961 ;  /* 0x3fb8aa3b241a7820 */ /* 0x000fe20000400000 */
[----:B------:R-:W-:Y:S01]  /*1f3c0*/  FMUL R7, R7, 1.4426950216293334961 ;  /* 0x3fb8aa3b07077820 */ /* 0x000fe20000400000 */
[--C-:B------:R-:W-:Y:S01]  /*1f3d0*/  FADD R37, R37, -R138.reuse ;  /* 0x8000008a25257221 */ /* 0x100fe20000000000 */
[--C-:B------:R-:W-:Y:S02]  /*1f3e0*/  FADD R38, R38, -R138.reuse ;  /* 0x8000008a26267221 */ /* 0x100fe40000000000 */
[----:B------:R-:W-:Y:S01]  /*1f3f0*/  MUFU.EX2 R27, R27 ;  /* 0x0000001b001b7308 */ /* 0x000fe20000000800 */
[----:B------:R-:W-:Y:S01]  /*1f400*/  FADD R10, R10, -R138 ;  /* 0x8000008a0a0a7221 */ /* 0x000fe20000000000 */
[----:B------:R-:W-:-:S06]  /*1f410*/  FMUL R29, R38, 1.4426950216293334961 ;  /* 0x3fb8aa3b261d7820 */ /* 0x000fcc0000400000 */
[----:B------:R-:W0:Y:S08]  /*1f420*/  MUFU.EX2 R26, R26 ;  /* 0x0000001a001a7308 */ /* 0x000e300000000800 */
[----:B------:R1:W4:Y:S01]  /*1f430*/  MUFU.EX2 R48, R7 ;  /* 0x0000000700307308 */ /* 0x0003220000000800 */
[----:B------:R-:W-:Y:S01]  /*1f440*/  FMUL R10, R10, 1.4426950216293334961 ;  /* 0x3fb8aa3b0a0a7820 */ /* 0x000fe20000400000 */
[----:B-1----:R-:W-:Y:S01]  /*1f450*/  FMUL R7, R37, 1.4426950216293334961 ;  /* 0x3fb8aa3b25077820 */ /* 0x002fe20000400000 */
[----:B------:R-:W-:-:S05]  /*1f460*/  FADD R11, R11, -R138 ;  /* 0x8000008a0b0b7221 */ /* 0x000fca0000000000 */
[----:B------:R-:W-:Y:S08]  /*1f470*/  MUFU.EX2 R29, R29 ;  /* 0x0000001d001d7308 */ /* 0x000ff00000000800 */
[----:B------:R-:W1:Y:S01]  /*1f480*/  MUFU.EX2 R7, R7 ;  /* 0x0000000700077308 */ /* 0x000e620000000800 */
[----:B------:R-:W-:Y:S01]  /*1f490*/  FADD R12, R12, -R138 ;  /* 0x8000008a0c0c7221 */ /* 0x000fe20000000000 */
[----:B0-----:R-:W-:Y:S01]  /*1f4a0*/  FADD R4, R27, R26 ;  /* 0x0000001a1b047221 */ /* 0x001fe20000000000 */
[----:B------:R-:W-:-:S05]  /*1f4b0*/  FADD R39, R39, -R138 ;  /* 0x8000008a27277221 */ /* 0x000fca0000000000 */
[----:B------:R0:W3:Y:S01]  /*1f4c0*/  MUFU.EX2 R28, R10 ;  /* 0x0000000a001c7308 */ /* 0x0000e20000000800 */
[----:B------:R-:W-:Y:S01]  /*1f4d0*/  FMUL R12, R12, 1.4426950216293334961 ;  /* 0x3fb8aa3b0c0c7820 */ /* 0x000fe20000400000 */
[----:B----4-:R-:W-:Y:S01]  /*1f4e0*/  FADD R4, R48, R4 ;  /* 0x0000000430047221 */ /* 0x010fe20000000000 */
[----:B0-----:R-:W-:Y:S01]  /*1f4f0*/  FMUL R10, R11, 1.4426950216293334961 ;  /* 0x3fb8aa3b0b0a7820 */ /* 0x001fe20000400000 */
[----:B------:R-:W-:-:S04]  /*1f500*/  FMUL R25, R39, 1.4426950216293334961 ;  /* 0x3fb8aa3b27197820 */ /* 0x000fc80000400000 */
[----:B------:R-:W-:Y:S01]  /*1f510*/  MUFU.EX2 R31, R12 ;  /* 0x0000000c001f7308 */ /* 0x000fe20000000800 */
[----:B------:R-:W-:Y:S01]  /*1f520*/  FADD R14, R14, -R138 ;  /* 0x8000008a0e0e7221 */ /* 0x000fe20000000000 */
[----:B-1----:R-:W-:-:S06]  /*1f530*/  FADD R4, R7, R4 ;  /* 0x0000000407047221 */ /* 0x002fcc0000000000 */
[----:B------:R-:W0:Y:S01]  /*1f540*/  MUFU.EX2 R10, R10 ;  /* 0x0000000a000a7308 */ /* 0x000e220000000800 */
[----:B------:R-:W-:Y:S01]  /*1f550*/  FMUL R14, R14, 1.4426950216293334961 ;  /* 0x3fb8aa3b0e0e7820 */ /* 0x000fe20000400000 */
[----:B------:R-:W-:Y:S01]  /*1f560*/  FADD R15, R15, -R138 ;  /* 0x8000008a0f0f7221 */ /* 0x000fe20000000000 */
[----:B------:R-:W-:Y:S01]  /*1f570*/  FADD R4, R29, R4 ;  /* 0x000000041d047221 */ /* 0x000fe20000000000 */
[----:B------:R-:W-:-:S04]  /*1f580*/  FADD R16, R16, -R138 ;  /* 0x8000008a10107221 */ /* 0x000fc80000000000 */
[----:B------:R-:W1:Y:S01]  /*1f590*/  MUFU.EX2 R25, R25 ;  /* 0x0000001900197308 */ /* 0x000e620000000800 */
[----:B------:R-:W-:Y:S01]  /*1f5a0*/  FMUL R15, R15, 1.4426950216293334961 ;  /* 0x3fb8aa3b0f0f7820 */ /* 0x000fe20000400000 */
[----:B---3--:R-:W-:Y:S01]  /*1f5b0*/  FADD R4, R28, R4 ;  /* 0x000000041c047221 */ /* 0x008fe20000000000 */
[----:B------:R-:W-:Y:S01]  /*1f5c0*/  FMUL R16, R16, 1.4426950216293334961 ;  /* 0x3fb8aa3b10107820 */ /* 0x000fe20000400000 */
[----:B------:R-:W-:-:S04]  /*1f5d0*/  FADD R5, R5, -R138 ;  /* 0x8000008a05057221 */ /* 0x000fc80000000000 */
[----:B------:R-:W3:Y:S01]  /*1f5e0*/  MUFU.EX2 R24, R14 ;  /* 0x0000000e00187308 */ /* 0x000ee20000000800 */
[----:B------:R-:W-:Y:S01]  /*1f5f0*/  FADD R9, R9, -R138 ;  /* 0x8000008a09097221 */ /* 0x000fe20000000000 */
[----:B0-----:R-:W-:Y:S01]  /*1f600*/  FADD R4, R10, R4 ;  /* 0x000000040a047221 */ /* 0x001fe20000000000 */
[----:B------:R-:W-:-:S05]  /*1f610*/  FMUL R5, R5, 1.4426950216293334961 ;  /* 0x3fb8aa3b05057820 */ /* 0x000fca0000400000 */
[----:B------:R-:W0:Y:S01]  /*1f620*/  MUFU.EX2 R30, R15 ;  /* 0x0000000f001e7308 */ /* 0x000e220000000800 */
[----:B------:R-:W-:Y:S01]  /*1f630*/  FMUL R9, R9, 1.4426950216293334961 ;  /* 0x3fb8aa3b09097820 */ /* 0x000fe20000400000 */
[----:B------:R-:W-:Y:S01]  /*1f640*/  FADD R4, R31, R4 ;  /* 0x000000041f047221 */ /* 0x000fe20000000000 */
[----:B------:R-:W-:-:S05]  /*1f650*/  FADD R18, R18, -R138 ;  /* 0x8000008a12127221 */ /* 0x000fca0000000000 */
[----:B------:R-:W4:Y:S01]  /*1f660*/  MUFU.EX2 R32, R16 ;  /* 0x0000001000207308 */ /* 0x000f220000000800 */
[----:B------:R-:W-:Y:S01]  /*1f670*/  FADD R19, R19, -R138 ;  /* 0x8000008a13137221 */ /* 0x000fe20000000000 */
[----:B-1----:R-:W-:-:S06]  /*1f680*/  FADD R4, R25, R4 ;  /* 0x0000000419047221 */ /* 0x002fcc0000000000 */
[----:B------:R-:W1:Y:S01]  /*1f690*/  MUFU.EX2 R23, R5 ;  /* 0x0000000500177308 */ /* 0x000e620000000800 */
[----:B------:R-:W-:Y:S01]  /*1f6a0*/  FMUL R19, R19, 1.4426950216293334961 ;  /* 0x3fb8aa3b13137820 */ /* 0x000fe20000400000 */
[----:B---3--:R-:W-:Y:S01]  /*1f6b0*/  FADD R4, R24, R4 ;  /* 0x0000000418047221 */ /* 0x008fe20000000000 */
[----:B------:R-:W-:-:S05]  /*1f6c0*/  FADD R20, R20, -R138 ;  /* 0x8000008a14147221 */ /* 0x000fca0000000000 */
[----:B------:R3:W1:Y:S01]  /*1f6d0*/  MUFU.EX2 R22, R9 ;  /* 0x0000000900167308 */ /* 0x0006620000000800 */
[----:B0-----:R-:W-:Y:S01]  /*1f6e0*/  FADD R4, R30, R4 ;  /* 0x000000041e047221 */ /* 0x001fe20000000000 */
[----:B---3--:R-:W-:-:S06]  /*1f6f0*/  FMUL R9, R18, 1.4426950216293334961 ;  /* 0x3fb8aa3b12097820 */ /* 0x008fcc0000400000 */
[----:B------:R0:W-:Y:S01]  /*1f700*/  MUFU.EX2 R33, R19 ;  /* 0x0000001300217308 */ /* 0x0001e20000000800 */
[----:B------:R-:W-:Y:S01]  /*1f710*/  FADD R21, R21, -R138 ;  /* 0x8000008a15157221 */ /* 0x000fe20000000000 */
[----:B----4-:R-:W-:-:S06]  /*1f720*/  FADD R4, R32, R4 ;  /* 0x0000000420047221 */ /* 0x010fcc0000000000 */
[----:B------:R-:W3:Y:S01]  /*1f730*/  MUFU.EX2 R9, R9 ;  /* 0x0000000900097308 */ /* 0x000ee20000000800 */
[----:B0-----:R-:W-:Y:S01]  /*1f740*/  FMUL R19, R20, 1.4426950216293334961 ;  /* 0x3fb8aa3b14137820 */ /* 0x001fe20000400000 */
[----:B------:R-:W-:Y:S01]  /*1f750*/  FMUL R18, R21, 1.4426950216293334961 ;  /* 0x3fb8aa3b15127820 */ /* 0x000fe20000400000 */
[----:B------:R-:W-:Y:S01]  /*1f760*/  FADD R44, R44, -R138 ;  /* 0x8000008a2c2c7221 */ /* 0x000fe20000000000 */
[----:B-1----:R-:W-:Y:S01]  /*1f770*/  FADD R4, R23, R4 ;  /* 0x0000000417047221 */ /* 0x002fe20000000000 */
[----:B------:R-:W-:-:S03]  /*1f780*/  FADD R34, R45, -R138 ;  /* 0x8000008a2d227221 */ /* 0x000fc60000000000 */
[----:B------:R-:W0:Y:S01]  /*1f790*/  MUFU.EX2 R19, R19 ;  /* 0x0000001300137308 */ /* 0x000e220000000800 */
[----:B------:R-:W-:Y:S01]  /*1f7a0*/  FMUL R11, R44, 1.4426950216293334961 ;  /* 0x3fb8aa3b2c0b7820 */ /* 0x000fe20000400000 */
[----:B------:R-:W-:Y:S01]  /*1f7b0*/  FADD R4, R22, R4 ;  /* 0x0000000416047221 */ /* 0x000fe20000000000 */
[----:B------:R-:W-:Y:S01]  /*1f7c0*/  FMUL R34, R34, 1.4426950216293334961 ;  /* 0x3fb8aa3b22227820 */ /* 0x000fe20000400000 */
[----:B------:R-:W-:-:S04]  /*1f7d0*/  FADD R21, R46, -R138 ;  /* 0x8000008a2e157221 */ /* 0x000fc80000000000 */
[----:B------:R-:W1:Y:S01]  /*1f7e0*/  MUFU.EX2 R18, R18 ;  /* 0x0000001200127308 */ /* 0x000e620000000800 */
[----:B---3--:R-:W-:Y:S01]  /*1f7f0*/  FADD R4, R9, R4 ;  /* 0x0000000409047221 */ /* 0x008fe20000000000 */
[----:B------:R-:W-:Y:S01]  /*1f800*/  FMUL R21, R21, 1.4426950216293334961 ;  /* 0x3fb8aa3b15157820 */ /* 0x000fe20000400000 */
[----:B------:R-:W-:-:S05]  /*1f810*/  FADD R47, R47, -R138 ;  /* 0x8000008a2f2f7221 */ /* 0x000fca0000000000 */
[----:B------:R-:W3:Y:S01]  /*1f820*/  MUFU.EX2 R11, R11 ;  /* 0x0000000b000b7308 */ /* 0x000ee20000000800 */
[----:B------:R-:W-:Y:S01]  /*1f830*/  FADD R4, R33, R4 ;  /* 0x0000000421047221 */ /* 0x000fe20000000000 */
[----:B------:R-:W-:Y:S01]  /*1f840*/  FMUL R20, R47, 1.4426950216293334961 ;  /* 0x3fb8aa3b2f147820 */ /* 0x000fe20000400000 */
[----:B------:R-:W-:-:S05]  /*1f850*/  FADD R17, R17, -R138 ;  /* 0x8000008a11117221 */ /* 0x000fca0000000000 */
[----:B------:R-:W4:Y:S01]  /*1f860*/  MUFU.EX2 R34, R34 ;  /* 0x0000002200227308 */ /* 0x000f220000000800 */
[----:B0-----:R-:W-:Y:S01]  /*1f870*/  FADD R4, R19, R4 ;  /* 0x0000000413047221 */ /* 0x001fe20000000000 */
[----:B------:R-:W-:Y:S01]  /*1f880*/  FMUL R5, R17, 1.4426950216293334961 ;  /* 0x3fb8aa3b11057820 */ /* 0x000fe20000400000 */
[----:B------:R-:W-:-:S05]  /*1f890*/  FADD R49, R49, -R138 ;  /* 0x8000008a31317221 */ /* 0x000fca0000000000 */
[----:B------:R-:W0:Y:S01]  /*1f8a0*/  MUFU.EX2 R21, R21 ;  /* 0x0000001500157308 */ /* 0x000e220000000800 */
[----:B-1----:R-:W-:Y:S01]  /*1f8b0*/  FADD R4, R18, R4 ;  /* 0x0000000412047221 */ /* 0x002fe20000000000 */
[----:B------:R-:W-:Y:S01]  /*1f8c0*/  FMUL R35, R49, 1.4426950216293334961 ;  /* 0x3fb8aa3b31237820 */ /* 0x000fe20000400000 */
[----:B------:R-:W-:-:S05]  /*1f8d0*/  FADD R40, R40, -R138 ;  /* 0x8000008a28287221 */ /* 0x000fca0000000000 */
[----:B------:R-:W1:Y:S01]  /*1f8e0*/  MUFU.EX2 R20, R20 ;  /* 0x0000001400147308 */ /* 0x000e620000000800 */
[----:B---3--:R-:W-:Y:S01]  /*1f8f0*/  FADD R4, R11, R4 ;  /* 0x000000040b047221 */ /* 0x008fe20000000000 */
[----:B------:R-:W-:Y:S01]  /*1f900*/  FMUL R17, R40, 1.4426950216293334961 ;  /* 0x3fb8aa3b28117820 */ /* 0x000fe20000400000 */
[----:B------:R-:W-:-:S05]  /*1f910*/  FADD R50, R50, -R138 ;  /* 0x8000008a32327221 */ /* 0x000fca0000000000 */
[----:B------:R-:W3:Y:S01]  /*1f920*/  MUFU.EX2 R5, R5 ;  /* 0x0000000500057308 */ /* 0x000ee20000000800 */
[----:B----4-:R-:W-:Y:S01]  /*1f930*/  FADD R4, R34, R4 ;  /* 0x0000000422047221 */ /* 0x010fe20000000000 */
        /* <DEDUP_REMOVED lines=24> */
[----:B------:R-:W-:-:S06]  /*1fac0*/  FMUL R43, R43, 1.4426950216293334961 ;  /* 0x3fb8aa3b2b2b7820 */ /* 0x000fcc0000400000 */
[----:B------:R-:W1:Y:S01]  /*1fad0*/  MUFU.EX2 R14, R14 ;  /* 0x0000000e000e7308 */ /* 0x000e620000000800 */
[----:B---3--:R-:W-:-:S07]  /*1fae0*/  FADD R38, R12, R37 ;  /* 0x000000250c267221 */ /* 0x008fce0000000000 */
[----:B------:R-:W3:Y:S01]  /*1faf0*/  MUFU.EX2 R4, R4 ;  /* 0x0000000400047308 */ /* 0x000ee20000000800 */
[----:B----4-:R-:W-:-:S07]  /*1fb00*/  FADD R38, R36, R38 ;  /* 0x0000002624267221 */ /* 0x010fce0000000000 */
[----:B------:R-:W4:Y:S01]  /*1fb10*/  MUFU.EX2 R37, R43 ;  /* 0x0000002b00257308 */ /* 0x000f220000000800 */
[----:B0-----:R-:W-:-:S04]  /*1fb20*/  FADD R38, R15, R38 ;  /* 0x000000260f267221 */ /* 0x001fc80000000000 */
[----:B-1----:R-:W-:-:S04]  /*1fb30*/  FADD R38, R14, R38 ;  /* 0x000000260e267221 */ /* 0x002fc80000000000 */
[----:B---3--:R-:W-:-:S04]  /*1fb40*/  FADD R38, R4, R38 ;  /* 0x0000002604267221 */ /* 0x008fc80000000000 */
[----:B----4-:R-:W-:-:S05]  /*1fb50*/  FADD R38, R37, R38 ;  /* 0x0000002625267221 */ /* 0x010fca0000000000 */
[----:B------:R-:W0:Y:S02]  /*1fb60*/  SHFL.BFLY PT, R39, R38, 0x10, 0x1f ;  /* 0x0e001f0026277f89 */ /* 0x000e2400000e0000 */
[----:B0-----:R-:W-:Y:S01]  /*1fb70*/  FADD R39, R38, R39 ;  /* 0x0000002726277221 */ /* 0x001fe20000000000 */
[----:B------:R-:W-:Y:S06]  /*1fb80*/  BAR.SYNC.DEFER_BLOCKING 0x0 ;  /* 0x0000000000007b1d */ /* 0x000fec0000010000 */
[----:B------:R-:W-:Y:S02]  /*1fb90*/  @!P1 STS [R8+UR4+0x10000], R39 ;  /* 0x0100002708009988 */ /* 0x000fe40008000804 */
[----:B------:R-:W-:Y:S06]  /*1fba0*/  BAR.SYNC.DEFER_BLOCKING 0x0 ;  /* 0x0000000000007b1d */ /* 0x000fec0000010000 */
[----:B--2---:R-:W0:Y:S04]  /*1fbb0*/  @!P2 LDS R54, [R13+0x10000] ;  /* 0x010000000d36a984 */ /* 0x004e280000000800 */
[----:B0-----:R-:W0:Y:S02]  /*1fbc0*/  SHFL.BFLY PT, R38, R54, 0x1, 0x1f ;  /* 0x0c201f0036267f89 */ /* 0x001e2400000e0000 */
[----:B0-----:R-:W-:-:S05]  /*1fbd0*/  FADD R38, R54, R38 ;  /* 0x0000002636267221 */ /* 0x001fca0000000000 */
[----:B------:R0:W-:Y:S01]  /*1fbe0*/  @P3 STS [R13+0x10000], R38 ;  /* 0x010000260d003388 */ /* 0x0001e20000000800 */
[----:B------:R-:W-:Y:S01]  /*1fbf0*/  IMAD.U32 R8, R252, -0x80000000, RZ ;  /* 0x80000000fc087824 */ /* 0x000fe200078e00ff */
[----:B------:R-:W-:Y:S06]  /*1fc00*/  BAR.SYNC.DEFER_BLOCKING 0x0 ;  /* 0x0000000000007b1d */ /* 0x000fec0000010000 */
[----:B------:R0:W1:Y:S01]  /*1fc10*/  LDS R252, [R6+UR4+0x10000] ;  /* 0x0100000406fc7984 */ /* 0x0000620008000800 */
[----:B------:R-:W2:Y:S03]  /*1fc20*/  SYNCS.PHASECHK.TRANS64.TRYWAIT P4, [UR6], R8 ;  /* 0x00000008ff0075a7 */ /* 0x000ea60008081106 */
[----:B------:R0:W-:Y:S02]  /*1fc30*/  @!P2 STL [R1+0xd34], R54 ;  /* 0x000d34360100a387 */ /* 0x0001e40000100800 */
[----:B012---:R-:W-:Y:S05]  /*1fc40*/  @!P4 BRA `(.L_x_14) ;  /* 0x000000c00070c947 */ /* 0x007fea0003800000 */
.L_x_23:
[----:B------:R-:W2:Y:S04]  /*1fc50*/  LDL.64 R40, [R1+0x658] ;  /* 0x0006580001287983 */ /* 0x000ea80000100a00 */
[----:B------:R-:W3:Y:S04]  /*1fc60*/  LDL.64 R64, [R1+0x638] ;  /* 0x0006380001407983 */ /* 0x000ee80000100a00 */
        /* <DEDUP_REMOVED lines=8> */
[----:B------:R-:W4:Y:S01]  /*1fcf0*/  LDL.64 R46, [R1+0x518] ;  /* 0x00051800012e7983 */ /* 0x000f220000100a00 */
[----:B------:R-:W-:-:S03]  /*1fd00*/  SHF.R.S32.HI R8, RZ, 0x1f, R0 ;  /* 0x0000001fff087819 */ /* 0x000fc60000011400 */
[----:B------:R-:W4:Y:S04]  /*1fd10*/  LDL.64 R56, [R1+0x4f8] ;  /* 0x0004f80001387983 */ /* 0x000f280000100a00 */
[----:B------:R-:W-:Y:S04]  /*1fd20*/  STL.64 [R1+0x1100], R138 ;  /* 0x0011008a01007387 */ /* 0x000fe80000100a00 */
[----:B------:R0:W-:Y:S04]  /*1fd30*/  STL.64 [R1+0x10f8], R16 ;  /* 0x0010f81001007387 */ /* 0x0001e80000100a00 */
[----:B------:R1:W-:Y:S04]  /*1fd40*/  STL.64 [R1+0x10f0], R14 ;  /* 0x0010f00e01007387 */ /* 0x0003e80000100a00 */
[----:B------:R-:W-:Y:S04]  /*1fd50*/  STL.64 [R1+0x10e8], R136 ;  /* 0x0010e88801007387 */ /* 0x000fe80000100a00 */
[----:B------:R0:W-:Y:S04]  /*1fd60*/  STL.64 [R1+0x10e0], R134 ;  /* 0x0010e08601007387 */ /* 0x0001e80000100a00 */
[----:B------:R-:W4:Y:S04]  /*1fd70*/  LDL.64 R54, [R1+0x4b8] ;  /* 0x0004b80001367983 */ /* 0x000f280000100a00 */
[----:B------:R-:W4:Y:S04]  /*1fd80*/  LDL.64 R66, [R1+0x498] ;  /* 0x0004980001427983 */ /* 0x000f280000100a00 */
[----:B0-----:R-:W4:Y:S04]  /*1fd90*/  LDL.64 R16, [R1+0x478] ;  /* 0x0004780001107983 */ /* 0x001f280000100a00 */
[----:B-1----:R-:W4:Y:S04]  /*1fda0*/  LDL.64 R14, [R1+0x458] ;  /* 0x00045800010e7983 */ /* 0x002f280000100a00 */
[----:B------:R-:W4:Y:S04]  /*1fdb0*/  LDL.64 R74, [R1+0x438] ;  /* 0x00043800014a7983 */ /* 0x000f280000100a00 */
[----:B------:R-:W4:Y:S04]  /*1fdc0*/  LDL.64 R72, [R1+0x418] ;  /* 0x0004180001487983 */ /* 0x000f280000100a00 */
[----:B------:R-:W4:Y:S04]  /*1fdd0*/  LDL.64 R70, [R1+0x3f8] ;  /* 0x0003f80001467983 */ /* 0x000f280000100a00 */
[----:B------:R-:W4:Y:S04]  /*1fde0*/  LDL.64 R134, [R1+0x2d0] ;  /* 0x0002d00001867983 */ /* 0x000f280000100a00 */
[----:B------:R-:W4:Y:S04]  /*1fdf0*/  LDL.64 R82, [R1+0x290] ;  /* 0x0002900001527983 */ /* 0x000f280000100a00 */
[----:B------:R-:W4:Y:S04]  /*1fe00*/  LDL.64 R136, [R1+0x230] ;  /* 0x0002300001887983 */ /* 0x000f280000100a00 */
[----:B------:R-:W4:Y:S01]  /*1fe10*/  LDL.64 R138, [R1+0x90] ;  /* 0x00009000018a7983 */ /* 0x000f220000100a00 */
[----:B--2---:R-:W-:-:S05]  /*1fe20*/  IADD3 R88, P4, PT, R0, R40, RZ ;  /* 0x0000002800587210 */ /* 0x004fca0007f9e0ff */
[----:B------:R-:W-:Y:S02]  /*1fe30*/  IMAD.X R89, R8, 0x1, R41, P4 ;  /* 0x0000000108597824 */ /* 0x000fe400020e0629 */
[----:B------:R-:W2:Y:S01]  /*1fe40*/  LDL.64 R40, [R1+0x4d8] ;  /* 0x0004d80001287983 */ /* 0x000ea20000100a00 */
[----:B---3--:R-:W-:-:S03]  /*1fe50*/  IADD3 R44, P4, PT, R0, R64, RZ ;  /* 0x00000040002c7210 */ /* 0x008fc60007f9e0ff */
[----:B------:R-:W3:Y:S02]  /*1fe60*/  LDG.E.U8 R88, desc[UR8][R88.64] ;  /* 0x0000000858587981 */ /* 0x000ee4000c1e1100 */
[----:B------:R-:W-:Y:S01]  /*1fe70*/  IMAD.X R45, R8, 0x1, R65, P4 ;  /* 0x00000001082d7824 */ /* 0x000fe200020e0641 */
[----:B----4-:R-:W-:-:S04]  /*1fe80*/  IADD3 R64, P4, PT, R0, R52, RZ ;  /* 0x0000003400407210 */ /* 0x010fc80007f9e0ff */
[----:B------:R0:W4:Y:S01]  /*1fe90*/  LDG.E.U8 R87, desc[UR8][R44.64] ;  /* 0x000000082c577981 */ /* 0x000122000c1e1100 */
[----:B------:R-:W-:Y:S01]  /*1fea0*/  IMAD.X R65, R8, 0x1, R53, P4 ;  /* 0x0000000108417824 */ /* 0x000fe200020e0635 */
[----:B------:R-:W-:-:S04]  /*1feb0*/  IADD3 R52, P4, PT, R0, R62, RZ ;  /* 0x0000003e00347210 */ /* 0x000fc80007f9e0ff */
[----:B------:R-:W3:Y:S01]  /*1fec0*/  LDG.E.U8 R86, desc[UR8][R64.64] ;  /* 0x0000000840567981 */ /* 0x000ee2000c1e1100 */
[----:B------:R-:W-:Y:S01]  /*1fed0*/  IMAD.X R53, R8, 0x1, R63, P4 ;  /* 0x0000000108357824 */ /* 0x000fe200020e063f */
[----:B------:R-:W-:-:S04]  /*1fee0*/  IADD3 R62, P4, PT, R0, R38, RZ ;  /* 0x00000026003e7210 */ /* 0x000fc80007f9e0ff */
[----:B------:R1:W3:Y:S01]  /*1fef0*/  LDG.E.U8 R85, desc[UR8][R52.64] ;  /* 0x0000000834557981 */ /* 0x0002e2000c1e1100 */
[----:B------:R-:W-:Y:S01]  /*1ff00*/  IMAD.X R63, R8, 0x1, R39, P4 ;  /* 0x00000001083f7824 */ /* 0x000fe200020e0627 */
[----:B------:R-:W-:Y:S02]  /*1ff10*/  IADD3 R38, P4, PT, R0, R50, RZ ;  /* 0x0000003200267210 */ /* 0x000fe40007f9e0ff */
[----:B------:R-:W3:Y:S03]  /*1ff20*/  LDL.64 R64, [R1+0x358] ;  /* 0x0003580001407983 */ /* 0x000ee60000100a00 */
[----:B------:R-:W-:Y:S01]  /*1ff30*/  IMAD.X R39, R8, 0x1, R51, P4 ;  /* 0x0000000108277824 */ /* 0x000fe200020e0633 */
[----:B------:R-:W-:Y:S01]  /*1ff40*/  IADD3 R50, P4, PT, R0, R68, RZ ;  /* 0x0000004400327210 */ /* 0x000fe20007f9e0ff */
[----:B------:R-:W3:Y:S04]  /*1ff50*/  LDG.E.U8 R84, desc[UR8][R62.64] ;  /* 0x000000083e547981 */ /* 0x000ee8000c1e1100 */
[----:B------:R-:W-:Y:S01]  /*1ff60*/  IMAD.X R51, R8, 0x1, R69, P4 ;  /* 0x0000000108337824 */ /* 0x000fe200020e0645 */
[----:B------:R-:W-:Y:S01]  /*1ff70*/  IADD3 R182, P4, PT, R0, R60, RZ ;  /* 0x0000003c00b67210 */ /* 0x000fe20007f9e0ff */
[----:B------:R-:W3:Y:S04]  /*1ff80*/  LDL.64 R68, [R1+0x3d8] ;  /* 0x0003d80001447983 */ /* 0x000ee80000100a00 */
[----:B------:R-:W-:Y:S01]  /*1ff90*/  IMAD.X R183, R8, 0x1, R61, P4 ;  /* 0x0000000108b77824 */ /* 0x000fe200020e063d */
[----:B------:R-:W-:Y:S01]  /*1ffa0*/  IADD3 R60, P4, PT, R0, R42, RZ ;  /* 0x0000002a003c7210 */ /* 0x000fe20007f9e0ff */
[----:B------:R-:W3:Y:S04]  /*1ffb0*/  LDL.64 R62, [R1+0x338] ;  /* 0x00033800013e7983 */ /* 0x000ee80000100a00 */
[----:B------:R-:W-:Y:S01]  /*1ffc0*/  IMAD.X R61, R8, 0x1, R43, P4 ;  /* 0x00000001083d7824 */ /* 0x000fe200020e062b */
[----:B------:R-:W-:Y:S01]  /*1ffd0*/  IADD3 R42, P4, PT, R0, R58, RZ ;  /* 0x0000003a002a7210 */ /* 0x000fe20007f9e0ff */
[----:B------:R0:W3:Y:S04]  /*1ffe0*/  LDG.E.U8 R103, desc[UR8][R38.64] ;  /* 0x0000000826677981 */ /* 0x0000e8000c1e1100 */
[----:B------:R-:W-:Y:S01]  /*1fff0*/  IMAD.X R43, R8, 0x1, R59, P4 ;  /* 0x00000001082b7824 */ /* 0x000fe200020e063b */
[----:B------:R-:W-:Y:S01]  /*20000*/  IADD3 R58, P4, PT, R0, R46, RZ ;  /* 0x0000002e003a7210 */ /* 0x000fe20007f9e0ff */
[----:B------:R-:W4:Y:S04]  /*20010*/  LDG.E.U8 R91, desc[UR8][R60.64] ;  /* 0x000000083c5b7981 */ /* 0x000f28000c1e1100 */
[----:B------:R-:W-:Y:S01]  /*20020*/  IMAD.X R59, R8, 0x1, R47, P4 ;  /* 0x00000001083b7824 */ /* 0x000fe200020e062f */
[----:B------:R-:W-:Y:S01]  /*20030*/  IADD3 R46, P4, PT, R0, R56, RZ ;  /* 0x00000038002e7210 */ /* 0x000fe20007f9e0ff */
[----:B------:R0:W4:Y:S04]  /*20040*/  LDG.E.U8 R102, desc[UR8][R50.64] ;  /* 0x0000000832667981 */ /* 0x000128000c1e1100 */
[----:B------:R-:W-:Y:S01]  /*20050*/  IMAD.X R47, R8, 0x1, R57, P4 ;  /* 0x00000001082f7824 */ /* 0x000fe200020e0639 */
[----:B------:R-:W4:Y:S04]  /*20060*/  LDL.64 R60, [R1+0x318] ;  /* 0x00031800013c7983 */ /* 0x000f280000100a00 */
[----:B------:R-:W4:Y:S04]  /*20070*/  LDG.E.U8 R95, desc[UR8][R58.64] ;  /* 0x000000083a5f7981 */ /* 0x000f28000c1e1100 */
[----:B------:R0:W4:Y:S04]  /*20080*/  LDG.E.U8 R93, desc[UR8][R42.64] ;  /* 0x000000082a5d7981 */ /* 0x000128000c1e1100 */
[----:B------:R3:W4:Y:S04]  /*20090*/  LDG.E.U8 R97, desc[UR8][R46.64] ;  /* 0x000000082e617981 */ /* 0x000728000c1e1100 */
[----:B------:R-:W4:Y:S04]  /*200a0*/  LDL.64 R58, [R1+0x2f8] ;  /* 0x0002f800013a7983 */ /* 0x000f280000100a00 */
[----:B------:R-:W4:Y:S01]  /*200b0*/  LDG.E.U8 R182, desc[UR8][R182.64] ;  /* 0x00000008b6b67981 */ /* 0x000f22000c1e1100 */
[----:B--2---:R-:W-:-:S05]  /*200c0*/  IADD3 R56, P4, PT, R0, R40, RZ ;  /* 0x0000002800387210 */ /* 0x004fca0007f9e0ff */
[----:B------:R-:W-:Y:S01]  /*200d0*/  IMAD.X R57, R8, 0x1, R41, P4 ;  /* 0x0000000108397824 */ /* 0x000fe200020e0629 */
[----:B------:R-:W-:-:S04]  /*200e0*/  IADD3 R40, P4, PT, R0, R54, RZ ;  /* 0x0000003600287210 */ /* 0x000fc80007f9e0ff */
[----:B------:R-:W2:Y:S01]  /*200f0*/  LDG.E.U8 R99, desc[UR8][R56.64] ;  /* 0x0000000838637981 */ /* 0x000ea2000c1e1100 */
[----:B------:R-:W-:Y:S01]  /*20100*/  IMAD.X R41, R8, 0x1, R55, P4 ;  /* 0x0000000108297824 */ /* 0x000fe200020e0637 */
[----:B------:R-:W-:-:S04]  /*20110*/  IADD3 R54, P4, PT, R0, R66, RZ ;  /* 0x0000004200367210 */ /* 0x000fc80007f9e0ff */
[----:B------:R1:W2:Y:S01]  /*20120*/  LDG.E.U8 R101, desc[UR8][R40.64] ;  /* 0x0000000828657981 */ /* 0x0002a2000c1e1100 */
[----:B------:R-:W-:Y:S01]  /*20130*/  IMAD.X R55, R8, 0x1, R67, P4 ;  /* 0x0000000108377824 */ /* 0x000fe200020e0643 */
[----:B0-----:R-:W-:Y:S02]  /*20140*/  IADD3 R44, P4, PT, R0, R16, RZ ;  /* 0x00000010002c7210 */ /* 0x001fe40007f9e0ff */
[----:B------:R-:W2:Y:S03]  /*20150*/  LDL.64 R66, [R1+0x3b8] ;  /* 0x0003b80001427983 */ /* 0x000ea60000100a00 */
[----:B------:R-:W-:Y:S01]  /*20160*/  IMAD.X R45, R8, 0x1, R17, P4 ;  /* 0x00000001082d7824 */ /* 0x000fe200020e0611 */
[----:B------:R-:W4:Y:S04]  /*20170*/  LDL.64 R56, [R1+0x2d8] ;  /* 0x0002d80001387983 */ /* 0x000f280000100a00 */
[----:B------:R-:W4:Y:S01]  /*20180*/  LDL.64 R16, [R1+0x398] ;  /* 0x0003980001107983 */ /* 0x000f220000100a00 */
[----:B-1----:R-:W-:-:S03]  /*20190*/  IADD3 R52, P4, PT, R0, R14, RZ ;  /* 0x0000000e00347210 */ /* 0x002fc60007f9e0ff */
[----:B------:R-:W4:Y:S02]  /*201a0*/  LDG.E.U8 R105, desc[UR8][R54.64] ;  /* 0x0000000836697981 */ /* 0x000f24000c1e1100 */
[----:B------:R-:W-:Y:S02]  /*201b0*/  IMAD.X R53, R8, 0x1, R15, P4 ;  /* 0x0000000108357824 */ /* 0x000fe400020e060f */
[----:B------:R-:W4:Y:S01]  /*201c0*/  LDL.64 R14, [R1+0x378] ;  /* 0x00037800010e7983 */ /* 0x000f220000100a00 */
[----:B------:R-:W-:-:S03]  /*201d0*/  IADD3 R38, P4, PT, R0, R74, RZ ;  /* 0x0000004a00267210 */ /* 0x000fc60007f9e0ff */
[----:B------:R4:W4:Y:S02]  /*201e0*/  LDG.E.U8 R107, desc[UR8][R44.64] ;  /* 0x000000082c6b7981 */ /* 0x000924000c1e1100 */
[----:B------:R-:W-:Y:S01]  /*201f0*/  IMAD.X R39, R8, 0x1, R75, P4 ;  /* 0x0000000108277824 */ /* 0x000fe200020e064b */
[----:B------:R-:W-:Y:S01]  /*20200*/  IADD3 R50, P4, PT, R0, R72, RZ ;  /* 0x0000004800327210 */ /* 0x000fe20007f9e0ff */
[----:B------:R-:W4:Y:S04]  /*20210*/  LDL.64 R54, [R1+0x2b8] ;  /* 0x0002b80001367983 */ /* 0x000f280000100a00 */
[----:B------:R-:W-:Y:S01]  /*20220*/  IMAD.X R51, R8, 0x1, R73, P4 ;  /* 0x0000000108337824 */ /* 0x000fe200020e0649 */
[----:B------:R-:W-:Y:S01]  /*20230*/  IADD3 R42, P4, PT, R0, R70, RZ ;  /* 0x00000046002a7210 */ /* 0x000fe20007f9e0ff */
[----:B------:R0:W4:Y:S04]  /*20240*/  LDG.E.U8 R111, desc[UR8][R38.64] ;  /* 0x00000008266f7981 */ /* 0x000128000c1e1100 */
[----:B------:R-:W-:Y:S01]  /*20250*/  IMAD.X R43, R8, 0x1, R71, P4 ;  /* 0x00000001082b7824 */ /* 0x000fe200020e0647 */
[----:B---3--:R-:W-:Y:S01]  /*20260*/  IADD3 R46, P4, PT, R0, R68, RZ ;  /* 0x00000044002e7210 */ /* 0x008fe20007f9e0ff */
[----:B------:R-:W3:Y:S04]  /*20270*/  LDG.E.U8 R109, desc[UR8][R52.64] ;  /* 0x00000008346d7981 */ /* 0x000ee8000c1e1100 */
[----:B------:R-:W-:Y:S01]  /*20280*/  IMAD.X R47, R8, 0x1, R69, P4 ;  /* 0x00000001082f7824 */ /* 0x000fe200020e0645 */
[----:B------:R-:W3:Y:S04]  /*20290*/  LDG.E.U8 R113, desc[UR8][R50.64] ;  /* 0x0000000832717981 */ /* 0x000ee8000c1e1100 */
[----:B------:R1:W3:Y:S04]  /*202a0*/  LDG.E.U8 R115, desc[UR8][R42.64] ;  /* 0x000000082a737981 */ /* 0x0002e8000c1e1100 */
[----:B------:R-:W3:Y:S04]  /*202b0*/  LDL.64 R52, [R1+0x258] ;  /* 0x0002580001347983 */ /* 0x000ee80000100a00 */
[----:B------:R-:W3:Y:S04]  /*202c0*/  LDL.64 R50, [R1+0x238] ;  /* 0x0002380001327983 */ /* 0x000ee80000100a00 */
[----:B------:R-:W3:Y:S04]  /*202d0*/  LDG.E.U8 R117, desc[UR8][R46.64] ;  /* 0x000000082e757981 */ /* 0x000ee8000c1e1100 */
[----:B------:R-:W3:Y:S01]  /*202e0*/  LDL.64 R46, [R1+0x218] ;  /* 0x00021800012e7983 */ /* 0x000ee20000100a00 */
[----:B--2---:R-:W-:-:S05]  /*202f0*/  IADD3 R40, P4, PT, R0, R66, RZ ;  /* 0x0000004200287210 */ /* 0x004fca0007f9e0ff */
[----:B------:R-:W-:Y:S01]  /*20300*/  IMAD.X R41, R8, 0x1, R67, P4 ;  /* 0x0000000108297824 */ /* 0x000fe200020e0643 */
[----:B----4-:R-:W-:-:S04]  /*20310*/  IADD3 R44, P4, PT, R0, R16, RZ ;  /* 0x00000010002c7210 */ /* 0x010fc80007f9e0ff */
[----:B------:R2:W4:Y:S01]  /*20320*/  LDG.E.U8 R119, desc[UR8][R40.64] ;  /* 0x0000000828777981 */ /* 0x000522000c1e1100 */
[----:B------:R-:W-:-:S03]  /*20330*/  IMAD.X R45, R8, 0x1, R17, P4 ;  /* 0x00000001082d7824 */ /* 0x000fc600020e0611 */
[----:B------:R-:W3:Y:S01]  /*20340*/  LDL.64 R16, [R1+0x298] ;  /* 0x0002980001107983 */ /* 0x000ee20000100a00 */
[----:B0-----:R-:W-:-:S03]  /*20350*/  IADD3 R38, P4, PT, R0, R14, RZ ;  /* 0x0000000e00267210 */ /* 0x001fc60007f9e0ff */
[----:B------:R-:W4:Y:S02]  /*20360*/  LDG.E.U8 R121, desc[UR8][R44.64] ;  /* 0x000000082c797981 */ /* 0x000f24000c1e1100 */
[----:B------:R-:W-:Y:S02]  /*20370*/  IMAD.X R39, R8, 0x1, R15, P4 ;  /* 0x0000000108277824 */ /* 0x000fe400020e060f */
[----:B------:R-:W4:Y:S01]  /*20380*/  LDL.64 R14, [R1+0x278] ;  /* 0x00027800010e7983 */ /* 0x000f220000100a00 */
[----:B-1----:R-:W-:-:S03]  /*20390*/  IADD3 R42, P4, PT, R0, R64, RZ ;  /* 0x00000040002a7210 */ /* 0x002fc60007f9e0ff */
[----:B------:R0:W4:Y:S02]  /*203a0*/  LDG.E.U8 R123, desc[UR8][R38.64] ;  /* 0x00000008267b7981 */ /* 0x000124000c1e1100 */
[----:B------:R-:W-:Y:S01]  /*203b0*/  IMAD.X R43, R8, 0x1, R65, P4 ;  /* 0x00000001082b7824 */ /* 0x000fe200020e0641 */
[----:B--2---:R-:W-:Y:S01]  /*203c0*/  IADD3 R40, P4, PT, R0, R62, RZ ;  /* 0x0000003e00287210 */ /* 0x004fe20007f9e0ff */
[----:B------:R-:W2:Y:S04]  /*203d0*/  LDL.64 R44, [R1+0x1f8] ;  /* 0x0001f800012c7983 */ /* 0x000ea80000100a00 */
[----:B------:R-:W-:Y:S01]  /*203e0*/  IMAD.X R41, R8, 0x1, R63, P4 ;  /* 0x0000000108297824 */ /* 0x000fe200020e063f */
[----:B------:R-:W2:Y:S01]  /*203f0*/  LDG.E.U8 R125, desc[UR8][R42.64] ;  /* 0x000000082a7d7981 */ /* 0x000ea2000c1e1100 */
[----:B0-----:R-:W-:-:S03]  /*20400*/  IADD3 R38, P4, PT, R0, R60, RZ ;  /* 0x0000003c00267210 */ /* 0x001fc60007f9e0ff */
[----:B------:R0:W2:Y:S02]  /*20410*/  LDG.E.U8 R127, desc[UR8][R40.64] ;  /* 0x00000008287f7981 */ /* 0x0000a4000c1e1100 */
[----:B------:R-:W-:Y:S02]  /*20420*/  IMAD.X R39, R8, 0x1, R61, P4 ;  /* 0x0000000108277824 */ /* 0x000fe400020e063d */
[----:B------:R-:W2:Y:S01]  /*20430*/  LDL.64 R42, [R1+0x1d8] ;  /* 0x0001d800012a7983 */ /* 0x000ea20000100a00 */
[----:B0-----:R-:W-:-:S03]  /*20440*/  IADD3 R40, P4, PT, R0, R58, RZ ;  /* 0x0000003a00287210 */ /* 0x001fc60007f9e0ff */
[----:B------:R0:W2:Y:S02]  /*20450*/  LDG.E.U8 R129, desc[UR8][R38.64] ;  /* 0x0000000826817981 */ /* 0x0000a4000c1e1100 */
[----:B------:R-:W-:Y:S02]  /*20460*/  IMAD.X R41, R8, 0x1, R59, P4 ;  /* 0x0000000108297824 */ /* 0x000fe400020e063b */
[----:B------:R-:W2:Y:S01]  /*20470*/  LDL.64 R58, [R1+0x158] ;  /* 0x00015800013a7983 */ /* 0x000ea20000100a00 */
[----:B0-----:R-:W-:-:S03]  /*20480*/  IADD3 R38, P4, PT, R0, R56, RZ ;  /* 0x0000003800267210 */ /* 0x001fc60007f9e0ff */
[----:B------:R-:W2:Y:S02]  /*20490*/  LDG.E.U8 R131, desc[UR8][R40.64] ;  /* 0x0000000828837981 */ /* 0x000ea4000c1e1100 */
[----:B------:R-:W-:Y:S02]  /*204a0*/  IMAD.X R39, R8, 0x1, R57, P4 ;  /* 0x0000000108277824 */ /* 0x000fe400020e0639 */
[----:B------:R-:W2:Y:S04]  /*204b0*/  LDL.64 R56, [R1+0x138] ;  /* 0x0001380001387983 */ /* 0x000ea80000100a00 */
[----:B------:R0:W2:Y:S04]  /*204c0*/  LDG.E.U8 R175, desc[UR8][R38.64] ;  /* 0x0000000826af7981 */ /* 0x0000a8000c1e1100 */
[----:B------:R-:W2:Y:S01]  /*204d0*/  LDL.64 R40, [R1+0x1b8] ;  /* 0x0001b80001287983 */ /* 0x000ea20000100a00 */
[----:B0-----:R-:W-:-:S05]  /*204e0*/  IADD3 R38, P4, PT, R0, R54, RZ ;  /* 0x0000003600267210 */ /* 0x001fca0007f9e0ff */
[----:B------:R-:W-:Y:S02]  /*204f0*/  IMAD.X R39, R8, 0x1, R55, P4 ;  /* 0x0000000108277824 */ /* 0x000fe400020e0637 */
[----:B------:R-:W2:Y:S04]  /*20500*/  LDL.64 R54, [R1+0x118] ;  /* 0x0001180001367983 */ /* 0x000ea80000100a00 */
[----:B------:R3:W2:Y:S02]  /*20510*/  LDG.E.U8 R177, desc[UR8][R38.64] ;  /* 0x0000000826b17981 */ /* 0x0006a4000c1e1100 */
[----:B---3--:R-:W-:-:S05]  /*20520*/  IADD3 R38, P4, PT, R0, R16, RZ ;  /* 0x0000001000267210 */ /* 0x008fca0007f9e0ff */
        /* <DEDUP_REMOVED lines=23> */
[----:B0-----:R-:W-:-:S05]  /*206a0*/  IADD3 R38, P4, PT, R0, R42, RZ ;  /* 0x0000002a00267210 */ /* 0x001fca0007f9e0ff */
[----:B------:R-:W-:Y:S02]  /*206b0*/  IMAD.X R39, R8, 0x1, R43, P4 ;  /* 0x0000000108277824 */ /* 0x000fe400020e062b */
[----:B------:R-:W2:Y:S04]  /*206c0*/  LDL.64 R42, [R1+0x78] ;  /* 0x00007800012a7983 */ /* 0x000ea80000100a00 */
[----:B------:R0:W2:Y:S02]  /*206d0*/  LDG.E.U8 R130, desc[UR8][R38.64] ;  /* 0x0000000826827981 */ /* 0x0000a4000c1e1100 */
        /* <DEDUP_REMOVED lines=13> */
[----:B------:R-:W-:-:S05]  /*207b0*/  IMAD.X R39, R8, 0x1, R59, P4 ;  /* 0x0000000108277824 */ /* 0x000fca00020e063b */
        /* <DEDUP_REMOVED lines=8> */
[----:B0-----:R-:W-:-:S05]  /*20840*/  IADD3 R38, P4, PT, R0, R52, RZ ;  /* 0x0000003400267210 */ /* 0x001fca0007f9e0ff */
[----:B------:R-:W-:Y:S01]  /*20850*/  IMAD.X R39, R8, 0x1, R53, P4 ;  /* 0x0000000108277824 */ /* 0x000fe200020e0635 */
[----:B------:R-:W-:Y:S01]  /*20860*/  SHF.R.S32.HI R55, RZ, 0x1f, R0 ;  /* 0x0000001fff377819 */ /* 0x000fe20000011400 */
        /* <DEDUP_REMOVED lines=25> */
[----:B------:R4:W2:Y:S02]  /*20a00*/  LDG.E.U8 R104, desc[UR8][R38.64] ;  /* 0x0000000826687981 */ /* 0x0008a4000c1e1100 */
[----:B----4-:R-:W-:-:S05]  /*20a10*/  IADD3 R38, P4, PT, R0, R14, RZ ;  /* 0x0000000e00267210 */ /* 0x010fca0007f9e0ff */
[----:B------:R-:W-:Y:S02]  /*20a20*/  IMAD.X R39, R8, 0x1, R15, P4 ;  /* 0x0000000108277824 */ /* 0x000fe400020e060f */
[----:B------:R-:W4:Y:S04]  /*20a30*/  LDL.64 R14, [R1+0x650] ;  /* 0x00065000010e7983 */ /* 0x000f280000100a00 */
[----:B------:R0:W2:Y:S02]  /*20a40*/  LDG.E.U8 R100, desc[UR8][R38.64] ;  /* 0x0000000826647981 */ /* 0x0000a4000c1e1100 */
[----:B0-----:R-:W-:-:S05]  /*20a50*/  IADD3 R38, P4, PT, R0, R250, RZ ;  /* 0x000000fa00267210 */ /* 0x001fca0007f9e0ff */
[----:B------:R-:W-:-:S05]  /*20a60*/  IMAD.X R39, R8, 0x1, R251, P4 ;  /* 0x0000000108277824 */ /* 0x000fca00020e06fb */
        /* <DEDUP_REMOVED lines=12> */
[----:B------:R0:W3:Y:S02]  /*20b30*/  LDG.E.U8 R90, desc[UR8][R38.64] ;  /* 0x00000008265a7981 */ /* 0x0000e4000c1e1100 */
        /* <DEDUP_REMOVED lines=16> */
[----:B------:R-:W-:Y:S01]  /*20c40*/  IMAD.X R39, R8, 0x1, R161, P4 ;  /* 0x0000000108277824 */ /* 0x000fe200020e06a1 */
[----:B------:R-:W-:-:S04]  /*20c50*/  IADD3 RZ, P4, PT, R0, R152, RZ ;  /* 0x0000009800ff7210 */ /* 0x000fc80007f9e0ff */
[----:B------:R0:W3:Y:S02]  /*20c60*/  LDG.E.U8 R76, desc[UR8][R38.64] ;  /* 0x00000008264c7981 */ /* 0x0000e4000c1e1100 */
[C---:B0-----:R-:W-:Y:S02]  /*20c70*/  IMAD.IADD R38, R0.reuse, 0x1, R152 ;  /* 0x0000000100267824 */ /* 0x041fe400078e0298 */
        /* <DEDUP_REMOVED lines=11> */
[----:B0-----:R-:W-:-:S05]  /*20d30*/  SHF.R.S32.HI R38, RZ, 0x1f, R0 ;  /* 0x0000001fff267819 */ /* 0x001fca0000011400 */
[----:B------:R-:W-:Y:S02]  /*20d40*/  IMAD.X R39, R38, 0x1, R143, P4 ;  /* 0x0000000126277824 */ /* 0x000fe400020e068f */
[----:B------:R-:W-:-:S05]  /*20d50*/  IMAD.IADD R38, R0, 0x1, R142 ;  /* 0x0000000100267824 */ /* 0x000fca00078e028e */
        /* <DEDUP_REMOVED lines=26> */
[----:B------:R-:W-:Y:S01]  /*20f00*/  IMAD.X R39, R8, 0x1, R41, P4 ;  /* 0x0000000108277824 */ /* 0x000fe200020e0629 */
[----:B------:R-:W-:-:S04]  /*20f10*/  IADD3 R40, P4, PT, R0, R52, RZ ;  /* 0x0000003400287210 */ /* 0x000fc80007f9e0ff */
[----:B------:R3:W2:Y:S01]  /*20f20*/  LDG.E.U8 R65, desc[UR8][R38.64] ;  /* 0x0000000826417981 */ /* 0x0006a2000c1e1100 */
[----:B------:R-:W-:-:S03]  /*20f30*/  IMAD.X R41, R8, 0x1, R53, P4 ;  /* 0x0000000108297824 */ /* 0x000fc600020e0635 */
[----:B------:R-:W2:Y:S04]  /*20f40*/  LDL.64 R52, [R1+0x430] ;  /* 0x0004300001347983 */ /* 0x000ea80000100a00 */
[----:B------:R-:W2:Y:S01]  /*20f50*/  LDG.E.U8 R40, desc[UR8][R40.64] ;  /* 0x0000000828287981 */ /* 0x000ea2000c1e1100 */
        /* <DEDUP_REMOVED lines=13> */
[----:B------:R-:W-:-:S05]  /*21030*/  IMAD.X R39, R8, 0x1, R43, P4 ;  /* 0x0000000108277824 */ /* 0x000fca00020e062b */
[----:B------:R-:W2:Y:S01]  /*21040*/  LDG.E.U8 R38, desc[UR8][R38.64] ;  /* 0x0000000826267981 */ /* 0x000ea2000c1e1100 */
[----:B------:R-:W-:-:S05]  /*21050*/  IADD3 R42, P4, PT, R0, R44, RZ ;  /* 0x0000002c002a7210 */ /* 0x000fca0007f9e0ff */
[----:B------:R-:W-:Y:S02]  /*21060*/  IMAD.X R43, R8, 0x1, R45, P4 ;  /* 0x00000001082b7824 */ /* 0x000fe400020e062d */
[----:B------:R-:W2:Y:S04]  /*21070*/  LDL.64 R44, [R1+0x3f0] ;  /* 0x0003f000012c7983 */ /* 0x000ea80000100a00 */
[----:B------:R0:W2:Y:S02]  /*21080*/  LDG.E.U8 R62, desc[UR8][R42.64] ;  /* 0x000000082a3e7981 */ /* 0x0000a4000c1e1100 */
[----:B0-----:R-:W-:-:S05]  /*21090*/  IADD3 R42, P4, PT, R0, R56, RZ ;  /* 0x00000038002a7210 */ /* 0x001fca0007f9e0ff */
[----:B------:R-:W-:-:S05]  /*210a0*/  IMAD.X R43, R8, 0x1, R57, P4 ;  /* 0x00000001082b7824 */ /* 0x000fca00020e0639 */
        /* <DEDUP_REMOVED lines=37> */
[----:B------:R-:W-:Y:S01]  /*21300*/  IMAD.X R45, R8, 0x1, R47, P4 ;  /* 0x00000001082d7824 */ /* 0x000fe200020e062f */
[----:B------:R-:W-:-:S04]  /*21310*/  IADD3 R46, P4, PT, R0, R52, RZ ;  /* 0x00000034002e7210 */ /* 0x000fc80007f9e0ff */
[----:B------:R-:W4:Y:S01]  /*21320*/  LDG.E.U8 R44, desc[UR8][R44.64] ;  /* 0x000000082c2c7981 */ /* 0x000f22000c1e1100 */
[----:B------:R-:W-:-:S03]  /*21330*/  IMAD.X R47, R8, 0x1, R53, P4 ;  /* 0x00000001082f7824 */ /* 0x000fc600020e0635 */
[----:B------:R-:W4:Y:S04]  /*21340*/  LDL.64 R52, [R1+0x2b0] ;  /* 0x0002b00001347983 */ /* 0x000f280000100a00 */
[----:B------:R2:W4:Y:S02]  /*21350*/  LDG.E.U8 R56, desc[UR8][R46.64] ;  /* 0x000000082e387981 */ /* 0x000524000c1e1100 */
[----:B--2---:R-:W-:-:S05]  /*21360*/  IADD3 R46, P4, PT, R0, R50, RZ ;  /* 0x00000032002e7210 */ /* 0x004fca0007f9e0ff */
[----:B------:R-:W-:-:S05]  /*21370*/  IMAD.X R47, R8, 0x1, R51, P4 ;  /* 0x00000001082f7824 */ /* 0x000fca00020e0633 */
[----:B------:R3:W2:Y:S02]  /*21380*/  LDG.E.U8 R45, desc[UR8][R46.64] ;  /* 0x000000082e2d7981 */ /* 0x0006a4000c1e1100 */
[----:B---3--:R-:W-:-:S05]  /*21390*/  IADD3 R46, P4, PT, R0, R16, RZ ;  /* 0x00000010002e7210 */ /* 0x008fca0007f9e0ff */
[----:B------:R-:W-:Y:S02]  /*213a0*/  IMAD.X R47, R8, 0x1, R17, P4 ;  /* 0x00000001082f7824 */ /* 0x000fe400020e0611 */
[----:B------:R-:W3:Y:S04]  /*213b0*/  LDL.64 R16, [R1+0x270] ;  /* 0x0002700001107983 */ /* 0x000ee80000100a00 */
[----:B------:R-:W2:Y:S01]  /*213c0*/  LDG.E.U8 R46, desc[UR8][R46.64] ;  /* 0x000000082e2e7981 */ /* 0x000ea2000c1e1100 */
[----:B----4-:R-:W-:-:S05]  /*213d0*/  IADD3 R50, P4, PT, R0, R14, RZ ;  /* 0x0000000e00327210 */ /* 0x010fca0007f9e0ff */
[----:B------:R-:W-:Y:S02]  /*213e0*/  IMAD.X R51, R8, 0x1, R15, P4 ;  /* 0x0000000108337824 */ /* 0x000fe400020e060f */
[----:B------:R-:W4:Y:S04]  /*213f0*/  LDL.64 R14, [R1+0x250] ;  /* 0x00025000010e7983 */ /* 0x000f280000100a00 */
[----:B------:R0:W2:Y:S02]  /*21400*/  LDG.E.U8 R54, desc[UR8][R50.64] ;  /* 0x0000000832367981 */ /* 0x0000a4000c1e1100 */
[----:B0-----:R-:W-:-:S05]  /*21410*/  IADD3 R50, P4, PT, R0, R134, RZ ;  /* 0x0000008600327210 */ /* 0x001fca0007f9e0ff */
[----:B------:R-:W-:Y:S02]  /*21420*/  IMAD.X R51, R8, 0x1, R135, P4 ;  /* 0x0000000108337824 */ /* 0x000fe400020e0687 */
[----:B------:R-:W2:Y:S04]  /*21430*/  LDL.64 R134, [R1+0x210] ;  /* 0x0002100001867983 */ /* 0x000ea80000100a00 */
[----:B------:R0:W2:Y:S02]  /*21440*/  LDG.E.U8 R47, desc[UR8][R50.64] ;  /* 0x00000008322f7981 */ /* 0x0000a4000c1e1100 */
[----:B0-----:R-:W-:-:S05]  /*21450*/  IADD3 R50, P4, PT, R0, R52, RZ ;  /* 0x0000003400327210 */ /* 0x001fca0007f9e0ff */
[----:B------:R-:W-:-:S05]  /*21460*/  IMAD.X R51, R8, 0x1, R53, P4 ;  /* 0x0000000108337824 */ /* 0x000fca00020e0635 */
[----:B------:R0:W2:Y:S02]  /*21470*/  LDG.E.U8 R53, desc[UR8][R50.64] ;  /* 0x0000000832357981 */ /* 0x0000a4000c1e1100 */
[----:B0-----:R-:W-:-:S05]  /*21480*/  IADD3 R50, P4, PT, R0, R82, RZ ;  /* 0x0000005200327210 */ /* 0x001fca0007f9e0ff */
[----:B------:R-:W-:Y:S01]  /*21490*/  IMAD.X R51, R8, 0x1, R83, P4 ;  /* 0x0000000108337824 */ /* 0x000fe200020e0653 */
[----:B------:R2:W-:Y:S04]  /*214a0*/  STS.U8 [R132+UR4+0x20800], R88 ;  /* 0x0208005884007988 */ /* 0x0005e80008000004 */
        /* <DEDUP_REMOVED lines=11> */
[----:B------:R-:W4:Y:S01]  /*21560*/  LDL.64 R136, [R1+0x1b0] ;  /* 0x0001b00001887983 */ /* 0x000f220000100a00 */
[----:B--2---:R-:W-:-:S03]  /*21570*/  IADD3 R88, P4, PT, R0, R134, RZ ;  /* 0x0000008600587210 */ /* 0x004fc60007f9e0ff */
[----:B------:R3:W2:Y:S02]  /*21580*/  LDG.E.U8 R51, desc[UR8][R82.64] ;  /* 0x0000000852337981 */ /* 0x0006a4000c1e1100 */
[----:B------:R-:W-:Y:S02]  /*21590*/  IMAD.X R89, R8, 0x1, R135, P4 ;  /* 0x0000000108597824 */ /* 0x000fe400020e0687 */
[----:B------:R-:W2:Y:S04]  /*215a0*/  LDL.64 R134, [R1+0x190] ;  /* 0x0001900001867983 */ /* 0x000ea80000100a00 */
[----:B------:R-:W-:Y:S04]  /*215b0*/  STS.U8 [R132+UR4+0x20c00], R87 ;  /* 0x020c005784007988 */ /* 0x000fe80008000004 */
[----:B------:R-:W-:Y:S04]  /*215c0*/  STS.U8 [R132+UR4+0x21000], R86 ;  /* 0x0210005684007988 */ /* 0x000fe80008000004 */
[----:B------:R-:W-:Y:S04]  /*215d0*/  STS.U8 [R132+UR4+0x21400], R85 ;  /* 0x0214005584007988 */ /* 0x000fe80008000004 */
[----:B------:R-:W-:Y:S04]  /*215e0*/  STS.U8 [R132+UR4+0x21800], R84 ;  /* 0x0218005484007988 */ /* 0x000fe80008000004 */
[----:B------:R-:W-:Y:S04]  /*215f0*/  STS.U8 [R132+UR4+0x22000], R102 ;  /* 0x0220006684007988 */ /* 0x000fe80008000004 */
[----:B------:R-:W-:Y:S04]  /*21600*/  STS.U8 [R132+UR4+0x21c00], R103 ;  /* 0x021c006784007988 */ /* 0x000fe80008000004 */
[----:B------:R0:W-:Y:S04]  /*21610*/  STS.U8 [R132+UR4+0x22400], R182 ;  /* 0x022400b684007988 */ /* 0x0001e80008000004 */
[----:B------:R-:W2:Y:S04]  /*21620*/  LDG.E.U8 R88, desc[UR8][R88.64] ;  /* 0x0000000858587981 */ /* 0x000ea8000c1e1100 */
[----:B0-----:R-:W2:Y:S01]  /*21630*/  LDL.64 R182, [R1+0xb0] ;  /* 0x0000b00001b67983 */ /* 0x001ea20000100a00 */
        /* <DEDUP_REMOVED lines=19> */
[----:B------:R-:W3:Y:S01]  /*21770*/  LDG.E.U8 R83, desc[UR8][R82.64] ;  /* 0x0000000852537981 */ /* 0x000ee2000c1e1100 */
        /* <DEDUP_REMOVED lines=8> */
[----:B--2---:R-:W-:Y:S02]  /*21800*/  IADD3 R102, P4, PT, R0, R134, RZ ;  /* 0x0000008600667210 */ /* 0x004fe40007f9e0ff */
[----:B------:R0:W-:Y:S03]  /*21810*/  STS.U8 [R132+UR4+0x22800], R91 ;  /* 0x0228005b84007988 */ /* 0x0001e60008000004 */
[----:B------:R-:W-:-:S02]  /*21820*/  IMAD.X R103, R8, 0x1, R135, P4 ;  /* 0x0000000108677824 */ /* 0x000fc400020e0687 */
[----:B------:R-:W2:Y:S04]  /*21830*/  LDL.64 R134, [R1+0x50] ;  /* 0x0000500001867983 */ /* 0x000ea80000100a00 */
[----:B0-----:R3:W2:Y:S04]  /*21840*/  LDG.E.U8 R91, desc[UR8][R102.64] ;  /* 0x00000008665b7981 */ /* 0x0016a8000c1e1100 */
[----:B------:R0:W-:Y:S01]  /*21850*/  STS.U8 [R132+UR4+0x22c00], R93 ;  /* 0x022c005d84007988 */ /* 0x0001e20008000004 */
[----:B---3--:R-:W-:-:S05]  /*21860*/  IADD3 R102, P4, PT, R0, R16, RZ ;  /* 0x0000001000667210 */ /* 0x008fca0007f9e0ff */
[----:B------:R-:W-:Y:S02]  /*21870*/  IMAD.X R103, R8, 0x1, R17, P4 ;  /* 0x0000000108677824 */ /* 0x000fe400020e0611 */
[----:B------:R-:W3:Y:S04]  /*21880*/  LDL.64 R16, [R1+0x30] ;  /* 0x0000300001107983 */ /* 0x000ee80000100a00 */
[----:B0-----:R4:W3:Y:S02]  /*21890*/  LDG.E.U8 R93, desc[UR8][R102.64] ;  /* 0x00000008665d7981 */ /* 0x0018e4000c1e1100 */
[----:B----4-:R-:W-:-:S05]  /*218a0*/  IADD3 R102, P4, PT, R0, R14, RZ ;  /* 0x0000000e00667210 */ /* 0x010fca0007f9e0ff */
[----:B------:R-:W-:Y:S02]  /*218b0*/  IMAD.X R103, R8, 0x1, R15, P4 ;  /* 0x0000000108677824 */ /* 0x000fe400020e060f */
[----:B------:R-:W4:Y:S04]  /*218c0*/  LDL.64 R14, [R1+0x10] ;  /* 0x00001000010e7983 */ /* 0x000f280000100a00 */
[----:B------:R0:W-:Y:S04]  /*218d0*/  STS.U8 [R132+UR4+0x23000], R95 ;  /* 0x0230005f84007988 */ /* 0x0001e80008000004 */
[----:B0-----:R0:W4:Y:S02]  /*218e0*/  LDG.E.U8 R95, desc[UR8][R102.64] ;  /* 0x00000008665f7981 */ /* 0x001124000c1e1100 */
[----:B0-----:R-:W-:-:S02]  /*218f0*/  IADD3 R102, P4, PT, R0, R182, RZ ;  /* 0x000000b600667210 */ /* 0x001fc40007f9e0ff */
[----:B------:R0:W-:Y:S03]  /*21900*/  STS.U8 [R132+UR4+0x23400], R97 ;  /* 0x0234006184007988 */ /* 0x0001e60008000004 */
[----:B------:R-:W-:-:S05]  /*21910*/  IMAD.X R103, R8, 0x1, R183, P4 ;  /* 0x0000000108677824 */ /* 0x000fca00020e06b7 */
[----:B0-----:R0:W4:Y:S02]  /*21920*/  LDG.E.U8 R97, desc[UR8][R102.64] ;  /* 0x0000000866617981 */ /* 0x001124000c1e1100 */
[----:B0-----:R-:W-:Y:S02]  /*21930*/  IADD3 R102, P4, PT, R0, R138, RZ ;  /* 0x0000008a00667210 */ /* 0x001fe40007f9e0ff */
[----:B------:R0:W-:Y:S03]  /*21940*/  STS.U8 [R132+UR4+0x23800], R99 ;  /* 0x0238006384007988 */ /* 0x0001e60008000004 */
[----:B------:R-:W-:Y:S01]  /*21950*/  IMAD.X R103, R8, 0x1, R139, P4 ;  /* 0x0000000108677824 */ /* 0x000fe200020e068b */
[----:B------:R1:W-:Y:S04]  /*21960*/  STS.U8 [R132+UR4+0x23c00], R101 ;  /* 0x023c006584007988 */ /* 0x0003e80008000004 */
[----:B------:R1:W-:Y:S04]  /*21970*/  STS.U8 [R132+UR4+0x24000], R105 ;  /* 0x0240006984007988 */ /* 0x0003e80008000004 */
[----:B0-----:R0:W4:Y:S04]  /*21980*/  LDG.E.U8 R99, desc[UR8][R102.64] ;  /* 0x0000000866637981 */ /* 0x001128000c1e1100 */
[----:B------:R1:W-:Y:S04]  /*21990*/  STS.U8 [R132+UR4+0x24400], R107 ;  /* 0x0244006b84007988 */ /* 0x0003e80008000004 */
[----:B------:R1:W-:Y:S01]  /*219a0*/  STS.U8 [R132+UR4+0x24800], R109 ;  /* 0x0248006d84007988 */ /* 0x0003e20008000004 */
[----:B0-----:R-:W-:-:S03]  /*219b0*/  IADD3 R102, P4, PT, R0, R136, RZ ;  /* 0x0000008800667210 */ /* 0x001fc60007f9e0ff */
[----:B------:R0:W-:Y:S02]  /*219c0*/  STS.U8 [R132+UR4+0x24c00], R111 ;  /* 0x024c006f84007988 */ /* 0x0001e40008000004 */
[----:B------:R-:W-:Y:S02]  /*219d0*/  IMAD.X R103, R8, 0x1, R137, P4 ;  /* 0x0000000108677824 */ /* 0x000fe400020e0689 */
[----:B------:R0:W-:Y:S04]  /*219e0*/  STS.U8 [R132+UR4+0x25000], R113 ;  /* 0x0250007184007988 */ /* 0x0001e80008000004 */
[----:B-1----:R2:W4:Y:S04]  /*219f0*/  LDG.E.U8 R101, desc[UR8][R102.64] ;  /* 0x0000000866657981 */ /* 0x002528000c1e1100 */
[----:B------:R1:W-:Y:S04]  /*21a00*/  STS.U8 [R132+UR4+0x25400], R115 ;  /* 0x0254007384007988 */ /* 0x0003e80008000004 */
[----:B------:R0:W-:Y:S01]  /*21a10*/  STS.U8 [R132+UR4+0x25800], R117 ;  /* 0x0258007584007988 */ /* 0x0001e20008000004 */
[----:B--2---:R-:W-:-:S03]  /*21a20*/  IADD3 R102, P4, PT, R0, R134, RZ ;  /* 0x0000008600667210 */ /* 0x004fc60007f9e0ff */
[----:B------:R2:W-:Y:S02]  /*21a30*/  STS.U8 [R132+UR4+0x25c00], R119 ;  /* 0x025c007784007988 */ /* 0x0005e40008000004 */
[----:B------:R-:W-:Y:S02]  /*21a40*/  IMAD.X R103, R8, 0x1, R135, P4 ;  /* 0x0000000108677824 */ /* 0x000fe400020e0687 */
[----:B------:R0:W-:Y:S04]  /*21a50*/  STS.U8 [R132+UR4+0x26000], R121 ;  /* 0x0260007984007988 */ /* 0x0001e80008000004 */
[----:B------:R-:W2:Y:S04]  /*21a60*/  LDL.64 R134, [R1+0x668] ;  /* 0x0006680001867983 */ /* 0x000ea80000100a00 */
[----:B------:R3:W2:Y:S04]  /*21a70*/  LDG.E.U8 R105, desc[UR8][R102.64] ;  /* 0x0000000866697981 */ /* 0x0006a8000c1e1100 */
[----:B------:R0:W-:Y:S04]  /*21a80*/  STS.U8 [R132+UR4+0x26400], R123 ;  /* 0x0264007b84007988 */ /* 0x0001e80008000004 */
[----:B------:R0:W-:Y:S04]  /*21a90*/  STS.U8 [R132+UR4+0x26800], R125 ;  /* 0x0268007d84007988 */ /* 0x0001e80008000004 */
[----:B------:R0:W-:Y:S04]  /*21aa0*/  STS.U8 [R132+UR4+0x26c00], R127 ;  /* 0x026c007f84007988 */ /* 0x0001e80008000004 */
[----:B------:R0:W-:Y:S04]  /*21ab0*/  STS.U8 [R132+UR4+0x27000], R129 ;  /* 0x0270008184007988 */ /* 0x0001e80008000004 */
[----:B------:R0:W-:Y:S04]  /*21ac0*/  STS.U8 [R132+UR4+0x27400], R131 ;  /* 0x0274008384007988 */ /* 0x0001e80008000004 */
[----:B------:R-:W2:Y:S04]  /*21ad0*/  LDL.64 R136, [R1+0x608] ;  /* 0x0006080001887983 */ /* 0x000ea80000100a00 */
        /* <DEDUP_REMOVED lines=8> */
[----:B---3--:R-:W-:-:S03]  /*21b60*/  IADD3 R102, P4, PT, R0, R16, RZ ;  /* 0x0000001000667210 */ /* 0x008fc60007f9e0ff */
[----:B------:R3:W-:Y:S02]  /*21b70*/  STS.U8 [R132+UR4+0x29800], R130 ;  /* 0x0298008284007988 */ /* 0x0007e40008000004 */
[----:B------:R-:W-:Y:S02]  /*21b80*/  IMAD.X R103, R8, 0x1, R17, P4 ;  /* 0x0000000108677824 */ /* 0x000fe400020e0611 */
[----:B------:R-:W3:Y:S04]  /*21b90*/  LDL.64 R16, [R1+0x648] ;  /* 0x0006480001107983 */ /* 0x000ee80000100a00 */
[----:B------:R4:W3:Y:S04]  /*21ba0*/  LDG.E.U8 R107, desc[UR8][R102.64] ;  /* 0x00000008666b7981 */ /* 0x0008e8000c1e1100 */
        /* <DEDUP_REMOVED lines=27> */
[----:B------:R-:W3:Y:S01]  /*21d60*/  LDL.64 R138, [R1+0x88] ;  /* 0x00008800018a7983 */ /* 0x000ee20000100a00 */
        /* <DEDUP_REMOVED lines=8> */
[----:B------:R-:W-:-:S05]  /*21df0*/  IMAD.X R103, R8, 0x1, R241, P4 ;  /* 0x0000000108677824 */ /* 0x000fca00020e06f1 */
[----:B------:R0:W4:Y:S02]  /*21e00*/  LDG.E.U8 R113, desc[UR8][R102.64] ;  /* 0x0000000866717981 */ /* 0x000124000c1e1100 */
[----:B0-----:R-:W-:-:S05]  /*21e10*/  IADD3 R102, P4, PT, R0, R232, RZ ;  /* 0x000000e800667210 */ /* 0x001fca0007f9e0ff */
[----:B------:R-:W-:-:S05]  /*21e20*/  IMAD.X R103, R8, 0x1, R233, P4 ;  /* 0x0000000108677824 */ /* 0x000fca00020e06e9 */
[----:B-1----:R0:W4:Y:S02]  /*21e30*/  LDG.E.U8 R115, desc[UR8][R102.64] ;  /* 0x0000000866737981 */ /* 0x002124000c1e1100 */
[----:B0-----:R-:W-:-:S05]  /*21e40*/  IADD3 R102, P4, PT, R0, R224, RZ ;  /* 0x000000e000667210 */ /* 0x001fca0007f9e0ff */
[----:B------:R-:W-:-:S05]  /*21e50*/  IMAD.X R103, R8, 0x1, R225, P4 ;  /* 0x0000000108677824 */ /* 0x000fca00020e06e1 */
[----:B------:R0:W4:Y:S02]  /*21e60*/  LDG.E.U8 R117, desc[UR8][R102.64] ;  /* 0x0000000866757981 */ /* 0x000124000c1e1100 */
[----:B0-----:R-:W-:-:S05]  /*21e70*/  IADD3 R102, P4, PT, R0, R216, RZ ;  /* 0x000000d800667210 */ /* 0x001fca0007f9e0ff */
[----:B------:R-:W-:-:S05]  /*21e80*/  IMAD.X R103, R8, 0x1, R217, P4 ;  /* 0x0000000108677824 */ /* 0x000fca00020e06d9 */
[----:B--2---:R0:W2:Y:S02]  /*21e90*/  LDG.E.U8 R119, desc[UR8][R102.64] ;  /* 0x0000000866777981 */ /* 0x0040a4000c1e1100 */
        /* <DEDUP_REMOVED lines=16> */
[----:B------:R-:W-:Y:S01]  /*21fa0*/  IMAD.X R103, R8, 0x1, R159, P4 ;  /* 0x0000000108677824 */ /* 0x000fe200020e069f */
[----:B------:R-:W-:-:S04]  /*21fb0*/  IADD3 RZ, P4, PT, R0, R148, RZ ;  /* 0x0000009400ff7210 */ /* 0x000fc80007f9e0ff */
[----:B------:R0:W2:Y:S02]  /*21fc0*/  LDG.E.U8 R131, desc[UR8][R102.64] ;  /* 0x0000000866837981 */ /* 0x0000a4000c1e1100 */
[----:B0-----:R-:W-:Y:S02]  /*21fd0*/  IMAD.IADD R102, R0, 0x1, R148 ;  /* 0x0000000100667824 */ /* 0x001fe400078e0294 */
        /* <DEDUP_REMOVED lines=113> */
[----:B------:R-:W4:Y:S01]  /*226f0*/  LDG.E.U8 R102, desc[UR8][R102.64] ;  /* 0x0000000866667981 */ /* 0x000f22000c1e1100 */
        /* <DEDUP_REMOVED lines=27> */
[----:B------:R0:W4:Y:S04]  /*228b0*/  LDG.E.U8 R77, desc[UR8][R74.64] ;  /* 0x000000084a4d7981 */ /* 0x000128000c1e1100 */
[----:B------:R2:W-:Y:S01]  /*228c0*/  STS.U8 [R141+UR4+0x20500], R72 ;  /* 0x020500488d007988 */ /* 0x0005e20008000004 */
[----:B0-----:R-:W-:-:S05]  /*228d0*/  IADD3 R74, P4, PT, R0, R136, RZ ;  /* 0x00000088004a7210 */ /* 0x001fca0007f9e0ff */
[----:B------:R-:W-:Y:S02]  /*228e0*/  IMAD.X R75, R8, 0x1, R137, P4 ;  /* 0x00000001084b7824 */ /* 0x000fe400020e0689 */
[----:B------:R-:W4:Y:S04]  /*228f0*/  LDL.64 R136, [R1+0x188] ;  /* 0x0001880001887983 */ /* 0x000f280000100a00 */
[----:B------:R0:W-:Y:S04]  /*22900*/  STS.U8 [R141+UR4+0x20100], R73 ;  /* 0x020100498d007988 */ /* 0x0001e80008000004 */
[----:B------:R-:W4:Y:S04]  /*22910*/  LDG.E.U8 R74, desc[UR8][R74.64] ;  /* 0x000000084a4a7981 */ /* 0x000f28000c1e1100 */
[----:B------:R4:W-:Y:S04]  /*22920*/  STS.U8 [R141+UR4+0x20d00], R70 ;  /* 0x020d00468d007988 */ /* 0x0009e80008000004 */
[----:B------:R1:W-:Y:S01]  /*22930*/  STS.U8 [R141+UR4+0x20900], R71 ;  /* 0x020900478d007988 */ /* 0x0003e20008000004 */
[----:B--2---:R-:W-:-:S05]  /*22940*/  IADD3 R72, P4, PT, R0, R134, RZ ;  /* 0x0000008600487210 */ /* 0x004fca0007f9e0ff */
[----:B0-----:R-:W-:Y:S02]  /*22950*/  IMAD.X R73, R8, 0x1, R135, P4 ;  /* 0x0000000108497824 */ /* 0x001fe400020e0687 */
[----:B------:R-:W2:Y:S04]  /*22960*/  LDL.64 R134, [R1+0x168] ;  /* 0x0001680001867983 */ /* 0x000ea80000100a00 */
[----:B------:R3:W2:Y:S02]  /*22970*/  LDG.E.U8 R75, desc[UR8][R72.64] ;  /* 0x00000008484b7981 */ /* 0x0006a4000c1e1100 */
[----:B---3--:R-:W-:-:S05]  /*22980*/  IADD3 R72, P4, PT, R0, R16, RZ ;  /* 0x0000001000487210 */ /* 0x008fca0007f9e0ff */
[----:B------:R-:W-:Y:S02]  /*22990*/  IMAD.X R73, R8, 0x1, R17, P4 ;  /* 0x0000000108497824 */ /* 0x000fe400020e0611 */
[----:B------:R-:W3:Y:S04]  /*229a0*/  LDL.64 R16, [R1+0x148] ;  /* 0x0001480001107983 */ /* 0x000ee80000100a00 */
[----:B------:R-:W3:Y:S01]  /*229b0*/  LDG.E.U8 R72, desc[UR8][R72.64] ;  /* 0x0000000848487981 */ /* 0x000ee2000c1e1100 */
[----:B----4-:R-:W-:-:S05]  /*229c0*/  IADD3 R70, P4, PT, R0, R14, RZ ;  /* 0x0000000e00467210 */ /* 0x010fca0007f9e0ff */
[----:B-1----:R-:W-:Y:S02]  /*229d0*/  IMAD.X R71, R8, 0x1, R15, P4 ;  /* 0x0000000108477824 */ /* 0x002fe400020e060f */
        /* <DEDUP_REMOVED lines=21> */
[----:B------:R0:W4:Y:S02]  /*22b30*/  LDG.E.U8 R69, desc[UR8][R66.64] ;  /* 0x0000000842457981 */ /* 0x000124000c1e1100 */
[----:B0-----:R-:W-:-:S05]  /*22b40*/  IADD3 R66, P4, PT, R0, R136, RZ ;  /* 0x0000008800427210 */ /* 0x001fca0007f9e0ff */
[----:B------:R-:W-:Y:S02]  /*22b50*/  IMAD.X R67, R8, 0x1, R137, P4 ;  /* 0x0000000108437824 */ /* 0x000fe400020e0689 */
[----:B------:R-:W4:Y:S04]  /*22b60*/  LDL.64 R136, [R1+0x68] ;  /* 0x0000680001887983 */ /* 0x000f280000100a00 */
[----:B------:R2:W4:Y:S04]  /*22b70*/  LDG.E.U8 R182, desc[UR8][R66.64] ;  /* 0x0000000842b67981 */ /* 0x000528000c1e1100 */
[----:B------:R3:W-:Y:S04]  /*22b80*/  STS.U8 [R141+UR4+0x22900], R64 ;  /* 0x022900408d007988 */ /* 0x0007e80008000004 */
[----:B------:R0:W-:Y:S04]  /*22b90*/  STS.U8 [R141+UR4+0x22100], R65 ;  /* 0x022100418d007988 */ /* 0x0001e80008000004 */
[----:B------:R1:W-:Y:S01]  /*22ba0*/  STS.U8 [R141+UR4+0x22500], R40 ;  /* 0x022500288d007988 */ /* 0x0003e20008000004 */
[----:B--2---:R-:W-:-:S05]  /*22bb0*/  IADD3 R66, P4, PT, R0, R134, RZ ;  /* 0x0000008600427210 */ /* 0x004fca0007f9e0ff */
[----:B------:R-:W-:Y:S02]  /*22bc0*/  IMAD.X R67, R8, 0x1, R135, P4 ;  /* 0x0000000108437824 */ /* 0x000fe400020e0687 */
[----:B------:R-:W2:Y:S04]  /*22bd0*/  LDL.64 R134, [R1+0x48] ;  /* 0x0000480001867983 */ /* 0x000ea80000100a00 */
[----:B------:R0:W-:Y:S04]  /*22be0*/  STS.U8 [R141+UR4+0x22d00], R6 ;  /* 0x022d00068d007988 */ /* 0x0001e80008000004 */
[----:B------:R-:W2:Y:S01]  /*22bf0*/  LDG.E.U8 R66, desc[UR8][R66.64] ;  /* 0x0000000842427981 */ /* 0x000ea2000c1e1100 */
[----:B---3--:R-:W-:-:S05]  /*22c00*/  IADD3 R64, P4, PT, R0, R16, RZ ;  /* 0x0000001000407210 */ /* 0x008fca0007f9e0ff */
[----:B0-----:R-:W-:Y:S02]  /*22c10*/  IMAD.X R65, R8, 0x1, R17, P4 ;  /* 0x0000000108417824 */ /* 0x001fe400020e0611 */
[----:B------:R-:W3:Y:S04]  /*22c20*/  LDL.64 R16, [R1+0x28] ;  /* 0x0000280001107983 */ /* 0x000ee80000100a00 */
[----:B-1----:R4:W3:Y:S02]  /*22c30*/  LDG.E.U8 R40, desc[UR8][R64.64] ;  /* 0x0000000840287981 */ /* 0x0028e4000c1e1100 */
[----:B----4-:R-:W-:-:S05]  /*22c40*/  IADD3 R64, P4, PT, R0, R14, RZ ;  /* 0x0000000e00407210 */ /* 0x010fca0007f9e0ff */
[----:B------:R-:W-:Y:S02]  /*22c50*/  IMAD.X R65, R8, 0x1, R15, P4 ;  /* 0x0000000108417824 */ /* 0x000fe400020e060f */
[----:B------:R-:W4:Y:S04]  /*22c60*/  LDL.64 R14, [R1+0x8] ;  /* 0x00000800010e7983 */ /* 0x000f280000100a00 */
[----:B------:R0:W4:Y:S02]  /*22c70*/  LDG.E.U8 R6, desc[UR8][R64.64] ;  /* 0x0000000840067981 */ /* 0x000124000c1e1100 */
[----:B0-----:R-:W-:-:S05]  /*22c80*/  IADD3 R64, P4, PT, R0, R138, RZ ;  /* 0x0000008a00407210 */ /* 0x001fca0007f9e0ff */
[----:B------:R-:W-:Y:S01]  /*22c90*/  IMAD.X R65, R8, 0x1, R139, P4 ;  /* 0x0000000108417824 */ /* 0x000fe200020e068b */
[----:B------:R2:W-:Y:S04]  /*22ca0*/  STS.U8 [R141+UR4+0x23900], R62 ;  /* 0x0239003e8d007988 */ /* 0x0005e80008000004 */
[----:B------:R0:W4:Y:S04]  /*22cb0*/  LDG.E.U8 R67, desc[UR8][R64.64] ;  /* 0x0000000840437981 */ /* 0x000128000c1e1100 */
[----:B------:R1:W-:Y:S04]  /*22cc0*/  STS.U8 [R141+UR4+0x23100], R63 ;  /* 0x0231003f8d007988 */ /* 0x0003e80008000004 */
[----:B------:R3:W-:Y:S01]  /*22cd0*/  STS.U8 [R141+UR4+0x23500], R38 ;  /* 0x023500268d007988 */ /* 0x0007e20008000004 */
[----:B0-----:R-:W-:-:S03]  /*22ce0*/  IADD3 R64, P4, PT, R0, R136, RZ ;  /* 0x0000008800407210 */ /* 0x001fc60007f9e0ff */
[----:B------:R0:W-:Y:S02]  /*22cf0*/  STS.U8 [R141+UR4+0x23d00], R39 ;  /* 0x023d00278d007988 */ /* 0x0001e40008000004 */
[----:B------:R-:W-:Y:S02]  /*22d00*/  IMAD.X R65, R8, 0x1, R137, P4 ;  /* 0x0000000108417824 */ /* 0x000fe400020e0689 */
        /* <DEDUP_REMOVED lines=11> */
[----:B------:R-:W4:Y:S04]  /*22dc0*/  LDL.64 R138, [R1+0x620] ;  /* 0x00062000018a7983 */ /* 0x000f280000100a00 */
[----:B------:R0:W-:Y:S04]  /*22dd0*/  STS.U8 [R141+UR4+0x26d00], R45 ;  /* 0x026d002d8d007988 */ /* 0x0001e80008000004 */
[----:B------:R-:W4:Y:S04]  /*22de0*/  LDL.64 R136, [R1+0x5c0] ;  /* 0x0005c00001887983 */ /* 0x000f280000100a00 */
[----:B------:R0:W-:Y:S04]  /*22df0*/  STS.U8 [R141+UR4+0x27100], R46 ;  /* 0x0271002e8d007988 */ /* 0x0001e80008000004 */
[----:B------:R0:W-:Y:S04]  /*22e00*/  STS.U8 [R141+UR4+0x27500], R54 ;  /* 0x027500368d007988 */ /* 0x0001e80008000004 */
[----:B------:R0:W-:Y:S04]  /*22e10*/  STS.U8 [R141+UR4+0x27900], R47 ;  /* 0x0279002f8d007988 */ /* 0x0001e80008000004 */
[----:B------:R0:W-:Y:S04]  /*22e20*/  STS.U8 [R141+UR4+0x27d00], R53 ;  /* 0x027d00358d007988 */ /* 0x0001e80008000004 */
[----:B------:R0:W-:Y:S04]  /*22e30*/  STS.U8 [R141+UR4+0x28100], R50 ;  /* 0x028100328d007988 */ /* 0x0001e80008000004 */
[----:B------:R0:W-:Y:S04]  /*22e40*/  STS.U8 [R141+UR4+0x28500], R52 ;  /* 0x028500348d007988 */ /* 0x0001e80008000004 */
[----:B------:R-:W-:Y:S04]  /*22e50*/  STS.U8 [R141+UR4+0x29d00], R85 ;  /* 0x029d00558d007988 */ /* 0x000fe80008000004 */
[----:B------:R0:W-:Y:S04]  /*22e60*/  STS.U8 [R141+UR4+0x2a100], R84 ;  /* 0x02a100548d007988 */ /* 0x0001e80008000004 */
[----:B------:R0:W-:Y:S04]  /*22e70*/  STS.U8 [R141+UR4+0x28900], R49 ;  /* 0x028900318d007988 */ /* 0x0001e80008000004 */
[----:B------:R-:W-:Y:S04]  /*22e80*/  STS.U8 [R141+UR4+0x28d00], R51 ;  /* 0x028d00338d007988 */ /* 0x000fe80008000004 */
[----:B------:R-:W-:Y:S01]  /*22e90*/  STS.U8 [R141+UR4+0x29100], R88 ;  /* 0x029100588d007988 */ /* 0x000fe20008000004 */
[----:B--2---:R-:W-:-:S03]  /*22ea0*/  IADD3 R62, P4, PT, R0, R134, RZ ;  /* 0x00000086003e7210 */ /* 0x004fc60007f9e0ff */
[----:B------:R-:W-:Y:S02]  /*22eb0*/  STS.U8 [R141+UR4+0x29500], R87 ;  /* 0x029500578d007988 */ /* 0x000fe40008000004 */
[----:B-1----:R-:W-:Y:S02]  /*22ec0*/  IMAD.X R63, R8, 0x1, R135, P4 ;  /* 0x00000001083f7824 */ /* 0x002fe400020e0687 */
[----:B------:R-:W-:Y:S04]  /*22ed0*/  STS.U8 [R141+UR4+0x29900], R86 ;  /* 0x029900568d007988 */ /* 0x000fe80008000004 */
[----:B------:R-:W2:Y:S04]  /*22ee0*/  LDG.E.U8 R62, desc[UR8][R62.64] ;  /* 0x000000083e3e7981 */ /* 0x000ea8000c1e1100 */
[----:B------:R-:W2:Y:S04]  /*22ef0*/  LDL.64 R134, [R1+0x640] ;  /* 0x0006400001867983 */ /* 0x000ea80000100a00 */
[----:B------:R-:W-:Y:S01]  /*22f00*/  STS.U8 [R141+UR4+0x2a500], R83 ;  /* 0x02a500538d007988 */ /* 0x000fe20008000004 */
[----:B---3--:R-:W-:-:S03]  /*22f10*/  IADD3 R38, P4, PT, R0, R16, RZ ;  /* 0x0000001000267210 */ /* 0x008fc60007f9e0ff */
[----:B------:R-:W-:Y:S02]  /*22f20*/  STS.U8 [R141+UR4+0x2a900], R82 ;  /* 0x02a900528d007988 */ /* 0x000fe40008000004 */
[----:B0-----:R-:W-:Y:S02]  /*22f30*/  IMAD.X R39, R8, 0x1, R17, P4 ;  /* 0x0000000108277824 */ /* 0x001fe400020e0611 */
[----:B------:R0:W-:Y:S04]  /*22f40*/  STS.U8 [R141+UR4+0x2ad00], R89 ;  /* 0x02ad00598d007988 */ /* 0x0001e80008000004 */
[----:B------:R4:W3:Y:S04]  /*22f50*/  LDG.E.U8 R63, desc[UR8][R38.64] ;  /* 0x00000008263f7981 */ /* 0x0008e8000c1e1100 */
[----:B------:R-:W2:Y:S04]  /*22f60*/  LDL.64 R16, [R1+0x600] ;  /* 0x0006000001107983 */ /* 0x000ea80000100a00 */
[----:B------:R-:W-:Y:S04]  /*22f70*/  STS.U8 [R141+UR4+0x2b100], R91 ;  /* 0x02b1005b8d007988 */ /* 0x000fe80008000004 */
[----:B------:R-:W-:Y:S04]  /*22f80*/  STS.U8 [R141+UR4+0x2b500], R93 ;  /* 0x02b5005d8d007988 */ /* 0x000fe80008000004 */
[----:B------:R-:W-:Y:S01]  /*22f90*/  STS.U8 [R141+UR4+0x2b900], R95 ;  /* 0x02b9005f8d007988 */ /* 0x000fe20008000004 */
[----:B----4-:R-:W-:-:S03]  /*22fa0*/  IADD3 R38, P4, PT, R0, R14, RZ ;  /* 0x0000000e00267210 */ /* 0x010fc60007f9e0ff */
[----:B------:R-:W-:Y:S02]  /*22fb0*/  STS.U8 [R141+UR4+0x2bd00], R97 ;  /* 0x02bd00618d007988 */ /* 0x000fe40008000004 */
[----:B------:R-:W-:Y:S02]  /*22fc0*/  IMAD.X R39, R8, 0x1, R15, P4 ;  /* 0x0000000108277824 */ /* 0x000fe400020e060f */
[----:B------:R-:W-:Y:S04]  /*22fd0*/  STS.U8 [R141+UR4+0x2c100], R99 ;  /* 0x02c100638d007988 */ /* 0x000fe80008000004 */
[----:B------:R-:W4:Y:S04]  /*22fe0*/  LDL.64 R14, [R1+0x660] ;  /* 0x00066000010e7983 */ /* 0x000f280000100a00 */
[----:B------:R1:W2:Y:S04]  /*22ff0*/  LDG.E.U8 R61, desc[UR8][R38.64] ;  /* 0x00000008263d7981 */ /* 0x0002a8000c1e1100 */
[----:B------:R-:W-:Y:S04]  /*23000*/  STS.U8 [R141+UR4+0x2c500], R101 ;  /* 0x02c500658d007988 */ /* 0x000fe80008000004 */
[----:B------:R-:W-:Y:S01]  /*23010*/  STS.U8 [R141+UR4+0x2c900], R105 ;  /* 0x02c900698d007988 */ /* 0x000fe20008000004 */
[----:B-1----:R-:W-:-:S03]  /*23020*/  IADD3 R38, P4, PT, R0, R246, RZ ;  /* 0x000000f600267210 */ /* 0x002fc60007f9e0ff */
[----:B------:R-:W-:Y:S02]  /*23030*/  STS.U8 [R141+UR4+0x2cd00], R107 ;  /* 0x02cd006b8d007988 */ /* 0x000fe40008000004 */
[----:B------:R-:W-:Y:S02]  /*23040*/  IMAD.X R39, R8, 0x1, R247, P4 ;  /* 0x0000000108277824 */ /* 0x000fe400020e06f7 */
[----:B------:R-:W-:Y:S04]  /*23050*/  STS.U8 [R141+UR4+0x2d100], R109 ;  /* 0x02d1006d8d007988 */ /* 0x000fe80008000004 */
[----:B------:R1:W3:Y:S04]  /*23060*/  LDG.E.U8 R13, desc[UR8][R38.64] ;  /* 0x00000008260d7981 */ /* 0x0002e8000c1e1100 */
        /* <DEDUP_REMOVED lines=19> */
[----:B------:R-:W3:Y:S04]  /*231a0*/  LDG.E.U8 R64, desc[UR8][R64.64] ;  /* 0x0000000840407981 */ /* 0x000ee8000c1e1100 */
[----:B------:R1:W3:Y:S02]  /*231b0*/  LDG.E.U8 R59, desc[UR8][R38.64] ;  /* 0x00000008263b7981 */ /* 0x0002e4000c1e1100 */
[----:B-1----:R-:W-:-:S05]  /*231c0*/  IADD3 R38, P4, PT, R0, R214, RZ ;  /* 0x000000d600267210 */ /* 0x002fca0007f9e0ff */
[----:B------:R-:W-:-:S05]  /*231d0*/  IMAD.X R39, R8, 0x1, R215, P4 ;  /* 0x0000000108277824 */ /* 0x000fca00020e06d7 */
        /* <DEDUP_REMOVED lines=17> */
[----:B------:R-:W-:Y:S01]  /*232f0*/  IMAD.X R39, R8, 0x1, R157, P4 ;  /* 0x0000000108277824 */ /* 0x000fe200020e069d */
[----:B------:R-:W-:-:S04]  /*23300*/  IADD3 RZ, P4, PT, R0, R146, RZ ;  /* 0x0000009200ff7210 */ /* 0x000fc80007f9e0ff */
[----:B------:R1:W3:Y:S02]  /*23310*/  LDG.E.U8 R45, desc[UR8][R38.64] ;  /* 0x00000008262d7981 */ /* 0x0002e4000c1e1100 */
[----:B-1----:R-:W-:Y:S02]  /*23320*/  IMAD.X R39, R55, 0x1, R147, P4 ;  /* 0x0000000137277824 */ /* 0x002fe400020e0693 */
[----:B------:R-:W-:-:S05]  /*23330*/  IMAD.IADD R38, R0, 0x1, R146 ;  /* 0x0000000100267824 */ /* 0x000fca00078e0292 */
[----:B------:R4:W3:Y:S02]  /*23340*/  LDG.E.U8 R55, desc[UR8][R38.64] ;  /* 0x0000000826377981 */ /* 0x0008e4000c1e1100 */
[----:B----4-:R-:W-:-:S05]  /*23350*/  IADD3 R38, P4, PT, R0, R14, RZ ;  /* 0x0000000e00267210 */ /* 0x010fca0007f9e0ff */
[----:B------:R-:W-:Y:S02]  /*23360*/  IMAD.X R39, R8, 0x1, R15, P4 ;  /* 0x0000000108277824 */ /* 0x000fe400020e060f */
[----:B------:R-:W4:Y:S04]  /*23370*/  LDL.64 R14, [R1+0x5e0] ;  /* 0x0005e000010e7983 */ /* 0x000f280000100a00 */
[----:B------:R2:W3:Y:S02]  /*23380*/  LDG.E.U8 R46, desc[UR8][R38.64] ;  /* 0x00000008262e7981 */ /* 0x0004e4000c1e1100 */
[----:B--2---:R-:W-:-:S05]  /*23390*/  IADD3 R38, P4, PT, R0, R134, RZ ;  /* 0x0000008600267210 */ /* 0x004fca0007f9e0ff */
[----:B------:R-:W-:Y:S02]  /*233a0*/  IMAD.X R39, R8, 0x1, R135, P4 ;  /* 0x0000000108277824 */ /* 0x000fe400020e0687 */
[----:B------:R-:W2:Y:S04]  /*233b0*/  LDL.64 R134, [R1+0x5a0] ;  /* 0x0005a00001867983 */ /* 0x000ea80000100a00 */
[----:B------:R1:W2:Y:S02]  /*233c0*/  LDG.E.U8 R54, desc[UR8][R38.64] ;  /* 0x0000000826367981 */ /* 0x0002a4000c1e1100 */
[----:B-1----:R-:W-:-:S05]  /*233d0*/  IADD3 R38, P4, PT, R0, R138, RZ ;  /* 0x0000008a00267210 */ /* 0x002fca0007f9e0ff */
[----:B------:R-:W-:Y:S02]  /*233e0*/  IMAD.X R39, R8, 0x1, R139, P4 ;  /* 0x0000000108277824 */ /* 0x000fe400020e068b */
[----:B------:R-:W2:Y:S04]  /*233f0*/  LDL.LU.64 R138, [R1+0x1100] ;  /* 0x00110000018a7983 */ /* 0x000ea80000300a00 */
[----:B------:R1:W3:Y:S02]  /*23400*/  LDG.E.U8 R47, desc[UR8][R38.64] ;  /* 0x00000008262f7981 */ /* 0x0002e4000c1e1100 */
[----:B-1----:R-:W-:-:S05]  /*23410*/  IADD3 R38, P4, PT, R0, R16, RZ ;  /* 0x0000001000267210 */ /* 0x002fca0007f9e0ff */
[----:B------:R-:W-:Y:S02]  /*23420*/  IMAD.X R39, R8, 0x1, R17, P4 ;  /* 0x0000000108277824 */ /* 0x000fe400020e0611 */
[----:B------:R-:W3:Y:S04]  /*23430*/  LDL.LU.64 R16, [R1+0x10f8] ;  /* 0x0010f80001107983 */ /* 0x000ee80000300a00 */
[----:B------:R4:W3:Y:S02]  /*23440*/  LDG.E.U8 R53, desc[UR8][R38.64] ;  /* 0x0000000826357981 */ /* 0x0008e4000c1e1100 */
[----:B----4-:R-:W-:-:S05]  /*23450*/  IADD3 R38, P4, PT, R0, R14, RZ ;  /* 0x0000000e00267210 */ /* 0x010fca0007f9e0ff */
[----:B------:R-:W-:Y:S02]  /*23460*/  IMAD.X R39, R8, 0x1, R15, P4 ;  /* 0x0000000108277824 */ /* 0x000fe400020e060f */
[----:B------:R-:W4:Y:S04]  /*23470*/  LDL.LU.64 R14, [R1+0x10f0] ;  /* 0x0010f000010e7983 */ /* 0x000f280000300a00 */
[----:B------:R1:W3:Y:S02]  /*23480*/  LDG.E.U8 R50, desc[UR8][R38.64] ;  /* 0x0000000826327981 */ /* 0x0002e4000c1e1100 */
[----:B-1----:R-:W-:-:S05]  /*23490*/  IADD3 R38, P4, PT, R0, R136, RZ ;  /* 0x0000008800267210 */ /* 0x002fca0007f9e0ff */
[----:B------:R-:W-:Y:S02]  /*234a0*/  IMAD.X R39, R8, 0x1, R137, P4 ;  /* 0x0000000108277824 */ /* 0x000fe400020e0689 */
[----:B------:R-:W5:Y:S04]  /*234b0*/  LDL.LU.64 R136, [R1+0x10e8] ;  /* 0x0010e80001887983 */ /* 0x000f680000300a00 */
[----:B------:R2:W3:Y:S02]  /*234c0*/  LDG.E.U8 R52, desc[UR8][R38.64] ;  /* 0x0000000826347981 */ /* 0x0004e4000c1e1100 */
[----:B--2---:R-:W-:-:S05]  /*234d0*/  IADD3 R38, P4, PT, R0, R134, RZ ;  /* 0x0000008600267210 */ /* 0x004fca0007f9e0ff */
[----:B------:R-:W-:Y:S02]  /*234e0*/  IMAD.X R39, R8, 0x1, R135, P4 ;  /* 0x0000000108277824 */ /* 0x000fe400020e0687 */
[----:B------:R-:W5:Y:S04]  /*234f0*/  LDL.LU.64 R134, [R1+0x10e0] ;  /* 0x0010e00001867983 */ /* 0x000f680000300a00 */
[----:B------:R-:W2:Y:S01]  /*23500*/  LDL.64 R84, [R1+0x580] ;  /* 0x0005800001547983 */ /* 0x000ea20000100a00 */
[----:B------:R-:W-:-:S03]  /*23510*/  LOP3.LUT R49, R132, 0x40, RZ, 0x3c, !PT ;  /* 0x0000004084317812 */ /* 0x000fc600078e3cff */
[----:B0-----:R-:W3:Y:S04]  /*23520*/  LDL.64 R88, [R1+0x500] ;  /* 0x0005000001587983 */ /* 0x001ee80000100a00 */
        /* <DEDUP_REMOVED lines=13> */
[----:B0-----:R-:W4:Y:S04]  /*23600*/  LDL.64 R176, [R1+0x560] ;  /* 0x0005600001b07983 */ /* 0x001f280000100a00 */
[----:B------:R-:W-:Y:S04]  /*23610*/  STS.U8 [R49+UR4+0x23600], R120 ;  /* 0x0236007831007988 */ /* 0x000fe80008000004 */
[----:B------:R-:W-:Y:S04]  /*23620*/  STS.U8 [R49+UR4+0x23a00], R118 ;  /* 0x023a007631007988 */ /* 0x000fe80008000004 */
[----:B------:R-:W-:Y:S04]  /*23630*/  STS.U8 [R49+UR4+0x23e00], R116 ;  /* 0x023e007431007988 */ /* 0x000fe80008000004 */
[----:B------:R-:W-:Y:S04]  /*23640*/  STS.U8 [R49+UR4+0x24200], R114 ;  /* 0x0242007231007988 */ /* 0x000fe80008000004 */
[----:B------:R-:W-:Y:S04]  /*23650*/  STS.U8 [R49+UR4+0x24600], R112 ;  /* 0x0246007031007988 */ /* 0x000fe80008000004 */
        /* <DEDUP_REMOVED lines=24> */
[----:B------:R0:W-:Y:S04]  /*237e0*/  STS.U8 [R49+UR4+0x29e00], R73 ;  /* 0x029e004931007988 */ /* 0x0001e80008000004 */
[----:B------:R-:W-:Y:S04]  /*237f0*/  STS.U8 [R49+UR4+0x2a200], R70 ;  /* 0x02a2004631007988 */ /* 0x000fe80008000004 */
[----:B------:R-:W-:Y:S04]  /*23800*/  STS.U8 [R49+UR4+0x2a600], R71 ;  /* 0x02a6004731007988 */ /* 0x000fe80008000004 */
[----:B------:R2:W-:Y:S04]  /*23810*/  STS.U8 [R49+UR4+0x2aa00], R68 ;  /* 0x02aa004431007988 */ /* 0x0005e80008000004 */
[----:B------:R-:W4:Y:S04]  /*23820*/  LDL.64 R86, [R1+0x4c0] ;  /* 0x0004c00001567983 */ /* 0x000f280000100a00 */
[----:B------:R1:W-:Y:S04]  /*23830*/  STS.U8 [R49+UR4+0x2ae00], R69 ;  /* 0x02ae004531007988 */ /* 0x0003e80008000004 */
[----:B0-----:R-:W4:Y:S04]  /*23840*/  LDL.64 R72, [R1+0x480] ;  /* 0x0004800001487983 */ /* 0x001f280000100a00 */
[----:B------:R-:W4:Y:S04]  /*23850*/  LDL.64 R74, [R1+0x460] ;  /* 0x00046000014a7983 */ /* 0x000f280000100a00 */
[----:B------:R-:W4:Y:S04]  /*23860*/  LDL.64 R76, [R1+0x440] ;  /* 0x00044000014c7983 */ /* 0x000f280000100a00 */
[----:B------:R-:W4:Y:S04]  /*23870*/  LDL.64 R78, [R1+0x420] ;  /* 0x00042000014e7983 */ /* 0x000f280000100a00 */
[----:B------:R-:W4:Y:S04]  /*23880*/  LDL.64 R80, [R1+0x400] ;  /* 0x0004000001507983 */ /* 0x000f280000100a00 */
[----:B------:R-:W4:Y:S01]  /*23890*/  LDG.E.U8 R38, desc[UR8][R38.64] ;  /* 0x0000000826267981 */ /* 0x000f22000c1e1100 */
[----:B------:R-:W-:-:S03]  /*238a0*/  LOP3.LUT R95, R132, 0x60, RZ, 0x3c, !PT ;  /* 0x00000060845f7812 */ /* 0x000fc600078e3cff */
        /* <DEDUP_REMOVED lines=9> */
[----:B-1----:R-:W-:Y:S02]  /*23940*/  IMAD.X R69, R8, 0x1, R85, P4 ;  /* 0x0000000108457824 */ /* 0x002fe400020e0655 */
[----:B------:R-:W2:Y:S04]  /*23950*/  LDL.64 R84, [R1+0x4a0] ;  /* 0x0004a00001547983 */ /* 0x000ea80000100a00 */
[----:B------:R-:W-:Y:S04]  /*23960*/  STS.U8 [R49+UR4+0x2b200], R182 ;  /* 0x02b200b631007988 */ /* 0x000fe80008000004 */
[----:B------:R0:W-:Y:S04]  /*23970*/  STS.U8 [R49+UR4+0x2b600], R66 ;  /* 0x02b6004231007988 */ /* 0x0001e80008000004 */
[----:B------:R-:W-:Y:S04]  /*23980*/  STS.U8 [R49+UR4+0x2ba00], R40 ;  /* 0x02ba002831007988 */ /* 0x000fe80008000004 */
[----:B------:R-:W-:Y:S04]  /*23990*/  STS.U8 [R49+UR4+0x2be00], R6 ;  /* 0x02be000631007988 */ /* 0x000fe80008000004 */
[----:B------:R1:W-:Y:S04]  /*239a0*/  STS.U8 [R49+UR4+0x2c200], R67 ;  /* 0x02c2004331007988 */ /* 0x0003e80008000004 */
[----:B---3--:R3:W-:Y:S04]  /*239b0*/  STS.U8 [R49+UR4+0x2c600], R64 ;  /* 0x02c6004031007988 */ /* 0x0087e80008000004 */
[----:B------:R0:W-:Y:S01]  /*239c0*/  STS.U8 [R49+UR4+0x2ca00], R62 ;  /* 0x02ca003e31007988 */ /* 0x0001e20008000004 */
[----:B----4-:R-:W-:-:S03]  /*239d0*/  IADD3 R70, P4, PT, R0, R176, RZ ;  /* 0x000000b000467210 */ /* 0x010fc60007f9e0ff */
[----:B------:R-:W4:Y:S02]  /*239e0*/  LDG.E.U8 R68, desc[UR8][R68.64] ;  /* 0x0000000844447981 */ /* 0x000f24000c1e1100 */
[----:B------:R-:W-:Y:S02]  /*239f0*/  IMAD.X R71, R8, 0x1, R177, P4 ;  /* 0x0000000108477824 */ /* 0x000fe400020e06b1 */
[----:B------:R0:W-:Y:S02]  /*23a00*/  STS.U8 [R49+UR4+0x2ce00], R63 ;  /* 0x02ce003f31007988 */ /* 0x0001e40008000004 */
[----:B0-----:R-:W-:Y:S02]  /*23a10*/  IADD3 R66, P4, PT, R0, R178, RZ ;  /* 0x000000b200427210 */ /* 0x001fe40007f9e0ff */
[----:B------:R-:W4:Y:S03]  /*23a20*/  LDG.E.U8 R70, desc[UR8][R70.64] ;  /* 0x0000000846467981 */ /* 0x000f26000c1e1100 */
[----:B-1----:R-:W-:Y:S01]  /*23a30*/  IMAD.X R67, R8, 0x1, R179, P4 ;  /* 0x0000000108437824 */ /* 0x002fe200020e06b3 */
[----:B------:R-:W-:Y:S04]  /*23a40*/  STS.U8 [R49+UR4+0x2d200], R61 ;  /* 0x02d2003d31007988 */ /* 0x000fe80008000004 */
[----:B------:R-:W-:Y:S01]  /*23a50*/  STS.U8 [R49+UR4+0x2d600], R13 ;  /* 0x02d6000d31007988 */ /* 0x000fe20008000004 */
[----:B---3--:R-:W-:-:S03]  /*23a60*/  IADD3 R64, P4, PT, R0, R180, RZ ;  /* 0x000000b400407210 */ /* 0x008fc60007f9e0ff */
[----:B------:R-:W3:Y:S02]  /*23a70*/  LDG.E.U8 R66, desc[UR8][R66.64] ;  /* 0x0000000842427981 */ /* 0x000ee4000c1e1100 */
[----:B------:R-:W-:Y:S01]  /*23a80*/  IMAD.X R65, R8, 0x1, R181, P4 ;  /* 0x0000000108417824 */ /* 0x000fe200020e06b5 */
[----:B------:R-:W-:Y:S01]  /*23a90*/  IADD3 R62, P4, PT, R0, R88, RZ ;  /* 0x00000058003e7210 */ /* 0x000fe20007f9e0ff */
[----:B------:R-:W-:Y:S04]  /*23aa0*/  STS.U8 [R49+UR4+0x2da00], R60 ;  /* 0x02da003c31007988 */ /* 0x000fe80008000004 */
[----:B------:R-:W-:Y:S01]  /*23ab0*/  IMAD.X R63, R8, 0x1, R89, P4 ;  /* 0x00000001083f7824 */ /* 0x000fe200020e0659 */
[----:B------:R0:W-:Y:S04]  /*23ac0*/  STS.U8 [R49+UR4+0x2de00], R41 ;  /* 0x02de002931007988 */ /* 0x0001e80008000004 */
[----:B------:R-:W-:Y:S04]  /*23ad0*/  STS.U8 [R49+UR4+0x2e200], R59 ;  /* 0x02e2003b31007988 */ /* 0x000fe80008000004 */
[----:B------:R2:W-:Y:S04]  /*23ae0*/  STS.U8 [R49+UR4+0x2e600], R42 ;  /* 0x02e6002a31007988 */ /* 0x0005e80008000004 */
[----:B------:R-:W-:Y:S04]  /*23af0*/  STS.U8 [R49+UR4+0x2ea00], R58 ;  /* 0x02ea003a31007988 */ /* 0x000fe80008000004 */
[----:B------:R1:W-:Y:S04]  /*23b00*/  STS.U8 [R49+UR4+0x2ee00], R43 ;  /* 0x02ee002b31007988 */ /* 0x0003e80008000004 */
[----:B------:R-:W3:Y:S04]  /*23b10*/  LDL.64 R88, [R1+0x260] ;  /* 0x0002600001587983 */ /* 0x000ee80000100a00 */
[----:B------:R-:W3:Y:S01]  /*23b20*/  LDG.E.U8 R64, desc[UR8][R64.64] ;  /* 0x0000000840407981 */ /* 0x000ee2000c1e1100 */
[----:B------:R-:W-:-:S03]  /*23b30*/  IADD3 R40, P4, PT, R0, R82, RZ ;  /* 0x0000005200287210 */ /* 0x000fc60007f9e0ff */
[----:B------:R-:W3:Y:S02]  /*23b40*/  LDG.E.U8 R62, desc[UR8][R62.64] ;  /* 0x000000083e3e7981 */ /* 0x000ee4000c1e1100 */
[----:B0-----:R-:W-:Y:S02]  /*23b50*/  IMAD.X R41, R8, 0x1, R83, P4 ;  /* 0x0000000108297824 */ /* 0x001fe400020e0653 */
[----:B------:R-:W3:Y:S04]  /*23b60*/  LDL.64 R82, [R1+0x3e0] ;  /* 0x0003e00001527983 */ /* 0x000ee80000100a00 */
[----:B------:R-:W-:Y:S01]  /*23b70*/  STS.U8 [R49+UR4+0x2f200], R57 ;  /* 0x02f2003931007988 */ /* 0x000fe20008000004 */
[----:B------:R-:W-:-:S03]  /*23b80*/  IADD3 R60, P4, PT, R0, R86, RZ ;  /* 0x00000056003c7210 */ /* 0x000fc60007f9e0ff */
[----:B------:R-:W4:Y:S02]  /*23b90*/  LDG.E.U8 R40, desc[UR8][R40.64] ;  /* 0x0000000828287981 */ /* 0x000f24000c1e1100 */
[----:B------:R-:W-:Y:S02]  /*23ba0*/  IMAD.X R61, R8, 0x1, R87, P4 ;  /* 0x00000001083d7824 */ /* 0x000fe400020e0657 */
[----:B------:R0:W-:Y:S04]  /*23bb0*/  STS.U8 [R49+UR4+0x2f600], R44 ;  /* 0x02f6002c31007988 */ /* 0x0001e80008000004 */
[----:B------:R-:W4:Y:S01]  /*23bc0*/  LDL.64 R86, [R1+0x240] ;  /* 0x0002400001567983 */ /* 0x000f220000100a00 */
[----:B--2---:R-:W-:-:S03]  /*23bd0*/  IADD3 R42, P4, PT, R0, R84, RZ ;  /* 0x00000054002a7210 */ /* 0x004fc60007f9e0ff */
[----:B------:R-:W2:Y:S02]  /*23be0*/  LDG.E.U8 R60, desc[UR8][R60.64] ;  /* 0x000000083c3c7981 */ /* 0x000ea4000c1e1100 */
[----:B-1----:R-:W-:Y:S02]  /*23bf0*/  IMAD.X R43, R8, 0x1, R85, P4 ;  /* 0x00000001082b7824 */ /* 0x002fe400020e0655 */
[----:B------:R-:W2:Y:S01]  /*23c00*/  LDL.64 R84, [R1+0x3c0] ;  /* 0x0003c00001547983 */ /* 0x000ea20000100a00 */
[----:B------:R-:W-:-:S03]  /*23c10*/  IADD3 R58, P4, PT, R0, R72, RZ ;  /* 0x00000048003a7210 */ /* 0x000fc60007f9e0ff */
[----:B------:R-:W-:Y:S02]  /*23c20*/  STS.U8 [R49+UR4+0x2fa00], R56 ;  /* 0x02fa003831007988 */ /* 0x000fe40008000004 */
[----:B------:R-:W-:Y:S01]  /*23c30*/  IMAD.X R59, R8, 0x1, R73, P4 ;  /* 0x00000001083b7824 */ /* 0x000fe200020e0649 */
[----:B0-----:R-:W-:Y:S01]  /*23c40*/  IADD3 R44, P4, PT, R0, R74, RZ ;  /* 0x0000004a002c7210 */ /* 0x001fe20007f9e0ff */
[----:B------:R-:W4:Y:S04]  /*23c50*/  LDL.64 R72, [R1+0x3a0] ;  /* 0x0003a00001487983 */ /* 0x000f280000100a00 */
[----:B------:R0:W-:Y:S04]  /*23c60*/  STS.U8 [R49+UR4+0x2fe00], R45 ;  /* 0x02fe002d31007988 */ /* 0x0001e80008000004 */
[----:B------:R-:W-:Y:S04]  /*23c70*/  STS.U8 [R95+UR4+0x20300], R55 ;  /* 0x020300375f007988 */ /* 0x000fe80008000004 */
[----:B------:R-:W4:Y:S01]  /*23c80*/  LDG.E.U8 R42, desc[UR8][R42.64] ;  /* 0x000000082a2a7981 */ /* 0x000f22000c1e1100 */
[----:B0-----:R-:W-:Y:S01]  /*23c90*/  IMAD.X R45, R8, 0x1, R75, P4 ;  /* 0x00000001082d7824 */ /* 0x001fe200020e064b */
[----:B------:R-:W-:-:S02]  /*23ca0*/  IADD3 R56, P4, PT, R0, R76, RZ ;  /* 0x0000004c00387210 */ /* 0x000fc40007f9e0ff */
[----:B------:R-:W4:Y:S04]  /*23cb0*/  LDL.64 R74, [R1+0x380] ;  /* 0x00038000014a7983 */ /* 0x000f280000100a00 */
[----:B------:R0:W-:Y:S01]  /*23cc0*/  STS.U8 [R95+UR4+0x20700], R46 ;  /* 0x0207002e5f007988 */ /* 0x0001e20008000004 */
[----:B------:R-:W-:-:S03]  /*23cd0*/  IMAD.X R57, R8, 0x1, R77, P4 ;  /* 0x0000000108397824 */ /* 0x000fc600020e064d */
[----:B------:R-:W4:Y:S04]  /*23ce0*/  LDL.64 R76, [R1+0x360] ;  /* 0x00036000014c7983 */ /* 0x000f280000100a00 */
[----:B------:R-:W-:Y:S01]  /*23cf0*/  STS.U8 [R95+UR4+0x20b00], R54 ;  /* 0x020b00365f007988 */ /* 0x000fe20008000004 */
[----:B0-----:R-:W-:-:S03]  /*23d00*/  IADD3 R46, P4, PT, R0, R78, RZ ;  /* 0x0000004e002e7210 */ /* 0x001fc60007f9e0ff */
        /* <DEDUP_REMOVED lines=9> */
[----:B------:R-:W-:Y:S04]  /*23da0*/  STS.U8 [R95+UR4+0x21b00], R52 ;  /* 0x021b00345f007988 */ /* 0x000fe80008000004 */
[----:B------:R2:W-:Y:S04]  /*23db0*/  STS.U8 [R95+UR4+0x21f00], R38 ;  /* 0x021f00265f007988 */ /* 0x0005e80008000004 */
[----:B------:R-:W4:Y:S04]  /*23dc0*/  LDG.E.U8 R54, desc[UR8][R54.64] ;  /* 0x0000000836367981 */ /* 0x000f28000c1e1100 */
[----:B------:R-:W4:Y:S04]  /*23dd0*/  LDG.E.U8 R56, desc[UR8][R56.64] ;  /* 0x0000000838387981 */ /* 0x000f28000c1e1100 */
[----:B------:R-:W4:Y:S04]  /*23de0*/  LDG.E.U8 R46, desc[UR8][R46.64] ;  /* 0x000000082e2e7981 */ /* 0x000f28000c1e1100 */
[----:B------:R-:W4:Y:S01]  /*23df0*/  LDG.E.U8 R58, desc[UR8][R58.64] ;  /* 0x000000083a3a7981 */ /* 0x000f22000c1e1100 */
[----:B---3--:R-:W-:-:S05]  /*23e00*/  IADD3 R50, P4, PT, R0, R82, RZ ;  /* 0x0000005200327210 */ /* 0x008fca0007f9e0ff */
[----:B------:R-:W-:Y:S02]  /*23e10*/  IMAD.X R51, R8, 0x1, R83, P4 ;  /* 0x0000000108337824 */ /* 0x000fe400020e0653 */
[----:B------:R-:W3:Y:S04]  /*23e20*/  LDL.64 R82, [R1+0x300] ;  /* 0x0003000001527983 */ /* 0x000ee80000100a00 */
[----:B------:R-:W3:Y:S01]  /*23e30*/  LDG.E.U8 R50, desc[UR8][R50.64] ;  /* 0x0000000832327981 */ /* 0x000ee2000c1e1100 */
[----:B--2---:R-:W-:-:S05]  /*23e40*/  IADD3 R38, P4, PT, R0, R84, RZ ;  /* 0x0000005400267210 */ /* 0x004fca0007f9e0ff */
[----:B------:R-:W-:Y:S02]  /*23e50*/  IMAD.X R39, R8, 0x1, R85, P4 ;  /* 0x0000000108277824 */ /* 0x000fe400020e0655 */
[----:B------:R-:W2:Y:S01]  /*23e60*/  LDL.64 R84, [R1+0x2e0] ;  /* 0x0002e00001547983 */ /* 0x000ea20000100a00 */
[----:B----4-:R-:W-:-:S03]  /*23e70*/  IADD3 R52, P4, PT, R0, R72, RZ ;  /* 0x0000004800347210 */ /* 0x010fc60007f9e0ff */
[----:B------:R-:W4:Y:S02]  /*23e80*/  LDG.E.U8 R38, desc[UR8][R38.64] ;  /* 0x0000000826267981 */ /* 0x000f24000c1e1100 */
[----:B------:R-:W-:-:S05]  /*23e90*/  IMAD.X R53, R8, 0x1, R73, P4 ;  /* 0x0000000108357824 */ /* 0x000fca00020e0649 */
[----:B------:R-:W4:Y:S01]  /*23ea0*/  LDG.E.U8 R52, desc[UR8][R52.64] ;  /* 0x0000000834347981 */ /* 0x000f22000c1e1100 */
[----:B------:R-:W-:-:S05]  /*23eb0*/  IADD3 R72, P4, PT, R0, R74, RZ ;  /* 0x0000004a00487210 */ /* 0x000fca0007f9e0ff */
[----:B------:R-:W-:Y:S01]  /*23ec0*/  IMAD.X R73, R8, 0x1, R75, P4 ;  /* 0x0000000108497824 */ /* 0x000fe200020e064b */
[----:B------:R-:W-:-:S04]  /*23ed0*/  IADD3 R74, P4, PT, R0, R76, RZ ;  /* 0x0000004c004a7210 */ /* 0x000fc80007f9e0ff */
[----:B------:R-:W4:Y:S01]  /*23ee0*/  LDG.E.U8 R72, desc[UR8][R72.64] ;  /* 0x0000000848487981 */ /* 0x000f22000c1e1100 */
[----:B------:R-:W-:-:S05]  /*23ef0*/  IMAD.X R75, R8, 0x1, R77, P4 ;  /* 0x00000001084b7824 */ /* 0x000fca00020e064d */
[----:B------:R0:W4:Y:S01]  /*23f00*/  LDG.E.U8 R6, desc[UR8][R74.64] ;  /* 0x000000084a067981 */ /* 0x000122000c1e1100 */
[----:B------:R-:W-:-:S05]  /*23f10*/  IADD3 R76, P4, PT, R0, R78, RZ ;  /* 0x0000004e004c7210 */ /* 0x000fca0007f9e0ff */
[----:B------:R-:W-:Y:S01]  /*23f20*/  IMAD.X R77, R8, 0x1, R79, P4 ;  /* 0x00000001084d7824 */ /* 0x000fe200020e064f */
[----:B------:R-:W-:-:S04]  /*23f30*/  IADD3 R78, P4, PT, R0, R80, RZ ;  /* 0x00000050004e7210 */ /* 0x000fc80007f9e0ff */
[----:B------:R1:W4:Y:S01]  /*23f40*/  LDG.E.U8 R13, desc[UR8][R76.64] ;  /* 0x000000084c0d7981 */ /* 0x000322000c1e1100 */
[----:B------:R-:W-:-:S05]  /*23f50*/  IMAD.X R79, R8, 0x1, R81, P4 ;  /* 0x00000001084f7824 */ /* 0x000fca00020e0651 */
[----:B------:R0:W4:Y:S01]  /*23f60*/  LDG.E.U8 R39, desc[UR8][R78.64] ;  /* 0x000000084e277981 */ /* 0x000122000c1e1100 */
[----:B---3--:R-:W-:-:S05]  /*23f70*/  IADD3 R80, P4, PT, R0, R82, RZ ;  /* 0x0000005200507210 */ /* 0x008fca0007f9e0ff */
[----:B------:R-:W-:-:S05]  /*23f80*/  IMAD.X R81, R8, 0x1, R83, P4 ;  /* 0x0000000108517824 */ /* 0x000fca00020e0653 */
[----:B------:R-:W3:Y:S01]  /*23f90*/  LDG.E.U8 R80, desc[UR8][R80.64] ;  /* 0x0000000850507981 */ /* 0x000ee2000c1e1100 */
[----:B--2---:R-:W-:-:S05]  /*23fa0*/  IADD3 R82, P4, PT, R0, R84, RZ ;  /* 0x0000005400527210 */ /* 0x004fca0007f9e0ff */
[----:B------:R-:W-:Y:S01]  /*23fb0*/  IMAD.X R83, R8, 0x1, R85, P4 ;  /* 0x0000000108537824 */ /* 0x000fe200020e0655 */
[----:B------:R-:W-:-:S04]  /*23fc0*/  IADD3 R84, P4, PT, R0, R96, RZ ;  /* 0x0000006000547210 */ /* 0x000fc80007f9e0ff */
[----:B------:R-:W2:Y:S01]  /*23fd0*/  LDG.E.U8 R82, desc[UR8][R82.64] ;  /* 0x0000000852527981 */ /* 0x000ea2000c1e1100 */
[----:B------:R-:W-:-:S03]  /*23fe0*/  IMAD.X R85, R8, 0x1, R97, P4 ;  /* 0x0000000108557824 */ /* 0x000fc600020e0661 */
[----:B------:R-:W2:Y:S01]  /*23ff0*/  LDL.64 R96, [R1+0x1e0] ;  /* 0x0001e00001607983 */ /* 0x000ea20000100a00 */
[----:B0-----:R-:W-:-:S03]  /*24000*/  IADD3 R74, P4, PT, R0, R92, RZ ;  /* 0x0000005c004a7210 */ /* 0x001fc60007f9e0ff */
[----:B------:R-:W3:Y:S02]  /*24010*/  LDG.E.U8 R84, desc[UR8][R84.64] ;  /* 0x0000000854547981 */ /* 0x000ee4000c1e1100 */
[----:B------:R-:W-:Y:S02]  /*24020*/  IMAD.X R75, R8, 0x1, R93, P4 ;  /* 0x00000001084b7824 */ /* 0x000fe400020e065d */
[----:B------:R-:W3:Y:S01]  /*24030*/  LDL.64 R92, [R1+0x1c0] ;  /* 0x0001c000015c7983 */ /* 0x000ee20000100a00 */
[----:B-1----:R-:W-:-:S03]  /*24040*/  IADD3 R76, P4, PT, R0, R90, RZ ;  /* 0x0000005a004c7210 */ /* 0x002fc60007f9e0ff */
[----:B------:R0:W3:Y:S02]  /*24050*/  LDG.E.U8 R41, desc[UR8][R74.64] ;  /* 0x000000084a297981 */ /* 0x0000e4000c1e1100 */
[----:B------:R-:W-:Y:S02]  /*24060*/  IMAD.X R77, R8, 0x1, R91, P4 ;  /* 0x00000001084d7824 */ /* 0x000fe400020e065b */
[----:B------:R-:W3:Y:S01]  /*24070*/  LDL.64 R90, [R1+0x1a0] ;  /* 0x0001a000015a7983 */ /* 0x000ee20000100a00 */
[----:B------:R-:W-:-:S03]  /*24080*/  IADD3 R78, P4, PT, R0, R88, RZ ;  /* 0x00000058004e7210 */ /* 0x000fc60007f9e0ff */
[----:B------:R1:W3:Y:S02]  /*24090*/  LDG.E.U8 R43, desc[UR8][R76.64] ;  /* 0x000000084c2b7981 */ /* 0x0002e4000c1e1100 */
[----:B------:R-:W-:Y:S02]  /*240a0*/  IMAD.X R79, R8, 0x1, R89, P4 ;  /* 0x00000001084f7824 */ /* 0x000fe400020e0659 */
[----:B------:R-:W4:Y:S01]  /*240b0*/  LDL.64 R88, [R1+0x180] ;  /* 0x0001800001587983 */ /* 0x000f220000100a00 */
[----:B0-----:R-:W-:-:S03]  /*240c0*/  IADD3 R74, P4, PT, R0, R86, RZ ;  /* 0x00000056004a7210 */ /* 0x001fc60007f9e0ff */
[----:B------:R-:W4:Y:S02]  /*240d0*/  LDG.E.U8 R78, desc[UR8][R78.64] ;  /* 0x000000084e4e7981 */ /* 0x000f24000c1e1100 */
[----:B------:R-:W-:Y:S02]  /*240e0*/  IMAD.X R75, R8, 0x1, R87, P4 ;  /* 0x00000001084b7824 */ /* 0x000fe400020e0657 */
[----:B------:R-:W4:Y:S01]  /*240f0*/  LDL.64 R86, [R1+0x160] ;  /* 0x0001600001567983 */ /* 0x000f220000100a00 */
[----:B-1----:R-:W-:-:S03]  /*24100*/  IADD3 R76, P4, PT, R0, R100, RZ ;  /* 0x00000064004c7210 */ /* 0x002fc60007f9e0ff */
[----:B------:R0:W4:Y:S02]  /*24110*/  LDG.E.U8 R45, desc[UR8][R74.64] ;  /* 0x000000084a2d7981 */ /* 0x000124000c1e1100 */
[----:B------:R-:W-:Y:S02]  /*24120*/  IMAD.X R77, R8, 0x1, R101, P4 ;  /* 0x00000001084d7824 */ /* 0x000fe400020e0665 */
[----:B------:R-:W4:Y:S04]  /*24130*/  LDL.64 R100, [R1+0xe0] ;  /* 0x0000e00001647983 */ /* 0x000f280000100a00 */
[----:B------:R-:W4:Y:S01]  /*24140*/  LDG.E.U8 R47, desc[UR8][R76.64] ;  /* 0x000000084c2f7981 */ /* 0x000f22000c1e1100 */
[----:B0-----:R-:W-:-:S05]  /*24150*/  IADD3 R74, P4, PT, R0, R98, RZ ;  /* 0x00000062004a7210 */ /* 0x001fca0007f9e0ff */
[----:B------:R-:W-:Y:S02]  /*24160*/  IMAD.X R75, R8, 0x1, R99, P4 ;  /* 0x00000001084b7824 */ /* 0x000fe400020e0663 */
[----:B------:R-:W4:Y:S04]  /*24170*/  LDL.64 R98, [R1+0xc0] ;  /* 0x0000c00001627983 */ /* 0x000f280000100a00 */
[----:B------:R2:W4:Y:S04]  /*24180*/  LDG.E.U8 R49, desc[UR8][R74.64] ;  /* 0x000000084a317981 */ /* 0x000528000c1e1100 */
[----:B------:R-:W4:Y:S01]  /*24190*/  LDL.64 R76, [R1] ;  /* 0x00000000014c7983 */ /* 0x000f220000100a00 */
        /* <DEDUP_REMOVED lines=81> */
[----:B------:R-:W-:Y:S01]  /*246b0*/  IMAD.X R75, R8, 0x1, R155, P4 ;  /* 0x00000001084b7824 */ /* 0x000fe200020e069b */
[----:B------:R-:W-:-:S04]  /*246c0*/  IADD3 R76, P4, PT, R0, R162, RZ ;  /* 0x000000a2004c7210 */ /* 0x000fc80007f9e0ff */
[----:B------:R0:W4:Y:S01]  /*246d0*/  LDG.E.U8 R74, desc[UR8][R74.64] ;  /* 0x000000084a4a7981 */ /* 0x000122000c1e1100 */
[----:B------:R-:W-:-:S05]  /*246e0*/  IMAD.X R77, R8, 0x1, R163, P4 ;  /* 0x00000001084d7824 */ /* 0x000fca00020e06a3 */
[----:B------:R1:W4:Y:S01]  /*246f0*/  LDG.E.U8 R76, desc[UR8][R76.64] ;  /* 0x000000084c4c7981 */ /* 0x000322000c1e1100 */
[----:B------:R-:W0:Y:S03]  /*24700*/  S2R R96, SR_TID.X ;  /* 0x0000000000607919 */ /* 0x000e260000002100 */
        /* <DEDUP_REMOVED lines=18> */
[----:B0-----:R-:W-:-:S03]  /*24830*/  LOP3.LUT R8, R96, 0x80, RZ, 0xc0, !PT ;  /* 0x0000008060087812 */ /* 0x001fc600078ec0ff */
[----:B------:R-:W-:Y:S04]  /*24840*/  STS.U8 [R95+UR4+0x26b00], R13 ;  /* 0x026b000d5f007988 */ /* 0x000fe80008000004 */
[----:B------:R-:W-:Y:S04]  /*24850*/  STS.U8 [R95+UR4+0x26f00], R39 ;  /* 0x026f00275f007988 */ /* 0x000fe80008000004 */
[----:B------:R-:W-:Y:S04]  /*24860*/  STS.U8 [R95+UR4+0x27300], R80 ;  /* 0x027300505f007988 */ /* 0x000fe80008000004 */
[----:B------:R-:W-:Y:S01]  /*24870*/  STS.U8 [R95+UR4+0x27700], R82 ;  /* 0x027700525f007988 */ /* 0x000fe20008000004 */
[----:B------:R-:W-:-:S03]  /*24880*/  SHF.R.U32.HI R8, RZ, 0x1, R8 ;  /* 0x00000001ff087819 */ /* 0x000fc60000011608 */
[----:B------:R-:W-:Y:S01]  /*24890*/  STS.U8 [R95+UR4+0x27b00], R84 ;  /* 0x027b00545f007988 */ /* 0x000fe20008000004 */
[----:B------:R-:W-:-:S03]  /*248a0*/  LOP3.LUT R75, R96, 0x10, RZ, 0xc0, !PT ;  /* 0x00000010604b7812 */ /* 0x000fc600078ec0ff */
[----:B------:R-:W-:Y:S04]  /*248b0*/  STS.U8 [R95+UR4+0x27f00], R41 ;  /* 0x027f00295f007988 */ /* 0x000fe80008000004 */
[----:B------:R-:W-:Y:S04]  /*248c0*/  STS.U8 [R95+UR4+0x28300], R43 ;  /* 0x0283002b5f007988 */ /* 0x000fe80008000004 */
[----:B------:R-:W-:Y:S04]  /*248d0*/  STS.U8 [R95+UR4+0x28700], R78 ;  /* 0x0287004e5f007988 */ /* 0x000fe80008000004 */
[----:B------:R-:W-:Y:S01]  /*248e0*/  STS.U8 [R95+UR4+0x28b00], R45 ;  /* 0x028b002d5f007988 */ /* 0x000fe20008000004 */
[----:B------:R-:W-:-:S03]  /*248f0*/  IMAD R8, R75, 0x2, R8 ;  /* 0x000000024b087824 */ /* 0x000fc600078e0208 */
[----:B------:R-:W-:Y:S01]  /*24900*/  STS.U8 [R95+UR4+0x28f00], R47 ;  /* 0x028f002f5f007988 */ /* 0x000fe20008000004 */
[----:B------:R-:W-:-:S03]  /*24910*/  IMAD.SHL.U32 R75, R96, 0x10, RZ ;  /* 0x00000010604b7824 */ /* 0x000fc600078e00ff */
[----:B------:R-:W-:Y:S04]  /*24920*/  STS.U8 [R95+UR4+0x29300], R49 ;  /* 0x029300315f007988 */ /* 0x000fe80008000004 */
[----:B------:R-:W-:Y:S04]  /*24930*/  STS.U8 [R95+UR4+0x29700], R51 ;  /* 0x029700335f007988 */ /* 0x000fe80008000004 */
[----:B------:R-:W-:Y:S04]  /*24940*/  STS.U8 [R95+UR4+0x29b00], R53 ;  /* 0x029b00355f007988 */ /* 0x000fe80008000004 */
[----:B------:R-:W-:Y:S04]  /*24950*/  STS.U8 [R95+UR4+0x29f00], R55 ;  /* 0x029f00375f007988 */ /* 0x000fe80008000004 */
[----:B------:R-:W-:Y:S01]  /*24960*/  STS.U8 [R95+UR4+0x2a300], R57 ;  /* 0x02a300395f007988 */ /* 0x000fe20008000004 */
[----:B------:R-:W-:-:S03]  /*24970*/  LOP3.LUT R75, R75, 0x70, RZ, 0xc0, !PT ;  /* 0x000000704b4b7812 */ /* 0x000fc600078ec0ff */
[----:B------:R-:W-:Y:S01]  /*24980*/  STS.U8 [R95+UR4+0x2a700], R59 ;  /* 0x02a7003b5f007988 */ /* 0x000fe20008000004 */
[----:B-1----:R-:W-:-:S03]  /*24990*/  LOP3.LUT R77, R96, 0x60, RZ, 0xc0, !PT ;  /* 0x00000060604d7812 */ /* 0x002fc600078ec0ff */
[----:B------:R-:W-:Y:S04]  /*249a0*/  STS.U8 [R95+UR4+0x2ab00], R61 ;  /* 0x02ab003d5f007988 */ /* 0x000fe80008000004 */
[----:B------:R-:W-:Y:S04]  /*249b0*/  STS.U8 [R95+UR4+0x2af00], R63 ;  /* 0x02af003f5f007988 */ /* 0x000fe80008000004 */
[----:B------:R-:W-:Y:S04]  /*249c0*/  STS.U8 [R95+UR4+0x2b300], R65 ;  /* 0x02b300415f007988 */ /* 0x000fe80008000004 */
[----:B------:R-:W-:Y:S01]  /*249d0*/  STS.U8 [R95+UR4+0x2b700], R67 ;  /* 0x02b700435f007988 */ /* 0x000fe20008000004 */
[----:B------:R-:W-:-:S03]  /*249e0*/  IMAD R75, R77, 0x40, R75 ;  /* 0x000000404d4b7824 */ /* 0x000fc600078e024b */
[----:B------:R-:W-:Y:S04]  /*249f0*/  STS.U8 [R95+UR4+0x2bb00], R69 ;  /* 0x02bb00455f007988 */ /* 0x000fe80008000004 */
[----:B--2---:R-:W-:Y:S04]  /*24a00*/  STS.U8 [R95+UR4+0x2bf00], R71 ;  /* 0x02bf00475f007988 */ /* 0x004fe80008000004 */
[----:B---3--:R-:W-:Y:S04]  /*24a10*/  STS.U8 [R95+UR4+0x2c300], R73 ;  /* 0x02c300495f007988 */ /* 0x008fe80008000004 */
[----:B------:R-:W-:Y:S01]  /*24a20*/  STS.U8 [R95+UR4+0x2c700], R79 ;  /* 0x02c7004f5f007988 */ /* 0x000fe20008000004 */
[----:B------:R-:W-:-:S03]  /*24a30*/  F2FP.SATFINITE.E4M3.F32.PACK_AB_MERGE_C R183, R37, R4, RZ ;  /* 0x0000000425b7723e */ /* 0x000fc600048070ff */
[----:B----4-:R-:W-:Y:S01]  /*24a40*/  STS.U8 [R95+UR4+0x2cb00], R81 ;  /* 0x02cb00515f007988 */ /* 0x010fe20008000004 */
[----:B------:R-:W-:-:S03]  /*24a50*/  LOP3.LUT R8, R75, R8, RZ, 0x3c, !PT ;  /* 0x000000084b087212 */ /* 0x000fc600078e3cff */
[----:B------:R-:W-:Y:S01]  /*24a60*/  STS.U8 [R95+UR4+0x2cf00], R83 ;  /* 0x02cf00535f007988 */ /* 0x000fe20008000004 */
[----:B------:R-:W-:-:S03]  /*24a70*/  LOP3.LUT R4, R96, 0xf, RZ, 0xc0, !PT ;  /* 0x0000000f60047812 */ /* 0x000fc600078ec0ff */
[----:B------:R-:W-:Y:S01]  /*24a80*/  STS.U8 [R95+UR4+0x2d300], R85 ;  /* 0x02d300555f007988 */ /* 0x000fe20008000004 */
[----:B------:R-:W-:-:S03]  /*24a90*/  F2FP.SATFINITE.E4M3.F32.PACK_AB_MERGE_C R176, R7, R48, RZ ;  /* 0x0000003007b0723e */ /* 0x000fc600048070ff */
[----:B------:R-:W-:Y:S01]  /*24aa0*/  STS.U8 [R95+UR4+0x2d700], R86 ;  /* 0x02d700565f007988 */ /* 0x000fe20008000004 */
[----:B------:R-:W-:Y:S02]  /*24ab0*/  F2FP.SATFINITE.E4M3.F32.PACK_AB_MERGE_C R177, R31, R10, RZ ;  /* 0x0000000a1fb1723e */ /* 0x000fe400048070ff */
[----:B------:R-:W-:Y:S01]  /*24ac0*/  F2FP.SATFINITE.E4M3.F32.PACK_AB_MERGE_C R178, R32, R30, RZ ;  /* 0x0000001e20b2723e */ /* 0x000fe200048070ff */
[----:B------:R-:W-:Y:S01]  /*24ad0*/  STS.U8 [R95+UR4+0x2db00], R87 ;  /* 0x02db00575f007988 */ /* 0x000fe20008000004 */
[----:B------:R-:W-:-:S03]  /*24ae0*/  F2FP.SATFINITE.E4M3.F32.PACK_AB_MERGE_C R179, R33, R9, RZ ;  /* 0x0000000921b3723e */ /* 0x000fc600048070ff */
[----:B------:R-:W-:Y:S01]  /*24af0*/  STS.U8 [R95+UR4+0x2df00], R88 ;  /* 0x02df00585f007988 */ /* 0x000fe20008000004 */
[----:B------:R-:W-:-:S03]  /*24b00*/  IMAD R8, R4, 0x80, R8 ;  /* 0x0000008004087824 */ /* 0x000fc600078e0208 */
[----:B------:R-:W-:Y:S01]  /*24b10*/  STS.U8 [R95+UR4+0x2e300], R89 ;  /* 0x02e300595f007988 */ /* 0x000fe20008000004 */
[----:B------:R-:W-:-:S03]  /*24b20*/  F2FP.SATFINITE.E4M3.F32.PACK_AB_MERGE_C R177, R28, R29, R177 ;  /* 0x0000001d1cb1723e */ /* 0x000fc600048070b1 */
[----:B------:R-:W-:Y:S01]  /*24b30*/  STS.U8 [R95+UR4+0x2e700], R90 ;  /* 0x02e7005a5f007988 */ /* 0x000fe20008000004 */
[----:B------:R-:W-:Y:S02]  /*24b40*/  F2FP.SATFINITE.E4M3.F32.PACK_AB_MERGE_C R176, R26, R27, R176 ;  /* 0x0000001b1ab0723e */ /* 0x000fe400048070b0 */
[----:B------:R-:W-:Y:S02]  /*24b50*/  F2FP.SATFINITE.E4M3.F32.PACK_AB_MERGE_C R178, R24, R25, R178 ;  /* 0x0000001918b2723e */ /* 0x000fe400048070b2 */
[----:B------:R-:W-:Y:S01]  /*24b60*/  F2FP.SATFINITE.E4M3.F32.PACK_AB_MERGE_C R179, R22, R23, R179 ;  /* 0x0000001716b3723e */ /* 0x000fe200048070b3 */
[----:B------:R-:W-:Y:S04]  /*24b70*/  STS.U8 [R95+UR4+0x2eb00], R91 ;  /* 0x02eb005b5f007988 */ /* 0x000fe80008000004 */
[----:B------:R-:W-:Y:S04]  /*24b80*/  STS.U8 [R95+UR4+0x2ef00], R92 ;  /* 0x02ef005c5f007988 */ /* 0x000fe80008000004 */
[----:B------:R-:W-:Y:S04]  /*24b90*/  STS.U8 [R95+UR4+0x2f300], R93 ;  /* 0x02f3005d5f007988 */ /* 0x000fe80008000004 */
[----:B------:R-:W-:Y:S04]  /*24ba0*/  STS.U8 [R95+UR4+0x2f700], R94 ;  /* 0x02f7005e5f007988 */ /* 0x000fe80008000004 */
[----:B------:R-:W-:Y:S04]  /*24bb0*/  STS.U8 [R95+UR4+0x2fb00], R76 ;  /* 0x02fb004c5f007988 */ /* 0x000fe80008000004 */
[----:B------:R-:W-:Y:S04]  /*24bc0*/  STS.U8 [R95+UR4+0x2ff00], R74 ;  /* 0x02ff004a5f007988 */ /* 0x000fe80008000004 */
[----:B------:R0:W-:Y:S04]  /*24bd0*/  STS.128 [R8+UR4+0x38000], R176 ;  /* 0x038000b008007988 */ /* 0x0001e80008000c04 */
[----:B0-----:R-:W2:Y:S04]  /*24be0*/  LDL R179, [R1+0xd30] ;  /* 0x000d300001b37983 */ /* 0x001ea80000100800 */
[----:B------:R0:W5:Y:S01]  /*24bf0*/  LDL.LU R174, [R1+0xd48] ;  /* 0x000d480001ae7983 */ /* 0x0001620000300800 */
[----:B------:R-:W-:-:S02]  /*24c00*/  F2FP.SATFINITE.E4M3.F32.PACK_AB_MERGE_C R180, R34, R11, RZ ;  /* 0x0000000b22b4723e */ /* 0x000fc400048070ff */
[----:B------:R-:W-:Y:S02]  /*24c10*/  F2FP.SATFINITE.E4M3.F32.PACK_AB_MERGE_C R181, R35, R5, RZ ;  /* 0x0000000523b5723e */ /* 0x000fe400048070ff */
[----:B------:R-:W-:Y:S02]  /*24c20*/  F2FP.SATFINITE.E4M3.F32.PACK_AB_MERGE_C R182, R36, R12, RZ ;  /* 0x0000000c24b6723e */ /* 0x000fe400048070ff */
[----:B------:R-:W-:Y:S02]  /*24c30*/  F2FP.SATFINITE.E4M3.F32.PACK_AB_MERGE_C R181, R20, R21, R181 ;  /* 0x0000001514b5723e */ /* 0x000fe400048070b5 */
[----:B------:R-:W-:Y:S02]  /*24c40*/  F2FP.SATFINITE.E4M3.F32.PACK_AB_MERGE_C R180, R18, R19, R180 ;  /* 0x0000001312b4723e */ /* 0x000fe400048070b4 */
[----:B------:R-:W-:Y:S02]  /*24c50*/  F2FP.SATFINITE.E4M3.F32.PACK_AB_MERGE_C R182, R16, R17, R182 ;  /* 0x0000001110b6723e */ /* 0x000fe400048070b6 */
[----:B------:R-:W-:-:S02]  /*24c60*/  F2FP.SATFINITE.E4M3.F32.PACK_AB_MERGE_C R183, R14, R15, R183 ;  /* 0x0000000f0eb7723e */ /* 0x000fc400048070b7 */
[----:B------:R-:W-:Y:S01]  /*24c70*/  LOP3.LUT R4, R8, 0x10, RZ, 0x3c, !PT ;  /* 0x0000001008047812 */ /* 0x000fe200078e3cff */
[----:B------:R-:W-:-:S04]  /*24c80*/  FADD R3, -R138, R3 ;  /* 0x000000038a037221 */ /* 0x000fc80000000100 */
[----:B------:R1:W-:Y:S01]  /*24c90*/  STS.128 [R4+UR4+0x38000], R180 ;  /* 0x038000b404007988 */ /* 0x0003e20008000c04 */
[----:B------:R-:W-:-:S06]  /*24ca0*/  FMUL R3, R3, 1.4426950216293334961 ;  /* 0x3fb8aa3b03037820 */ /* 0x000fcc0000400000 */
[----:B------:R-:W3:Y:S01]  /*24cb0*/  MUFU.EX2 R3, R3 ;  /* 0x0000000300037308 */ /* 0x000ee20000000800 */
[----:B-1----:R-:W3:Y:S01]  /*24cc0*/  LDTM.x128 R4, tmem[UR7] ;  /* 0x00000007000479ee */ /* 0x002ee200083c0000 */
[----:B------:R-:W-:Y:S01]  /*24cd0*/  NOP ;  /* 0x0000000000007918 */ /* 0x000fe20000000000 */
[C---:B---3--:R-:W-:Y:S01]  /*24ce0*/  FMUL R4, R3.reuse, R4 ;  /* 0x0000000403047220 */ /* 0x048fe20000400000 */
        /* <DEDUP_REMOVED lines=127> */
[----:B------:R0:W-:Y:S01]  /*254e0*/  STTM.x128 tmem[UR7], R4 ;  /* 0x00000004000079ed */ /* 0x0001e200083c0007 */
[----:B------:R-:W1:Y:S02]  /*254f0*/  FENCE.VIEW.ASYNC.T ;  /* 0x00000000000073c6 */ /* 0x000e640000000200 */
[----:B-1----:R-:W-:Y:S06]  /*25500*/  BAR.SYNC.DEFER_BLOCKING 0x0 ;  /* 0x0000000000007b1d */ /* 0x002fec0000010000 */
[----:B------:R1:W-:Y:S06]  /*25510*/  MEMBAR.ALL.CTA ;  /* 0x0000000000007992 */ /* 0x0003ec0000008000 */
[----:B-1----:R-:W1:Y:S01]  /*25520*/  FENCE.VIEW.ASYNC.S ;  /* 0x00000000000073c6 */ /* 0x002e620000000000 */
[----:B--2---:R-:W-:-:S05]  /*25530*/  LEA R175, R179, UR4, 0x3 ;  /* 0x00000004b3af7c11 */ /* 0x004fca000f8e18ff */
[----:B------:R-:W-:-:S05]  /*25540*/  VIADD R175, R175, 0x3a000 ;  /* 0x0003a000afaf7836 */ /* 0x000fca0000000000 */
[----:B------:R-:W-:Y:S01]  /*25550*/  R2UR UR6, R175 ;  /* 0x00000000af0672ca */ /* 0x000fe200000e0000 */
[----:B-1----:R-:W-:Y:S06]  /*25560*/  BAR.SYNC.DEFER_BLOCKING 0x0 ;  /* 0x0000000000007b1d */ /* 0x002fec0000010000 */
[----:B------:R-:W-:Y:S08]  /*25570*/  @P5 BRA `(.L_x_15) ;  /* 0x0000000400105947 */ /* 0x000ff00003800000 */
[----:B------:R-:W2:Y:S04]  /*25580*/  LDL R178, [R1+0xed4] ;  /* 0x000ed40001b27983 */ /* 0x000ea80000100800 */
[----:B------:R-:W3:Y:S04]  /*25590*/  LDL.64 R182, [R1+0xea8] ;  /* 0x000ea80001b67983 */ /* 0x000ee80000100a00 */
[----:B------:R-:W4:Y:S04]  /*255a0*/  LDL.64 R176, [R1+0xea0] ;  /* 0x000ea00001b07983 */ /* 0x000f280000100a00 */
[----:B0-----:R-:W3:Y:S04]  /*255b0*/  LDL.64 R126, [R1+0xe98] ;  /* 0x000e9800017e7983 */ /* 0x001ee80000100a00 */
[----:B------:R-:W3:Y:S04]  /*255c0*/  LDL.64 R128, [R1+0xe90] ;  /* 0x000e900001807983 */ /* 0x000ee80000100a00 */
[----:B------:R-:W3:Y:S04]  /*255d0*/  LDL.64 R130, [R1+0xe88] ;  /* 0x000e880001827983 */ /* 0x000ee80000100a00 */
[----:B------:R-:W3:Y:S01]  /*255e0*/  LDL.64 R180, [R1+0xe80] ;  /* 0x000e800001b47983 */ /* 0x000ee20000100a00 */
[----:B------:R-:W-:-:S13]  /*255f0*/  ELECT P4, URZ, PT ;  /* 0x0000000000ff782f */ /* 0x000fda0003880000 */
[----:B------:R-:W-:-:S05]  /*25600*/  @P4 IMAD.MOV.U32 R5, RZ, RZ, 0x40004040 ;  /* 0x40004040ff054424 */ /* 0x000fca00078e00ff */
[----:B------:R-:W-:Y:S01]  /*25610*/  @P4 R2UR UR71, R5 ;  /* 0x00000000054742ca */ /* 0x000fe200000e0000 */
[----:B------:R-:W-:Y:S01]  /*25620*/  UMOV UR72, 0x0 ;  /* 0x0000000000487882 */ /* 0x000fe20000000000 */
[----:B------:R-:W-:Y:S01]  /*25630*/  UMOV UR73, 0x4400010 ;  /* 0x0440001000497882 */ /* 0x000fe20000000000 */
[----:B------:R-:W-:Y:S02]  /*25640*/  MOV.SPILL R6, UR15 ;  /* 0x0000000f00067c02 */ /* 0x000fe40009000f00 */
[----:B------:R-:W-:Y:S02]  /*25650*/  MOV.SPILL R7, UR14 ;  /* 0x0000000e00077c02 */ /* 0x000fe40009000f00 */
[----:B------:R-:W-:Y:S02]  /*25660*/  MOV.SPILL R8, UR13 ;  /* 0x0000000d00087c02 */ /* 0x000fe40009000f00 */
[----:B------:R-:W-:Y:S02]  /*25670*/  MOV.SPILL R9, UR12 ;  /* 0x0000000c00097c02 */ /* 0x000fe40009000f00 */
[----:B------:R-:W-:-:S02]  /*25680*/  MOV.SPILL R10, UR11 ;  /* 0x0000000b000a7c02 */ /* 0x000fc40009000f00 */
[----:B------:R-:W-:Y:S02]  /*25690*/  MOV.SPILL R11, UR10 ;  /* 0x0000000a000b7c02 */ /* 0x000fe40009000f00 */
[----:B------:R-:W-:Y:S02]  /*256a0*/  MOV.SPILL R12, UR9 ;  /* 0x00000009000c7c02 */ /* 0x000fe40009000f00 */
[----:B------:R-:W-:Y:S01]  /*256b0*/  MOV.SPILL R13, UR8 ;  /* 0x00000008000d7c02 */ /* 0x000fe20009000f00 */
[----:B------:R-:W-:Y:S01]  /*256c0*/  IMAD.MOV.U32 R5, RZ, RZ, RZ ;  /* 0x000000ffff057224 */ /* 0x000fe200078e00ff */
[----:B--2---:R-:W-:-:S13]  /*256d0*/  R2UR UR70, R178 ;  /* 0x00000000b24672ca */ /* 0x004fda00000e0000 */
[----:B------:R-:W-:-:S05]  /*256e0*/  IMAD.U32 R4, RZ, RZ, UR70 ;  /* 0x00000046ff047e24 */ /* 0x000fca000f8e00ff */
[----:B------:R-:W-:-:S13]  /*256f0*/  @P4 R2UR UR70, R4 ;  /* 0x00000000044642ca */ /* 0x000fda00000e0000 */
[----:B------:R3:W-:Y:S02]  /*25700*/  UTCQMMA gdesc[UR44], gdesc[UR70], tmem[UR5], tmem[UR72], idesc[UR73], UPT ;  /* 0x00ff48462c0075ea */ /* 0x0007e4000b800305 */
[----:B---3--:R-:W-:Y:S02]  /*25710*/  R2UR UR72, R182 ;  /* 0x00000000b64872ca */ /* 0x008fe400000e0000 */
[----:B------:R-:W-:Y:S01]  /*25720*/  R2UR UR73, R183 ;  /* 0x00000000b74972ca */ /* 0x000fe200000e0000 */
[----:B------:R-:W-:Y:S01]  /*25730*/  UMOV UR70, 0x0 ;  /* 0x0000000000467882 */ /* 0x000fe20000000000 */
[----:B------:R-:W-:Y:S02]  /*25740*/  UMOV UR71, 0x4400010 ;  /* 0x0440001000477882 */ /* 0x000fe40000000000 */
[----:B------:R-:W-:Y:S09]  /*25750*/  UTCQMMA gdesc[UR46], gdesc[UR42], tmem[UR5], tmem[UR70], idesc[UR71], UPT ;  /* 0x00ff462a2e0075ea */ /* 0x000ff2000b800305 */
[----:B------:R4:W-:Y:S02]  /*25760*/  UTCQMMA gdesc[UR48], gdesc[UR72], tmem[UR5], tmem[UR70], idesc[UR71], UPT ;  /* 0x00ff4648300075ea */ /* 0x0009e4000b800305 */
[----:B----4-:R-:W-:-:S02]  /*25770*/  R2UR UR70, R176 ;  /* 0x00000000b04672ca */ /* 0x010fc400000e0000 */
[----:B------:R-:W-:Y:S01]  /*25780*/  R2UR UR71, R177 ;  /* 0x00000000b14772ca */ /* 0x000fe200000e0000 */
[----:B------:R-:W-:Y:S01]  /*25790*/  UMOV UR72, 0x0 ;  /* 0x0000000000487882 */ /* 0x000fe20000000000 */
[----:B------:R-:W-:Y:S01]  /*257a0*/  R2UR UR14, R126 ;  /* 0x000000007e0e72ca */ /* 0x000fe200000e0000 */
[----:B------:R-:W-:Y:S01]  /*257b0*/  UMOV UR73, 0x4400010 ;  /* 0x0440001000497882 */ /* 0x000fe20000000000 */
[----:B------:R-:W-:Y:S02]  /*257c0*/  R2UR UR15, R127 ;  /* 0x000000007f0f72ca */ /* 0x000fe400000e0000 */
[----:B------:R-:W-:Y:S02]  /*257d0*/  R2UR UR12, R128 ;  /* 0x00000000800c72ca */ /* 0x000fe400000e0000 */
[----:B------:R-:W-:-:S05]  /*257e0*/  R2UR UR13, R129 ;  /* 0x00000000810d72ca */ /* 0x000fca00000e0000 */
[----:B------:R0:W-:Y:S01]  /*257f0*/  UTCQMMA gdesc[UR50], gdesc[UR70], tmem[UR5], tmem[UR72], idesc[UR73], UPT ;  /* 0x00ff4846320075ea */ /* 0x0001e2000b800305 */
[----:B------:R-:W-:Y:S02]  /*25800*/  R2UR UR10, R130 ;  /* 0x00000000820a72ca */ /* 0x000fe400000e0000 */
[----:B------:R-:W-:Y:S01]  /*25810*/  R2UR UR11, R131 ;  /* 0x00000000830b72ca */ /* 0x000fe200000e0000 */
[----:B0-----:R-:W-:Y:S02]  /*25820*/  UIADD3 UR72, UPT, UPT, UR5, 0x100000, URZ ;  /* 0x0010000005487890 */ /* 0x001fe4000fffe0ff */
[----:B------:R-:W-:Y:S01]  /*25830*/  UIADD3 UR73, UPT, UPT, UR5, 0x100000, URZ ;  /* 0x0010000005497890 */ /* 0x000fe2000fffe0ff */
[----:B------:R-:W-:Y:S01]  /*25840*/  R2UR UR8, R180 ;  /* 0x00000000b40872ca */ /* 0x000fe200000e0000 */
[----:B------:R-:W-:Y:S01]  /*25850*/  UMOV UR70, 0x0 ;  /* 0x0000000000467882 */ /* 0x000fe20000000000 */
[----:B------:R-:W-:Y:S01]  /*25860*/  UMOV UR71, 0x4400010 ;  /* 0x0440001000477882 */ /* 0x000fe20000000000 */
[----:B------:R-:W-:-:S03]  /*25870*/  R2UR UR9, R181 ;  /* 0x00000000b50972ca */ /* 0x000fc600000e0000 */
[----:B------:R-:W-:Y:S02]  /*25880*/  UTCQMMA gdesc[UR44], gdesc[UR14], tmem[UR72], tmem[UR70], idesc[UR71], UPT ;  /* 0x00ff460e2c0075ea */ /* 0x000fe4000b800348 */
[----:B------:R0:W-:Y:S01]  /*25890*/  UTCQMMA gdesc[UR46], gdesc[UR12], tmem[UR73], tmem[UR70], idesc[UR71], UPT ;  /* 0x00ff460c2e0075ea */ /* 0x0001e2000b800349 */
[----:B------:R-:W-:Y:S01]  /*258a0*/  IMAD.U32 R4, RZ, RZ, UR6 ;  /* 0x00000006ff047e24 */ /* 0x000fe2000f8e00ff */
[----:B0-----:R-:W-:Y:S02]  /*258b0*/  UIADD3 UR70, UPT, UPT, UR5, 0x100000, URZ ;  /* 0x0010000005467890 */ /* 0x001fe4000fffe0ff */
[----:B------:R-:W-:Y:S02]  /*258c0*/  UIADD3 UR71, UPT, UPT, UR5, 0x100000, URZ ;  /* 0x0010000005477890 */ /* 0x000fe4000fffe0ff */
[----:B------:R-:W-:Y:S01]  /*258d0*/  @P4 MOV R4, R4 ;  /* 0x0000000400044202 */ /* 0x000fe20000000f00 */
[----:B------:R-:W-:Y:S01]  /*258e0*/  UMOV UR72, 0x0 ;  /* 0x0000000000487882 */ /* 0x000fe20000000000 */
[----:B------:R-:W-:-:S03]  /*258f0*/  UMOV UR73, 0x4400010 ;  /* 0x0440001000497882 */ /* 0x000fc60000000000 */
[----:B------:R-:W-:Y:S02]  /*25900*/  UTCQMMA gdesc[UR48], gdesc[UR10], tmem[UR70], tmem[UR72], idesc[UR73], UPT ;  /* 0x00ff480a300075ea */ /* 0x000fe4000b800346 */
[----:B------:R0:W-:Y:S02]  /*25910*/  UTCQMMA gdesc[UR50], gdesc[UR8], tmem[UR71], tmem[UR72], idesc[UR73], UPT ;  /* 0x00ff4808320075ea */ /* 0x0001e4000b800347 */
[----:B0-----:R-:W-:Y:S02]  /*25920*/  @P4 R2UR UR72, R4 ;  /* 0x00000000044842ca */ /* 0x001fe400000e0000 */
[----:B------:R-:W-:-:S11]  /*25930*/  R2UR.FILL UR15, R6 ;  /* 0x00000000060f72ca */ /* 0x000fd600004e0000 */
[----:B------:R1:W-:Y:S01]  /*25940*/  UTCBAR [UR72], URZ ;  /* 0x000000ff480073e9 */ /* 0x0003e200080000ff */
[----:B------:R-:W-:Y:S02]  /*25950*/  R2UR.FILL UR14, R7 ;  /* 0x00000000070e72ca */ /* 0x000fe400004e0000 */
[----:B------:R-:W-:Y:S02]  /*25960*/  R2UR.FILL UR13, R8 ;  /* 0x00000000080d72ca */ /* 0x000fe400004e0000 */
[----:B------:R-:W-:Y:S02]  /*25970*/  R2UR.FILL UR12, R9 ;  /* 0x00000000090c72ca */ /* 0x000fe400004e0000 */
[----:B------:R-:W-:Y:S02]  /*25980*/  R2UR.FILL UR11, R10 ;  /* 0x000000000a0b72ca */ /* 0x000fe400004e0000 */
[----:B------:R-:W-:Y:S02]  /*25990*/  R2UR.FILL UR10, R11 ;  /* 0x000000000b0a72ca */ /* 0x000fe400004e0000 */
[----:B------:R-:W-:-:S02]  /*259a0*/  R2UR.FILL UR9, R12 ;  /* 0x000000000c0972ca */ /* 0x000fc400004e0000 */
[----:B-1----:R-:W-:-:S15]  /*259b0*/  R2UR.FILL UR8, R13 ;  /* 0x000000000d0872ca */ /* 0x002fde00004e0000 */
.L_x_15:
[----:B0-----:R-:W2:Y:S01]  /*259c0*/  LDL.LU R6, [R1+0xd44] ;  /* 0x000d440001067983 */ /* 0x001ea20000300800 */
[----:B------:R-:W0:Y:S08]  /*259d0*/  LDC R4, c[0x0][0x3d4] ;  /* 0x0000f500ff047b82 */ /* 0x000e300000000800 */
[----:B------:R-:W1:Y:S01]  /*259e0*/  LDC R5, c[0x0][0x3c4] ;  /* 0x0000f100ff057b82 */ /* 0x000e620000000800 */
[----:B--2---:R-:W-:Y:S01]  /*259f0*/  FFMA R6, R3, R6, R252 ;  /* 0x0000000603067223 */ /* 0x004fe200000000fc */
[----:B0-----:R-:W-:-:S02]  /*25a00*/  IMAD.SHL.U32 R3, R4, 0x80, RZ ;  /* 0x0000008004037824 */ /* 0x001fc400078e00ff */
[----:B-1----:R-:W-:Y:S02]  /*25a10*/  IMAD.SHL.U32 R4, R5, 0x80, RZ ;  /* 0x0000008005047824 */ /* 0x002fe400078e00ff */
[----:B------:R0:W-:Y:S01]  /*25a20*/  STL [R1+0xd44], R6 ;  /* 0x000d440601007387 */ /* 0x0001e20000100800 */
[----:B------:R-:W-:Y:S02]  /*25a30*/  IMAD.IADD R0, R3, 0x1, R0 ;  /* 0x0000000103007824 */ /* 0x000fe400078e0200 */
[----:B------:R-:W-:Y:S02]  /*25a40*/  VIADD R3, R179, 0x1 ;  /* 0x00000001b3037836 */ /* 0x000fe40000000000 */
[----:B------:R-:W-:Y:S02]  /*25a50*/  IMAD.IADD R2, R4, 0x1, R2 ;  /* 0x0000000104027824 */ /* 0x000fe400078e0202 */
[----:B-----5:R-:W-:Y:S01]  /*25a60*/  IMAD.MOV.U32 R252, RZ, RZ, R174 ;  /* 0x000000fffffc7224 */ /* 0x020fe200078e00ae */
[C---:B------:R-:W-:Y:S01]  /*25a70*/  ISETP.GT.AND P4, PT, R3.reuse, 0x1, PT ;  /* 0x000000010300780c */ /* 0x040fe20003f84270 */
[----:B0-----:R-:W0:Y:S03]  /*25a80*/  S2R R6, SR_CTAID.X ;  /* 0x0000000000067919 */ /* 0x001e260000002500 */
[----:B------:R-:W-:-:S02]  /*25a90*/  SEL R4, R3, RZ, !P4 ;  /* 0x000000ff03047207 */ /* 0x000fc40006000000 */
[----:B------:R-:W-:-:S03]  /*25aa0*/  SEL R3, RZ, 0x1, !P4 ;  /* 0x00000001ff037807 */ /* 0x000fc60006000000 */
[----:B------:R1:W-:Y:S02]  /*25ab0*/  STL [R1+0xd30], R4 ;  /* 0x000d300401007387 */ /* 0x0003e40000100800 */
[----:B-1----:R-:W-:Y:S01]  /*25ac0*/  LOP3.LUT R4, R174, R3, RZ, 0x3c, !PT ;  /* 0x00000003ae047212 */ /* 0x002fe200078e3cff */
[----:B------:R-:W-:-:S04]  /*25ad0*/  IMAD.MOV.U32 R3, RZ, RZ, R138 ;  /* 0x000000ffff037224 */ /* 0x000fc800078e008a */
[----:B------:R2:W-:Y:S01]  /*25ae0*/  STL [R1+0xd48], R4 ;  /* 0x000d480401007387 */ /* 0x0005e20000100800 */
[----:B0-----:R-:W-:-:S04]  /*25af0*/  IMAD.SHL.U32 R6, R6, 0x40, RZ ;  /* 0x0000004006067824 */ /* 0x001fc800078e00ff */
[----:B------:R-:W-:-:S05]  /*25b00*/  VIADD R6, R6, 0xffffffc0 ;  /* 0xffffffc006067836 */ /* 0x000fca0000000000 */
[----:B------:R-:W-:-:S13]  /*25b10*/  ISETP.GE.AND P4, PT, R139, R6, PT ;  /* 0x000000068b00720c */ /* 0x000fda0003f86270 */
[----:B--2---:R-:W-:Y:S05]  /*25b20*/  @!P4 BRA `(.L_x_16) ;  /* 0xffffff300030c947 */ /* 0x004fea000383ffff */
.L_x_11:
[----:B------:R-:W2:Y:S01]  /*25b30*/  LDL.LU R4, [R1+0xd44] ;  /* 0x000d440001047983 */ /* 0x000ea20000300800 */
[----:B------:R-:W3:Y:S02]  /*25b40*/  S2R R5, SR_CTAID.X ;  /* 0x0000000000057919 */ /* 0x000ee40000002500 */
[----:B---3--:R-:W-:-:S04]  /*25b50*/  IMAD.SHL.U32 R5, R5, 0x40, RZ ;  /* 0x0000004005057824 */ /* 0x008fc800078e00ff */
[----:B------:R-:W-:Y:S02]  /*25b60*/  VIADD R6, R5, 0x40 ;  /* 0x0000004005067836 */ /* 0x000fe40000000000 */
[----:B------:R-:W3:Y:S03]  /*25b70*/  S2R R5, SR_TID.X ;  /* 0x0000000000057919 */ /* 0x000ee60000002100 */
[----:B------:R-:W-:Y:S02]  /*25b80*/  ISETP.GE.AND P1, PT, R6, 0x1, PT ;  /* 0x000000010600780c */ /* 0x000fe40003f26270 */
[C---:B-1-3--:R-:W-:Y:S02]  /*25b90*/  LOP3.LUT R0, R5.reuse, 0x10, RZ, 0xc0, !PT ;  /* 0x0000001005007812 */ /* 0x04afe400078ec0ff */
[----:B------:R-:W-:Y:S02]  /*25ba0*/  LOP3.LUT R3, R5, 0x80, RZ, 0xc0, !PT ;  /* 0x0000008005037812 */ /* 0x000fe400078ec0ff */
[----:B------:R-:W-:-:S05]  /*25bb0*/  LEA R0, R0, UR4, 0x9 ;  /* 0x0000000400007c11 */ /* 0x000fca000f8e48ff */
[----:B------:R-:W-:Y:S02]  /*25bc0*/  IMAD R0, R3, 0x20, R0 ;  /* 0x0000002003007824 */ /* 0x000fe400078e0200 */
[----:B--2---:R-:W-:Y:S01]  /*25bd0*/  IMAD.MOV.U32 R139, RZ, RZ, R4 ;  /* 0x000000ffff8b7224 */ /* 0x004fe200078e0004 */
[----:B------:R-:W-:Y:S06]  /*25be0*/  @!P1 BRA `(.L_x_17) ;  /* 0x00000000000c9947 */ /* 0x000fec0003800000 */
[----:B------:R-:W-:-:S04]  /*25bf0*/  IMAD.U32 R174, R174, -0x80000000, RZ ;  /* 0x80000000aeae7824 */ /* 0x000fc800078e00ff */
[----:B------:R-:W1:Y:S02]  /*25c00*/  SYNCS.PHASECHK.TRANS64.TRYWAIT P1, [UR6], R174 ;  /* 0x000000aeff0075a7 */ /* 0x000e640008021106 */
[----:B-1----:R-:W-:Y:S05]  /*25c10*/  @!P1 BRA `(.L_x_18) ;  /* 0x0000006000889947 */ /* 0x002fea0003800000 */
.L_x_17:
[----:B------:R-:W-:Y:S01]  /*25c20*/  BAR.SYNC.DEFER_BLOCKING 0x0 ;  /* 0x0000000000007b1d */ /* 0x000fe20000010000 */
[C---:B-----5:R-:W-:Y:S01]  /*25c30*/  FMUL R134, R139.reuse, 8388608 ;  /* 0x4b0000008b867820 */ /* 0x060fe20000400000 */
[C---:B------:R-:W-:Y:S02]  /*25c40*/  FSETP.GEU.AND P2, PT, R139.reuse, 1.175494350822287508e-38, PT ;  /* 0x008000008b00780b */ /* 0x040fe40003f4e000 */
[C---:B------:R-:W-:Y:S02]  /*25c50*/  FSETP.GT.AND P1, PT, |R139|.reuse, 8.50705917302346158658e+37, PT ;  /* 0x7e8000008b00780b */ /* 0x040fe40003f24200 */
[----:B------:R-:W-:Y:S02]  /*25c60*/  FSEL R134, R134, R139, !P2 ;  /* 0x0000008b86867208 */ /* 0x000fe40005000000 */
[----:B------:R-:W1:Y:S01]  /*25c70*/  LDC.64 R146, c[0x0][0x398] ;  /* 0x0000e600ff927b82 */ /* 0x000e620000000a00 */
[----:B------:R-:W2:Y:S01]  /*25c80*/  S2R R228, SR_TID.X ;  /* 0x0000000000e47919 */ /* 0x000ea20000002100 */
[----:B------:R-:W-:Y:S01]  /*25c90*/  FSETP.GEU.AND P3, PT, |R139|, 1.175494350822287508e-38, PT ;  /* 0x008000008b00780b */ /* 0x000fe20003f6e200 */
[C---:B------:R-:W-:Y:S01]  /*25ca0*/  VIADD R133, R134.reuse, 0xc0cafb0d ;  /* 0xc0cafb0d86857836 */ /* 0x040fe20000000000 */
[----:B------:R-:W-:Y:S01]  /*25cb0*/  FSEL R132, RZ, -23, P2 ;  /* 0xc1b80000ff847808 */ /* 0x000fe20001000000 */
[----:B------:R-:W3:Y:S03]  /*25cc0*/  S2R R143, SR_CTAID.X ;  /* 0x00000000008f7919 */ /* 0x000ee60000002500 */
[----:B------:R-:W-:Y:S01]  /*25cd0*/  LOP3.LUT R133, R133, 0xff800000, RZ, 0xc0, !PT ;  /* 0xff80000085857812 */ /* 0x000fe200078ec0ff */
[----:B------:R-:W-:Y:S01]  /*25ce0*/  @P1 FMUL R139, R139, 0.25 ;  /* 0x3e8000008b8b1820 */ /* 0x000fe20000400000 */
[----:B------:R-:W4:Y:S02]  /*25cf0*/  S2R R145, SR_TID.X ;  /* 0x0000000000917919 */ /* 0x000f240000002100 */
[----:B------:R-:W-:Y:S01]  /*25d00*/  I2FP.F32.S32 R135, R133 ;  /* 0x0000008500877245 */ /* 0x000fe20000201400 */
[----:B------:R-:W-:-:S02]  /*25d10*/  IMAD.IADD R133, R134, 0x1, -R133 ;  /* 0x0000000186857824 */ /* 0x000fc400078e0a85 */
[----:B------:R-:W-:Y:S01]  /*25d20*/  @!P3 FMUL R139, R139, 16777216 ;  /* 0x4b8000008b8bb820 */ /* 0x000fe20000400000 */
[----:B------:R-:W0:Y:S01]  /*25d30*/  S2R R232, SR_CTAID.Y ;  /* 0x0000000000e87919 */ /* 0x000e220000002600 */
[----:B------:R-:W2:Y:S01]  /*25d40*/  @!P0 SYNCS.CCTL.IV [UR4+0x3a000] ;  /* 0x03a00000ff0089b1 */ /* 0x000ea20008000004 */
[----:B------:R-:W-:Y:S01]  /*25d50*/  FFMA.FTZ R132, R135, 1.1920928955078125e-07, R132 ;  /* 0x3400000087847823 */ /* 0x000fe20000010084 */
[----:B------:R-:W-:Y:S01]  /*25d60*/  FADD R133, R133, -1 ;  /* 0xbf80000085857421 */ /* 0x000fe20000000000 */
[----:B--2---:R-:W-:Y:S06]  /*25d70*/  BAR.SYNC.DEFER_BLOCKING 0x0 ;  /* 0x0000000000007b1d */ /* 0x004fec0000010000 */
[----:B------:R-:W2:Y:S01]  /*25d80*/  MUFU.RCP R135, R139 ;  /* 0x0000008b00877308 */ /* 0x000ea20000001000 */
[----:B------:R-:W0:Y:S01]  /*25d90*/  LDTM.x128 R4, tmem[UR7] ;  /* 0x00000007000479ee */ /* 0x000e2200083c0000 */
[----:B------:R-:W-:Y:S01]  /*25da0*/  SHF.R.U32.HI R2, RZ, 0x2, R228 ;  /* 0x00000002ff027819 */ /* 0x000fe200000116e4 */
[C---:B------:R-:W-:Y:S01]  /*25db0*/  IMAD.SHL.U32 R136, R228.reuse, 0x10, RZ ;  /* 0x00000010e4887824 */ /* 0x040fe200078e00ff */
[----:B------:R-:W-:-:S02]  /*25dc0*/  LOP3.LUT R3, R228, 0xf, RZ, 0xc0, !PT ;  /* 0x0000000fe4037812 */ /* 0x000fc400078ec0ff */
[----:B------:R-:W-:Y:S01]  /*25dd0*/  LOP3.LUT R2, R2, 0x38, RZ, 0xc0, !PT ;  /* 0x0000003802027812 */ /* 0x000fe200078ec0ff */
[----:B---3--:R-:W-:Y:S01]  /*25de0*/  IMAD.SHL.U32 R143, R143, 0x40, RZ ;  /* 0x000000408f8f7824 */ /* 0x008fe200078e00ff */
[----:B------:R-:W-:Y:S01]  /*25df0*/  LOP3.LUT R141, R228, 0x60, RZ, 0xc0, !PT ;  /* 0x00000060e48d7812 */ /* 0x000fe200078ec0ff */
[----:B------:R-:W-:Y:S01]  /*25e00*/  IMAD R0, R3, 0x10, R0 ;  /* 0x0000001003007824 */ /* 0x000fe200078e0200 */
[----:B------:R-:W-:Y:S02]  /*25e10*/  LOP3.LUT R2, R2, 0x1f, R228, 0xf8, !PT ;  /* 0x0000001f02027812 */ /* 0x000fe400078ef8e4 */
[----:B------:R-:W-:Y:S01]  /*25e20*/  LOP3.LUT R136, R136, 0x30, RZ, 0xc0, !PT ;  /* 0x0000003088887812 */ /* 0x000fe200078ec0ff */
[----:B------:R-:W3:Y:S01]  /*25e30*/  @!P0 SYNCS.CCTL.IV [UR4+0x3a008] ;  /* 0x03a00800ff0089b1 */ /* 0x000ee20008000004 */
[----:B------:R-:W-:Y:S01]  /*25e40*/  NOP ;  /* 0x0000000000007918 */ /* 0x000fe20000000000 */
[----:B------:R-:W-:Y:S01]  /*25e50*/  IMAD.SHL.U32 R3, R2, 0x8, RZ ;  /* 0x0000000802037824 */ /* 0x000fe200078e00ff */
[----:B------:R-:W-:Y:S01]  /*25e60*/  ISETP.GE.U32.AND P0, PT, R134, 0x7f800000, PT ;  /* 0x7f8000008600780c */ /* 0x000fe20003f06070 */
[----:B------:R-:W-:Y:S01]  /*25e70*/  IMAD.SHL.U32 R2, R2, 0x10, RZ ;  /* 0x0000001002027824 */ /* 0x000fe200078e00ff */
[----:B------:R-:W-:-:S02]  /*25e80*/  LOP3.LUT R202, R228, 0xff, RZ, 0xc0, !PT ;  /* 0x000000ffe4ca7812 */ /* 0x000fc400078ec0ff */
[----:B------:R-:W-:Y:S01]  /*25e90*/  LOP3.LUT R137, R3, 0xc0, RZ, 0xc0, !PT ;  /* 0x000000c003897812 */ /* 0x000fe200078ec0ff */
[----:B0-----:R-:W-:Y:S01]  /*25ea0*/  @P1 FMUL R4, R4, 0.25 ;  /* 0x3e80000004041820 */ /* 0x001fe20000400000 */
[----:B------:R-:W-:Y:S01]  /*25eb0*/  @P1 FMUL R5, R5, 0.25 ;  /* 0x3e80000005051820 */ /* 0x000fe20000400000 */
        /* <DEDUP_REMOVED lines=126> */
[----:B------:R-:W-:Y:S01]  /*266a0*/  @!P3 FMUL R4, R4, 16777216 ;  /* 0x4b8000000404b820 */ /* 0x000fe20000400000 */
        /* <DEDUP_REMOVED lines=127> */
[C---:B--2---:R-:W-:Y:S01]  /*26ea0*/  FMUL R4, R135.reuse, R4 ;  /* 0x0000000487047220 */ /* 0x044fe20000400000 */
        /* <DEDUP_REMOVED lines=126> */
[----:B------:R-:W-:Y:S01]  /*27690*/  FMUL R131, R135, R131 ;  /* 0x0000008387837220 */ /* 0x000fe20000400000 */
[----:B------:R-:W-:Y:S01]  /*276a0*/  F2FP.SATFINITE.E4M3.F32.PACK_AB_MERGE_C R135, R5, R4, RZ ;  /* 0x000000040587723e */ /* 0x000fe200048070ff */
[----:B------:R-:W-:Y:S01]  /*276b0*/  IMAD R3, R141, 0x8, R0 ;  /* 0x000000088d037824 */ /* 0x000fe200078e0200 */
[----:B------:R-:W-:-:S02]  /*276c0*/  F2FP.SATFINITE.E4M3.F32.PACK_AB_MERGE_C R8, R9, R8, RZ ;  /* 0x000000080908723e */ /* 0x000fc400048070ff */
[----:B------:R-:W-:Y:S02]  /*276d0*/  F2FP.SATFINITE.E4M3.F32.PACK_AB_MERGE_C R12, R13, R12, RZ ;  /* 0x0000000c0d0c723e */ /* 0x000fe400048070ff */
[----:B------:R-:W-:Y:S02]  /*276e0*/  F2FP.SATFINITE.E4M3.F32.PACK_AB_MERGE_C R20, R21, R20, RZ ;  /* 0x000000141514723e */ /* 0x000fe400048070ff */
[----:B------:R-:W-:Y:S02]  /*276f0*/  F2FP.SATFINITE.E4M3.F32.PACK_AB_MERGE_C R24, R25, R24, RZ ;  /* 0x000000181918723e */ /* 0x000fe400048070ff */
[----:B------:R-:W-:Y:S02]  /*27700*/  F2FP.SATFINITE.E4M3.F32.PACK_AB_MERGE_C R28, R29, R28, RZ ;  /* 0x0000001c1d1c723e */ /* 0x000fe400048070ff */
[----:B------:R-:W-:Y:S02]  /*27710*/  F2FP.SATFINITE.E4M3.F32.PACK_AB_MERGE_C R36, R37, R36, RZ ;  /* 0x000000242524723e */ /* 0x000fe400048070ff */
[----:B------:R-:W-:-:S02]  /*27720*/  F2FP.SATFINITE.E4M3.F32.PACK_AB_MERGE_C R40, R41, R40, RZ ;  /* 0x000000282928723e */ /* 0x000fc400048070ff */
[----:B------:R-:W-:Y:S02]  /*27730*/  F2FP.SATFINITE.E4M3.F32.PACK_AB_MERGE_C R44, R45, R44, RZ ;  /* 0x0000002c2d2c723e */ /* 0x000fe400048070ff */
[----:B------:R-:W-:Y:S02]  /*27740*/  IADD3 R0, PT, PT, R137, UR4, R136 ;  /* 0x0000000489007c10 */ /* 0x000fe4000fffe088 */
[----:B------:R-:W-:Y:S02]  /*27750*/  F2FP.SATFINITE.E4M3.F32.PACK_AB_MERGE_C R52, R53, R52, RZ ;  /* 0x000000343534723e */ /* 0x000fe400048070ff */
[----:B------:R-:W-:Y:S02]  /*27760*/  F2FP.SATFINITE.E4M3.F32.PACK_AB_MERGE_C R56, R57, R56, RZ ;  /* 0x000000383938723e */ /* 0x000fe400048070ff */
[----:B------:R-:W-:Y:S02]  /*27770*/  F2FP.SATFINITE.E4M3.F32.PACK_AB_MERGE_C R60, R61, R60, RZ ;  /* 0x0000003c3d3c723e */ /* 0x000fe400048070ff */
        /* <DEDUP_REMOVED lines=8> */
[----:B------:R-:W-:Y:S02]  /*27800*/  LOP3.LUT R135, R135, 0xffff, RZ, 0xc0, !PT ;  /* 0x0000ffff87877812 */ /* 0x000fe400078ec0ff */
[----:B------:R-:W-:Y:S02]  /*27810*/  LOP3.LUT R96, R8, 0xffff, RZ, 0xc0, !PT ;  /* 0x0000ffff08607812 */ /* 0x000fe400078ec0ff */
[----:B------:R-:W-:Y:S02]  /*27820*/  LOP3.LUT R98, R12, 0xffff, RZ, 0xc0, !PT ;  /* 0x0000ffff0c627812 */ /* 0x000fe400078ec0ff */
[----:B------:R-:W-:Y:S02]  /*27830*/  F2FP.SATFINITE.E4M3.F32.PACK_AB_MERGE_C R42, R43, R42, RZ ;  /* 0x0000002a2b2a723e */ /* 0x000fe400048070ff */
[----:B------:R-:W-:-:S02]  /*27840*/  LOP3.LUT R33, R20, 0xffff, RZ, 0xc0, !PT ;  /* 0x0000ffff14217812 */ /* 0x000fc400078ec0ff */
[----:B------:R-:W-:Y:S02]  /*27850*/  LOP3.LUT R112, R24, 0xffff, RZ, 0xc0, !PT ;  /* 0x0000ffff18707812 */ /* 0x000fe400078ec0ff */
[----:B------:R-:W-:Y:S02]  /*27860*/  LOP3.LUT R114, R28, 0xffff, RZ, 0xc0, !PT ;  /* 0x0000ffff1c727812 */ /* 0x000fe400078ec0ff */
[----:B------:R-:W-:Y:S02]  /*27870*/  LOP3.LUT R41, R36, 0xffff, RZ, 0xc0, !PT ;  /* 0x0000ffff24297812 */ /* 0x000fe400078ec0ff */
[----:B------:R-:W-:Y:S02]  /*27880*/  LOP3.LUT R128, R40, 0xffff, RZ, 0xc0, !PT ;  /* 0x0000ffff28807812 */ /* 0x000fe400078ec0ff */
[----:B------:R-:W-:Y:S02]  /*27890*/  LOP3.LUT R44, R44, 0xffff, RZ, 0xc0, !PT ;  /* 0x0000ffff2c2c7812 */ /* 0x000fe400078ec0ff */
[----:B------:R-:W-:-:S02]  /*278a0*/  F2FP.SATFINITE.E4M3.F32.PACK_AB_MERGE_C R137, R15, R14, RZ ;  /* 0x0000000e0f89723e */ /* 0x000fc400048070ff */
[----:B------:R-:W-:Y:S02]  /*278b0*/  F2FP.SATFINITE.E4M3.F32.PACK_AB_MERGE_C R38, R39, R38, RZ ;  /* 0x000000262726723e */ /* 0x000fe400048070ff */
[----:B------:R-:W-:Y:S02]  /*278c0*/  F2FP.SATFINITE.E4M3.F32.PACK_AB_MERGE_C R46, R47, R46, RZ ;  /* 0x0000002e2f2e723e */ /* 0x000fe400048070ff */
[----:B------:R-:W-:Y:S02]  /*278d0*/  LOP3.LUT R43, R52, 0xffff, RZ, 0xc0, !PT ;  /* 0x0000ffff342b7812 */ /* 0x000fe400078ec0ff */
[----:B------:R-:W-:Y:S02]  /*278e0*/  LOP3.LUT R142, R56, 0xffff, RZ, 0xc0, !PT ;  /* 0x0000ffff388e7812 */ /* 0x000fe400078ec0ff */
[----:B------:R-:W-:Y:S02]  /*278f0*/  LOP3.LUT R144, R60, 0xffff, RZ, 0xc0, !PT ;  /* 0x0000ffff3c907812 */ /* 0x000fe400078ec0ff */
[----:B------:R-:W-:-:S02]  /*27900*/  F2FP.SATFINITE.E4M3.F32.PACK_AB_MERGE_C R22, R23, R22, RZ ;  /* 0x000000161716723e */ /* 0x000fc400048070ff */
[----:B------:R-:W-:Y:S02]  /*27910*/  F2FP.SATFINITE.E4M3.F32.PACK_AB_MERGE_C R26, R27, R26, RZ ;  /* 0x0000001a1b1a723e */ /* 0x000fe400048070ff */
[----:B------:R-:W-:Y:S02]  /*27920*/  F2FP.SATFINITE.E4M3.F32.PACK_AB_MERGE_C R30, R31, R30, RZ ;  /* 0x0000001e1f1e723e */ /* 0x000fe400048070ff */
[----:B------:R-:W-:Y:S02]  /*27930*/  F2FP.SATFINITE.E4M3.F32.PACK_AB_MERGE_C R54, R55, R54, RZ ;  /* 0x000000363736723e */ /* 0x000fe400048070ff */
[----:B------:R-:W-:Y:S02]  /*27940*/  F2FP.SATFINITE.E4M3.F32.PACK_AB_MERGE_C R58, R59, R58, RZ ;  /* 0x0000003a3b3a723e */ /* 0x000fe400048070ff */
[----:B------:R-:W-:Y:S02]  /*27950*/  F2FP.SATFINITE.E4M3.F32.PACK_AB_MERGE_C R62, R63, R62, RZ ;  /* 0x0000003e3f3e723e */ /* 0x000fe400048070ff */
[----:B------:R-:W-:-:S02]  /*27960*/  F2FP.SATFINITE.E4M3.F32.PACK_AB_MERGE_C R16, R17, R16, RZ ;  /* 0x000000101110723e */ /* 0x000fc400048070ff */
[--C-:B------:R-:W-:Y:S02]  /*27970*/  PRMT R13, R98, 0x3340, R1.reuse ;  /* 0x00003340620d7816 */ /* 0x100fe40000000001 */
[----:B------:R-:W-:Y:S02]  /*27980*/  PRMT R12, R135, 0x3340, R96 ;  /* 0x00003340870c7816 */ /* 0x000fe40000000060 */
[----:B------:R-:W-:Y:S02]  /*27990*/  F2FP.SATFINITE.E4M3.F32.PACK_AB_MERGE_C R18, R19, R18, RZ ;  /* 0x000000121312723e */ /* 0x000fe400048070ff */
[----:B------:R-:W-:Y:S02]  /*279a0*/  F2FP.SATFINITE.E4M3.F32.PACK_AB_MERGE_C R48, R49, R48, RZ ;  /* 0x000000303130723e */ /* 0x000fe400048070ff */
[----:B------:R-:W-:Y:S02]  /*279b0*/  F2FP.SATFINITE.E4M3.F32.PACK_AB_MERGE_C R11, R131, R130, RZ ;  /* 0x00000082830b723e */ /* 0x000fe400048070ff */
[----:B------:R-:W-:-:S02]  /*279c0*/  PRMT R15, R114, 0x3340, R1 ;  /* 0x00003340720f7816 */ /* 0x000fc40000000001 */
[--C-:B------:R-:W-:Y:S02]  /*279d0*/  PRMT R17, R44, 0x3340, R1.reuse ;  /* 0x000033402c117816 */ /* 0x100fe40000000001 */
[----:B------:R-:W-:Y:S02]  /*279e0*/  PRMT R8, R33, 0x3340, R112 ;  /* 0x0000334021087816 */ /* 0x000fe40000000070 */
[----:B------:R-:W-:Y:S02]  /*279f0*/  PRMT R14, R41, 0x3340, R128 ;  /* 0x00003340290e7816 */ /* 0x000fe40000000080 */
[----:B------:R-:W-:Y:S02]  /*27a00*/  F2FP.SATFINITE.E4M3.F32.PACK_AB_MERGE_C R50, R51, R50, RZ ;  /* 0x000000323332723e */ /* 0x000fe400048070ff */
[----:B------:R-:W-:Y:S02]  /*27a10*/  PRMT R20, R144, 0x3340, R1 ;  /* 0x0000334090147816 */ /* 0x000fe40000000001 */
[----:B------:R-:W-:-:S02]  /*27a20*/  PRMT R19, R43, 0x3340, R142 ;  /* 0x000033402b137816 */ /* 0x000fc4000000008e */
[----:B------:R-:W-:Y:S02]  /*27a30*/  LOP3.LUT R45, R7, 0xffff, RZ, 0xc0, !PT ;  /* 0x0000ffff072d7812 */ /* 0x000fe400078ec0ff */
[----:B------:R-:W-:Y:S02]  /*27a40*/  LOP3.LUT R136, R136, 0xffff, RZ, 0xc0, !PT ;  /* 0x0000ffff88887812 */ /* 0x000fe400078ec0ff */
[----:B------:R-:W-:Y:S02]  /*27a50*/  LOP3.LUT R52, R137, 0xffff, RZ, 0xc0, !PT ;  /* 0x0000ffff89347812 */ /* 0x000fe400078ec0ff */
[----:B------:R-:W-:Y:S02]  /*27a60*/  LOP3.LUT R49, R38, 0xffff, RZ, 0xc0, !PT ;  /* 0x0000ffff26317812 */ /* 0x000fe400078ec0ff */
[----:B------:R-:W-:Y:S02]  /*27a70*/  LOP3.LUT R130, R42, 0xffff, RZ, 0xc0, !PT ;  /* 0x0000ffff2a827812 */ /* 0x000fe400078ec0ff */
[----:B------:R-:W-:-:S02]  /*27a80*/  LOP3.LUT R140, R46, 0xffff, RZ, 0xc0, !PT ;  /* 0x0000ffff2e8c7812 */ /* 0x000fc400078ec0ff */
[----:B------:R-:W-:Y:S02]  /*27a90*/  F2FP.SATFINITE.E4M3.F32.PACK_AB_MERGE_C R68, R69, R68, RZ ;  /* 0x000000444544723e */ /* 0x000fe400048070ff */
[----:B------:R-:W-:Y:S02]  /*27aa0*/  F2FP.SATFINITE.E4M3.F32.PACK_AB_MERGE_C R72, R73, R72, RZ ;  /* 0x000000484948723e */ /* 0x000fe400048070ff */
[----:B------:R-:W-:Y:S02]  /*27ab0*/  F2FP.SATFINITE.E4M3.F32.PACK_AB_MERGE_C R76, R77, R76, RZ ;  /* 0x0000004c4d4c723e */ /* 0x000fe400048070ff */
[----:B------:R-:W-:Y:S02]  /*27ac0*/  LOP3.LUT R47, R22, 0xffff, RZ, 0xc0, !PT ;  /* 0x0000ffff162f7812 */ /* 0x000fe400078ec0ff */
[----:B------:R-:W-:Y:S02]  /*27ad0*/  LOP3.LUT R56, R26, 0xffff, RZ, 0xc0, !PT ;  /* 0x0000ffff1a387812 */ /* 0x000fe400078ec0ff */
[----:B------:R-:W-:-:S02]  /*27ae0*/  LOP3.LUT R60, R30, 0xffff, RZ, 0xc0, !PT ;  /* 0x0000ffff1e3c7812 */ /* 0x000fc400078ec0ff */
[----:B------:R-:W-:Y:S02]  /*27af0*/  LOP3.LUT R54, R54, 0xffff, RZ, 0xc0, !PT ;  /* 0x0000ffff36367812 */ /* 0x000fe400078ec0ff */
[----:B------:R-:W-:Y:S02]  /*27b00*/  LOP3.LUT R51, R58, 0xffff, RZ, 0xc0, !PT ;  /* 0x0000ffff3a337812 */ /* 0x000fe400078ec0ff */
[----:B------:R-:W-:Y:S02]  /*27b10*/  LOP3.LUT R62, R62, 0xffff, RZ, 0xc0, !PT ;  /* 0x0000ffff3e3e7812 */ /* 0x000fe400078ec0ff */
[----:B------:R-:W-:Y:S02]  /*27b20*/  F2FP.SATFINITE.E4M3.F32.PACK_AB_MERGE_C R70, R71, R70, RZ ;  /* 0x000000464746723e */ /* 0x000fe400048070ff */
[----:B------:R-:W-:Y:S02]  /*27b30*/  F2FP.SATFINITE.E4M3.F32.PACK_AB_MERGE_C R74, R75, R74, RZ ;  /* 0x0000004a4b4a723e */ /* 0x000fe400048070ff */
[----:B------:R-:W-:-:S02]  /*27b40*/  F2FP.SATFINITE.E4M3.F32.PACK_AB_MERGE_C R78, R79, R78, RZ ;  /* 0x0000004e4f4e723e */ /* 0x000fc400048070ff */
[----:B------:R-:W-:Y:S02]  /*27b50*/  F2FP.SATFINITE.E4M3.F32.PACK_AB_MERGE_C R84, R85, R84, RZ ;  /* 0x000000545554723e */ /* 0x000fe400048070ff */
[----:B------:R-:W-:Y:S02]  /*27b60*/  F2FP.SATFINITE.E4M3.F32.PACK_AB_MERGE_C R88, R89, R88, RZ ;  /* 0x000000585958723e */ /* 0x000fe400048070ff */
[----:B------:R-:W-:Y:S02]  /*27b70*/  F2FP.SATFINITE.E4M3.F32.PACK_AB_MERGE_C R92, R93, R92, RZ ;  /* 0x0000005c5d5c723e */ /* 0x000fe400048070ff */
[----:B------:R-:W-:Y:S02]  /*27b80*/  PRMT R12, R12, 0x5410, R13 ;  /* 0x000054100c0c7816 */ /* 0x000fe4000000000d */
[----:B------:R-:W-:Y:S02]  /*27b90*/  F2FP.SATFINITE.E4M3.F32.PACK_AB_MERGE_C R86, R87, R86, RZ ;  /* 0x000000565756723e */ /* 0x000fe400048070ff */
[----:B------:R-:W-:-:S02]  /*27ba0*/  F2FP.SATFINITE.E4M3.F32.PACK_AB_MERGE_C R90, R91, R90, RZ ;  /* 0x0000005a5b5a723e */ /* 0x000fc400048070ff */
[----:B------:R-:W-:Y:S02]  /*27bb0*/  F2FP.SATFINITE.E4M3.F32.PACK_AB_MERGE_C R94, R95, R94, RZ ;  /* 0x0000005e5f5e723e */ /* 0x000fe400048070ff */
[----:B------:R-:W-:Y:S02]  /*27bc0*/  PRMT R13, R8, 0x5410, R15 ;  /* 0x00005410080d7816 */ /* 0x000fe4000000000f */
[----:B------:R-:W-:Y:S02]  /*27bd0*/  PRMT R14, R14, 0x5410, R17 ;  /* 0x000054100e0e7816 */ /* 0x000fe40000000011 */
[----:B------:R-:W-:Y:S02]  /*27be0*/  PRMT R15, R19, 0x5410, R20 ;  /* 0x00005410130f7816 */ /* 0x000fe40000000014 */
[--C-:B------:R-:W-:Y:S02]  /*27bf0*/  PRMT R8, R52, 0x3340, R1.reuse ;  /* 0x0000334034087816 */ /* 0x100fe40000000001 */
[----:B------:R-:W-:-:S02]  /*27c00*/  PRMT R7, R140, 0x3340, R1 ;  /* 0x000033408c077816 */ /* 0x000fc40000000001 */
[----:B------:R-:W-:Y:S02]  /*27c10*/  PRMT R17, R45, 0x3340, R136 ;  /* 0x000033402d117816 */ /* 0x000fe40000000088 */
[----:B------:R-:W-:Y:S02]  /*27c20*/  PRMT R24, R49, 0x3340, R130 ;  /* 0x0000334031187816 */ /* 0x000fe40000000082 */
[--C-:B------:R-:W-:Y:S02]  /*27c30*/  PRMT R20, R60, 0x3340, R1.reuse ;  /* 0x000033403c147816 */ /* 0x100fe40000000001 */
[----:B------:R-:W-:Y:S02]  /*27c40*/  PRMT R22, R62, 0x3340, R1 ;  /* 0x000033403e167816 */ /* 0x000fe40000000001 */
        /* <DEDUP_REMOVED lines=26> */
[----:B------:R-:W-:Y:S02]  /*27df0*/  PRMT R17, R17, 0x5410, R8 ;  /* 0x0000541011117816 */ /* 0x000fe40000000008 */
[----:B------:R-:W-:Y:S02]  /*27e00*/  PRMT R24, R24, 0x5410, R7 ;  /* 0x0000541018187816 */ /* 0x000fe40000000007 */
[----:B------:R-:W-:Y:S02]  /*27e10*/  PRMT R19, R19, 0x5410, R20 ;  /* 0x0000541013137816 */ /* 0x000fe40000000014 */
[----:B------:R-:W-:Y:S02]  /*27e20*/  PRMT R25, R25, 0x5410, R22 ;  /* 0x0000541019197816 */ /* 0x000fe40000000016 */
[----:B------:R-:W-:Y:S02]  /*27e30*/  PRMT R8, R76, 0x3340, R1 ;  /* 0x000033404c087816 */ /* 0x000fe40000000001 */
[----:B------:R-:W-:-:S02]  /*27e40*/  PRMT R7, R68, 0x3340, R53 ;  /* 0x0000334044077816 */ /* 0x000fc40000000035 */
[--C-:B------:R-:W-:Y:S02]  /*27e50*/  PRMT R23, R78, 0x3340, R1.reuse ;  /* 0x000033404e177816 */ /* 0x100fe40000000001 */
[----:B------:R-:W-:Y:S02]  /*27e60*/  PRMT R22, R92, 0x3340, R1 ;  /* 0x000033405c167816 */ /* 0x000fe40000000001 */
[----:B------:R-:W-:Y:S02]  /*27e70*/  PRMT R20, R70, 0x3340, R55 ;  /* 0x0000334046147816 */ /* 0x000fe40000000037 */
[----:B------:R-:W-:Y:S02]  /*27e80*/  PRMT R21, R84, 0x3340, R57 ;  /* 0x0000334054157816 */ /* 0x000fe40000000039 */
[----:B------:R-:W-:Y:S02]  /*27e90*/  F2FP.SATFINITE.E4M3.F32.PACK_AB_MERGE_C R64, R65, R64, RZ ;  /* 0x000000404140723e */ /* 0x000fe400048070ff */
[----:B------:R-:W-:-:S02]  /*27ea0*/  F2FP.SATFINITE.E4M3.F32.PACK_AB_MERGE_C R66, R67, R66, RZ ;  /* 0x000000424342723e */ /* 0x000fc400048070ff */
[----:B------:R-:W-:Y:S02]  /*27eb0*/  PRMT R27, R94, 0x3340, R1 ;  /* 0x000033405e1b7816 */ /* 0x000fe40000000001 */
[----:B------:R-:W-:Y:S02]  /*27ec0*/  PRMT R26, R86, 0x3340, R61 ;  /* 0x00003340561a7816 */ /* 0x000fe4000000003d */
[----:B------:R-:W-:Y:S02]  /*27ed0*/  LOP3.LUT R100, R100, 0xffff, RZ, 0xc0, !PT ;  /* 0x0000ffff64647812 */ /* 0x000fe400078ec0ff */
[----:B------:R-:W-:Y:S02]  /*27ee0*/  LOP3.LUT R63, R104, 0xffff, RZ, 0xc0, !PT ;  /* 0x0000ffff683f7812 */ /* 0x000fe400078ec0ff */
[----:B------:R-:W-:Y:S02]  /*27ef0*/  LOP3.LUT R108, R108, 0xffff, RZ, 0xc0, !PT ;  /* 0x0000ffff6c6c7812 */ /* 0x000fe400078ec0ff */
[----:B------:R-:W-:-:S02]  /*27f00*/  LOP3.LUT R102, R102, 0xffff, RZ, 0xc0, !PT ;  /* 0x0000ffff66667812 */ /* 0x000fc400078ec0ff */
        /* <DEDUP_REMOVED lines=8> */
[----:B------:R-:W-:Y:S02]  /*27f90*/  PRMT R7, R7, 0x5410, R8 ;  /* 0x0000541007077816 */ /* 0x000fe40000000008 */
[----:B------:R-:W-:Y:S02]  /*27fa0*/  PRMT R20, R20, 0x5410, R23 ;  /* 0x0000541014147816 */ /* 0x000fe40000000017 */
[----:B------:R-:W-:Y:S02]  /*27fb0*/  PRMT R8, R21, 0x5410, R22 ;  /* 0x0000541015087816 */ /* 0x000fe40000000016 */
[----:B------:R-:W-:-:S02]  /*27fc0*/  PRMT R21, R26, 0x5410, R27 ;  /* 0x000054101a157816 */ /* 0x000fc4000000001b */
[----:B------:R-:W-:Y:S02]  /*27fd0*/  PRMT R23, R108, 0x3340, R1 ;  /* 0x000033406c177816 */ /* 0x000fe40000000001 */
[----:B------:R-:W-:Y:S02]  /*27fe0*/  PRMT R28, R100, 0x3340, R63 ;  /* 0x00003340641c7816 */ /* 0x000fe4000000003f */
[--C-:B------:R-:W-:Y:S02]  /*27ff0*/  PRMT R27, R110, 0x3340, R1.reuse ;  /* 0x000033406e1b7816 */ /* 0x100fe40000000001 */
[--C-:B------:R-:W-:Y:S02]  /*28000*/  PRMT R26, R124, 0x3340, R1.reuse ;  /* 0x000033407c1a7816 */ /* 0x100fe40000000001 */
[----:B------:R-:W-:Y:S02]  /*28010*/  PRMT R31, R126, 0x3340, R1 ;  /* 0x000033407e1f7816 */ /* 0x000fe40000000001 */
[----:B------:R-:W-:-:S02]  /*28020*/  PRMT R22, R102, 0x3340, R65 ;  /* 0x0000334066167816 */ /* 0x000fc40000000041 */
[----:B------:R-:W-:Y:S02]  /*28030*/  PRMT R29, R116, 0x3340, R67 ;  /* 0x00003340741d7816 */ /* 0x000fe40000000043 */
[----:B------:R-:W-:Y:S02]  /*28040*/  PRMT R30, R118, 0x3340, R69 ;  /* 0x00003340761e7816 */ /* 0x000fe40000000045 */
[----:B------:R-:W-:Y:S02]  /*28050*/  PRMT R28, R28, 0x5410, R23 ;  /* 0x000054101c1c7816 */ /* 0x000fe40000000017 */
[----:B------:R-:W-:Y:S02]  /*28060*/  PRMT R22, R22, 0x5410, R27 ;  /* 0x0000541016167816 */ /* 0x000fe4000000001b */
[----:B------:R-:W-:Y:S02]  /*28070*/  PRMT R29, R29, 0x5410, R26 ;  /* 0x000054101d1d7816 */ /* 0x000fe4000000001a */
[----:B------:R-:W-:-:S02]  /*28080*/  PRMT R23, R30, 0x5410, R31 ;  /* 0x000054101e177816 */ /* 0x000fc4000000001f */
[----:B------:R-:W-:Y:S02]  /*28090*/  SHF.R.U32.HI R26, RZ, 0x8, R135 ;  /* 0x00000008ff1a7819 */ /* 0x000fe40000011687 */
[----:B------:R-:W-:Y:S02]  /*280a0*/  SHF.R.U32.HI R27, RZ, 0x8, R96 ;  /* 0x00000008ff1b7819 */ /* 0x000fe40000011660 */
[----:B------:R-:W-:Y:S02]  /*280b0*/  SHF.R.U32.HI R31, RZ, 0x8, R33 ;  /* 0x00000008ff1f7819 */ /* 0x000fe40000011621 */
[----:B------:R-:W-:Y:S02]  /*280c0*/  SHF.R.U32.HI R30, RZ, 0x8, R98 ;  /* 0x00000008ff1e7819 */ /* 0x000fe40000011662 */
[----:B------:R-:W-:Y:S02]  /*280d0*/  SHF.R.U32.HI R33, RZ, 0x8, R112 ;  /* 0x00000008ff217819 */ /* 0x000fe40000011670 */
[----:B------:R-:W-:-:S02]  /*280e0*/  LOP3.LUT R26, R26, 0xffff, RZ, 0xc0, !PT ;  /* 0x0000ffff1a1a7812 */ /* 0x000fc400078ec0ff */
[----:B------:R-:W-:Y:S02]  /*280f0*/  LOP3.LUT R27, R27, 0xffff, RZ, 0xc0, !PT ;  /* 0x0000ffff1b1b7812 */ /* 0x000fe400078ec0ff */
[----:B------:R-:W-:Y:S02]  /*28100*/  LOP3.LUT R30, R30, 0xffff, RZ, 0xc0, !PT ;  /* 0x0000ffff1e1e7812 */ /* 0x000fe400078ec0ff */
[----:B------:R-:W-:Y:S02]  /*28110*/  LOP3.LUT R38, R31, 0xffff, RZ, 0xc0, !PT ;  /* 0x0000ffff1f267812 */ /* 0x000fe400078ec0ff */
[----:B------:R-:W-:Y:S02]  /*28120*/  LOP3.LUT R33, R33, 0xffff, RZ, 0xc0, !PT ;  /* 0x0000ffff21217812 */ /* 0x000fe400078ec0ff */
[----:B------:R-:W-:Y:S02]  /*28130*/  F2FP.SATFINITE.E4M3.F32.PACK_AB_MERGE_C R34, R35, R34, RZ ;  /* 0x000000222322723e */ /* 0x000fe400048070ff */
[----:B------:R-:W-:-:S02]  /*28140*/  SHF.R.U32.HI R35, RZ, 0x8, R114 ;  /* 0x00000008ff237819 */ /* 0x000fc40000011672 */
[----:B------:R-:W-:Y:S02]  /*28150*/  PRMT R36, R26, 0x3340, R27 ;  /* 0x000033401a247816 */ /* 0x000fe4000000001b */
[----:B------:R-:W-:Y:S02]  /*28160*/  PRMT R37, R30, 0x3340, R1 ;  /* 0x000033401e257816 */ /* 0x000fe40000000001 */
[----:B------:R-:W-:Y:S02]  /*28170*/  PRMT R38, R38, 0x3340, R33 ;  /* 0x0000334026267816 */ /* 0x000fe40000000021 */
[----:B------:R-:W-:Y:S02]  /*28180*/  SHF.R.U32.HI R26, RZ, 0x8, R41 ;  /* 0x00000008ff1a7819 */ /* 0x000fe40000011629 */
[----:B------:R-:W-:Y:S02]  /*28190*/  SHF.R.U32.HI R27, RZ, 0x8, R128 ;  /* 0x00000008ff1b7819 */ /* 0x000fe40000011680 */
[----:B------:R-:W-:-:S02]  /*281a0*/  SHF.R.U32.HI R30, RZ, 0x8, R44 ;  /* 0x00000008ff1e7819 */ /* 0x000fc4000001162c */
[----:B------:R-:W-:Y:S02]  /*281b0*/  SHF.R.U32.HI R31, RZ, 0x8, R43 ;  /* 0x00000008ff1f7819 */ /* 0x000fe4000001162b */
[----:B------:R-:W-:Y:S02]  /*281c0*/  SHF.R.U32.HI R33, RZ, 0x8, R142 ;  /* 0x00000008ff217819 */ /* 0x000fe4000001168e */
[----:B------:R-:W-:Y:S02]  /*281d0*/  LOP3.LUT R40, R35, 0xffff, RZ, 0xc0, !PT ;  /* 0x0000ffff23287812 */ /* 0x000fe400078ec0ff */
[----:B------:R-:W-:Y:S02]  /*281e0*/  LOP3.LUT R26, R26, 0xffff, RZ, 0xc0, !PT ;  /* 0x0000ffff1a1a7812 */ /* 0x000fe400078ec0ff */
[----:B------:R-:W-:Y:S02]  /*281f0*/  LOP3.LUT R27, R27, 0xffff, RZ, 0xc0, !PT ;  /* 0x0000ffff1b1b7812 */ /* 0x000fe400078ec0ff */
[----:B------:R-:W-:-:S02]  /*28200*/  LOP3.LUT R30, R30, 0xffff, RZ, 0xc0, !PT ;  /* 0x0000ffff1e1e7812 */ /* 0x000fc400078ec0ff */
[----:B------:R-:W-:Y:S02]  /*28210*/  LOP3.LUT R42, R31, 0xffff, RZ, 0xc0, !PT ;  /* 0x0000ffff1f2a7812 */ /* 0x000fe400078ec0ff */
[----:B------:R-:W-:Y:S02]  /*28220*/  LOP3.LUT R33, R33, 0xffff, RZ, 0xc0, !PT ;  /* 0x0000ffff21217812 */ /* 0x000fe400078ec0ff */
[----:B------:R-:W-:Y:S02]  /*28230*/  PRMT R39, R40, 0x3340, R1 ;  /* 0x0000334028277816 */ /* 0x000fe40000000001 */
[----:B------:R-:W-:Y:S02]  /*28240*/  SHF.R.U32.HI R35, RZ, 0x8, R144 ;  /* 0x00000008ff237819 */ /* 0x000fe40000011690 */
[----:B------:R-:W-:Y:S02]  /*28250*/  PRMT R40, R26, 0x3340, R27 ;  /* 0x000033401a287816 */ /* 0x000fe4000000001b */
[----:B------:R-:W-:-:S02]  /*28260*/  PRMT R41, R30, 0x3340, R1 ;  /* 0x000033401e297816 */ /* 0x000fc40000000001 */
[----:B------:R-:W-:Y:S02]  /*28270*/  PRMT R42, R42, 0x3340, R33 ;  /* 0x000033402a2a7816 */ /* 0x000fe40000000021 */
[----:B------:R-:W-:Y:S02]  /*28280*/  SHF.R.U32.HI R26, RZ, 0x8, R45 ;  /* 0x00000008ff1a7819 */ /* 0x000fe4000001162d */
[----:B------:R-:W-:Y:S02]  /*28290*/  SHF.R.U32.HI R27, RZ, 0x8, R136 ;  /* 0x00000008ff1b7819 */ /* 0x000fe40000011688 */
[----:B------:R-:W-:Y:S02]  /*282a0*/  SHF.R.U32.HI R30, RZ, 0x8, R52 ;  /* 0x00000008ff1e7819 */ /* 0x000fe40000011634 */
[----:B------:R-:W-:Y:S02]  /*282b0*/  SHF.R.U32.HI R31, RZ, 0x8, R47 ;  /* 0x00000008ff1f7819 */ /* 0x000fe4000001162f */
[----:B------:R-:W-:-:S02]  /*282c0*/  SHF.R.U32.HI R33, RZ, 0x8, R56 ;  /* 0x00000008ff217819 */ /* 0x000fc40000011638 */
[----:B------:R-:W-:Y:S02]  /*282d0*/  LOP3.LUT R44, R35, 0xffff, RZ, 0xc0, !PT ;  /* 0x0000ffff232c7812 */ /* 0x000fe400078ec0ff */
[----:B------:R-:W-:Y:S02]  /*282e0*/  LOP3.LUT R26, R26, 0xffff, RZ, 0xc0, !PT ;  /* 0x0000ffff1a1a7812 */ /* 0x000fe400078ec0ff */
[----:B------:R-:W-:Y:S02]  /*282f0*/  LOP3.LUT R27, R27, 0xffff, RZ, 0xc0, !PT ;  /* 0x0000ffff1b1b7812 */ /* 0x000fe400078ec0ff */
[----:B------:R-:W-:Y:S02]  /*28300*/  LOP3.LUT R30, R30, 0xffff, RZ, 0xc0, !PT ;  /* 0x0000ffff1e1e7812 */ /* 0x000fe400078ec0ff */
[----:B------:R-:W-:Y:S02]  /*28310*/  LOP3.LUT R46, R31, 0xffff, RZ, 0xc0, !PT ;  /* 0x0000ffff1f2e7812 */ /* 0x000fe400078ec0ff */
[----:B------:R-:W-:-:S02]  /*28320*/  LOP3.LUT R33, R33, 0xffff, RZ, 0xc0, !PT ;  /* 0x0000ffff21217812 */ /* 0x000fc400078ec0ff */
[----:B------:R-:W-:Y:S02]  /*28330*/  PRMT R43, R44, 0x3340, R1 ;  /* 0x000033402c2b7816 */ /* 0x000fe40000000001 */
[----:B------:R-:W-:Y:S02]  /*28340*/  PRMT R44, R26, 0x3340, R27 ;  /* 0x000033401a2c7816 */ /* 0x000fe4000000001b */
[----:B------:R-:W-:Y:S02]  /*28350*/  SHF.R.U32.HI R35, RZ, 0x8, R60 ;  /* 0x00000008ff237819 */ /* 0x000fe4000001163c */
[----:B------:R-:W-:Y:S02]  /*28360*/  PRMT R45, R30, 0x3340, R1 ;  /* 0x000033401e2d7816 */ /* 0x000fe40000000001 */
[----:B------:R-:W-:Y:S02]  /*28370*/  PRMT R46, R46, 0x3340, R33 ;  /* 0x000033402e2e7816 */ /* 0x000fe40000000021 */
[----:B------:R-:W-:-:S02]  /*28380*/  SHF.R.U32.HI R26, RZ, 0x8, R49 ;  /* 0x00000008ff1a7819 */ /* 0x000fc40000011631 */
[----:B------:R-:W-:Y:S02]  /*28390*/  SHF.R.U32.HI R27, RZ, 0x8, R130 ;  /* 0x00000008ff1b7819 */ /* 0x000fe40000011682 */
[----:B------:R-:W-:Y:S02]  /*283a0*/  SHF.R.U32.HI R30, RZ, 0x8, R140 ;  /* 0x00000008ff1e7819 */ /* 0x000fe4000001168c */
[----:B------:R-:W-:Y:S02]  /*283b0*/  SHF.R.U32.HI R31, RZ, 0x8, R54 ;  /* 0x00000008ff1f7819 */ /* 0x000fe40000011636 */
[----:B------:R-:W-:Y:S02]  /*283c0*/  SHF.R.U32.HI R33, RZ, 0x8, R51 ;  /* 0x00000008ff217819 */ /* 0x000fe40000011633 */
[----:B------:R-:W-:Y:S02]  /*283d0*/  LOP3.LUT R52, R35, 0xffff, RZ, 0xc0, !PT ;  /* 0x0000ffff23347812 */ /* 0x000fe400078ec0ff */
[----:B------:R-:W-:-:S02]  /*283e0*/  LOP3.LUT R26, R26, 0xffff, RZ, 0xc0, !PT ;  /* 0x0000ffff1a1a7812 */ /* 0x000fc400078ec0ff */
[----:B------:R-:W-:Y:S02]  /*283f0*/  LOP3.LUT R27, R27, 0xffff, RZ, 0xc0, !PT ;  /* 0x0000ffff1b1b7812 */ /* 0x000fe400078ec0ff */
[----:B------:R-:W-:Y:S02]  /*28400*/  LOP3.LUT R30, R30, 0xffff, RZ, 0xc0, !PT ;  /* 0x0000ffff1e1e7812 */ /* 0x000fe400078ec0ff */
[----:B------:R-:W-:Y:S02]  /*28410*/  LOP3.LUT R54, R31, 0xffff, RZ, 0xc0, !PT ;  /* 0x0000ffff1f367812 */ /* 0x000fe400078ec0ff */
[----:B------:R-:W-:Y:S02]  /*28420*/  LOP3.LUT R33, R33, 0xffff, RZ, 0xc0, !PT ;  /* 0x0000ffff21217812 */ /* 0x000fe400078ec0ff */
[----:B------:R-:W-:Y:S02]  /*28430*/  PRMT R47, R52, 0x3340, R1 ;  /* 0x00003340342f7816 */ /* 0x000fe40000000001 */
[----:B------:R-:W-:-:S02]  /*28440*/  PRMT R49, R26, 0x3340, R27 ;  /* 0x000033401a317816 */ /* 0x000fc4000000001b */
[----:B------:R-:W-:Y:S02]  /*28450*/  SHF.R.U32.HI R35, RZ, 0x8, R62 ;  /* 0x00000008ff237819 */ /* 0x000fe4000001163e */
[----:B------:R-:W-:Y:S02]  /*28460*/  PRMT R52, R30, 0x3340, R1 ;  /* 0x000033401e347816 */ /* 0x000fe40000000001 */
[----:B------:R-:W-:Y:S02]  /*28470*/  PRMT R54, R54, 0x3340, R33 ;  /* 0x0000334036367816 */ /* 0x000fe40000000021 */
[----:B------:R-:W-:Y:S02]  /*28480*/  SHF.R.U32.HI R26, RZ, 0x8, R68 ;  /* 0x00000008ff1a7819 */ /* 0x000fe40000011644 */
[----:B------:R-:W-:Y:S02]  /*28490*/  SHF.R.U32.HI R30, RZ, 0x8, R53 ;  /* 0x00000008ff1e7819 */ /* 0x000fe40000011635 */
[----:B------:R-:W-:-:S02]  /*284a0*/  SHF.R.U32.HI R33, RZ, 0x8, R76 ;  /* 0x00000008ff217819 */ /* 0x000fc4000001164c */
[----:B------:R-:W-:Y:S02]  /*284b0*/  LOP3.LUT R56, R35, 0xffff, RZ, 0xc0, !PT ;  /* 0x0000ffff23387812 */ /* 0x000fe400078ec0ff */
[----:B------:R-:W-:Y:S02]  /*284c0*/  LOP3.LUT R53, R26, 0xffff, RZ, 0xc0, !PT ;  /* 0x0000ffff1a357812 */ /* 0x000fe400078ec0ff */
[----:B------:R-:W-:Y:S02]  /*284d0*/  LOP3.LUT R30, R30, 0xffff, RZ, 0xc0, !PT ;  /* 0x0000ffff1e1e7812 */ /* 0x000fe400078ec0ff */
[----:B------:R-:W-:Y:S02]  /*284e0*/  LOP3.LUT R26, R33, 0xffff, RZ, 0xc0, !PT ;  /* 0x0000ffff211a7812 */ /* 0x000fe400078ec0ff */
[----:B------:R-:W-:Y:S02]  /*284f0*/  PRMT R51, R56, 0x3340, R1 ;  /* 0x0000334038337816 */ /* 0x000fe40000000001 */
[----:B------:R-:W-:Y:S01]  /*28500*/  SHF.R.U32.HI R27, RZ, 0x8, R70 ;  /* 0x00000008ff1b7819 */ /* 0x000fe20000011646 */
[----:B------:R-:W-:Y:S01]  /*28510*/  IMAD.MOV.U32 R70, RZ, RZ, 0x3dc6b27f ;  /* 0x3dc6b27fff467424 */ /* 0x000fe200078e00ff */
[----:B------:R-:W-:-:S02]  /*28520*/  SHF.R.U32.HI R35, RZ, 0x8, R78 ;  /* 0x00000008ff237819 */ /* 0x000fc4000001164e */
[----:B------:R-:W-:Y:S02]  /*28530*/  PRMT R53, R53, 0x3340, R30 ;  /* 0x0000334035357816 */ /* 0x000fe4000000001e */
[----:B------:R-:W-:Y:S02]  /*28540*/  PRMT R56, R26, 0x3340, R1 ;  /* 0x000033401a387816 */ /* 0x000fe40000000001 */
[----:B------:R-:W-:Y:S02]  /*28550*/  SHF.R.U32.HI R26, RZ, 0x8, R84 ;  /* 0x00000008ff1a7819 */ /* 0x000fe40000011654 */
[----:B------:R-:W-:Y:S02]  /*28560*/  SHF.R.U32.HI R30, RZ, 0x8, R57 ;  /* 0x00000008ff1e7819 */ /* 0x000fe40000011639 */
[----:B------:R-:W-:Y:S02]  /*28570*/  SHF.R.U32.HI R31, RZ, 0x8, R55 ;  /* 0x00000008ff1f7819 */ /* 0x000fe40000011637 */
[----:B------:R-:W-:-:S02]  /*28580*/  LOP3.LUT R58, R27, 0xffff, RZ, 0xc0, !PT ;  /* 0x0000ffff1b3a7812 */ /* 0x000fc400078ec0ff */
[----:B------:R-:W-:Y:S02]  /*28590*/  LOP3.LUT R60, R35, 0xffff, RZ, 0xc0, !PT ;  /* 0x0000ffff233c7812 */ /* 0x000fe400078ec0ff */
[----:B------:R-:W-:Y:S02]  /*285a0*/  SHF.R.U32.HI R33, RZ, 0x8, R92 ;  /* 0x00000008ff217819 */ /* 0x000fe4000001165c */
[----:B------:R-:W-:Y:S02]  /*285b0*/  SHF.R.U32.HI R27, RZ, 0x8, R86 ;  /* 0x00000008ff1b7819 */ /* 0x000fe40000011656 */
[----:B------:R-:W-:Y:S02]  /*285c0*/  LOP3.LUT R35, R26, 0xffff, RZ, 0xc0, !PT ;  /* 0x0000ffff1a237812 */ /* 0x000fe400078ec0ff */
[----:B------:R-:W-:Y:S02]  /*285d0*/  LOP3.LUT R30, R30, 0xffff, RZ, 0xc0, !PT ;  /* 0x0000ffff1e1e7812 */ /* 0x000fe400078ec0ff */
[----:B------:R-:W-:-:S02]  /*285e0*/  LOP3.LUT R31, R31, 0xffff, RZ, 0xc0, !PT ;  /* 0x0000ffff1f1f7812 */ /* 0x000fc400078ec0ff */
[----:B------:R-:W-:Y:S02]  /*285f0*/  PRMT R68, R60, 0x3340, R1 ;  /* 0x000033403c447816 */ /* 0x000fe40000000001 */
[----:B------:R-:W-:Y:S02]  /*28600*/  LOP3.LUT R26, R33, 0xffff, RZ, 0xc0, !PT ;  /* 0x0000ffff211a7812 */ /* 0x000fe400078ec0ff */
[----:B------:R-:W-:Y:S02]  /*28610*/  LOP3.LUT R60, R27, 0xffff, RZ, 0xc0, !PT ;  /* 0x0000ffff1b3c7812 */ /* 0x000fe400078ec0ff */
[----:B------:R-:W-:Y:S02]  /*28620*/  PRMT R55, R35, 0x3340, R30 ;  /* 0x0000334023377816 */ /* 0x000fe4000000001e */
[----:B------:R-:W-:Y:S02]  /*28630*/  SHF.R.U32.HI R27, RZ, 0x8, R100 ;  /* 0x00000008ff1b7819 */ /* 0x000fe40000011664 */
[----:B------:R-:W-:-:S02]  /*28640*/  SHF.R.U32.HI R30, RZ, 0x8, R63 ;  /* 0x00000008ff1e7819 */ /* 0x000fc4000001163f */
[----:B------:R-:W-:Y:S02]  /*28650*/  PRMT R59, R58, 0x3340, R31 ;  /* 0x000033403a3b7816 */ /* 0x000fe4000000001f */
[----:B------:R-:W-:Y:S02]  /*28660*/  PRMT R58, R26, 0x3340, R1 ;  /* 0x000033401a3a7816 */ /* 0x000fe40000000001 */
[----:B------:R-:W-:Y:S02]  /*28670*/  SHF.R.U32.HI R26, RZ, 0x8, R94 ;  /* 0x00000008ff1a7819 */ /* 0x000fe4000001165e */
[----:B------:R-:W-:Y:S02]  /*28680*/  LOP3.LUT R27, R27, 0xffff, RZ, 0xc0, !PT ;  /* 0x0000ffff1b1b7812 */ /* 0x000fe400078ec0ff */
[----:B------:R-:W-:Y:S02]  /*28690*/  LOP3.LUT R30, R30, 0xffff, RZ, 0xc0, !PT ;  /* 0x0000ffff1e1e7812 */ /* 0x000fe400078ec0ff */
[----:B------:R-:W-:-:S02]  /*286a0*/  SHF.R.U32.HI R31, RZ, 0x8, R61 ;  /* 0x00000008ff1f7819 */ /* 0x000fc4000001163d */
[----:B------:R-:W-:Y:S01]  /*286b0*/  LOP3.LUT R62, R26, 0xffff, RZ, 0xc0, !PT ;  /* 0x0000ffff1a3e7812 */ /* 0x000fe200078ec0ff */
[----:B------:R-:W-:Y:S01]  /*286c0*/  FFMA.FTZ R26, R133, R70, -0.16845393180847167969 ;  /* 0xbe2c7f30851a7423 */ /* 0x000fe20000010046 */
[----:B------:R-:W-:Y:S02]  /*286d0*/  PRMT R57, R27, 0x3340, R30 ;  /* 0x000033401b397816 */ /* 0x000fe4000000001e */
[----:B------:R-:W-:Y:S01]  /*286e0*/  LOP3.LUT R31, R31, 0xffff, RZ, 0xc0, !PT ;  /* 0x0000ffff1f1f7812 */ /* 0x000fe200078ec0ff */
[C---:B------:R-:W-:Y:S01]  /*286f0*/  FFMA.FTZ R26, R133.reuse, R26, 0.1716887056827545166 ;  /* 0x3e2fcf2a851a7423 */ /* 0x040fe2000001001a */
[----:B------:R-:W-:Y:S02]  /*28700*/  SHF.R.U32.HI R27, RZ, 0x8, R102 ;  /* 0x00000008ff1b7819 */ /* 0x000fe40000011666 */
[----:B------:R-:W-:Y:S01]  /*28710*/  SHF.R.U32.HI R30, RZ, 0x8, R65 ;  /* 0x00000008ff1e7819 */ /* 0x000fe20000011641 */
[----:B------:R-:W-:Y:S01]  /*28720*/  FFMA.FTZ R26, R133, R26, -0.17900948226451873779 ;  /* 0xbe374e43851a7423 */ /* 0x000fe2000001001a */
[----:B------:R-:W-:-:S02]  /*28730*/  SHF.R.U32.HI R33, RZ, 0x8, R116 ;  /* 0x00000008ff217819 */ /* 0x000fc40000011674 */
[----:B------:R-:W-:Y:S01]  /*28740*/  SHF.R.U32.HI R35, RZ, 0x8, R67 ;  /* 0x00000008ff237819 */ /* 0x000fe20000011643 */
[C---:B------:R-:W-:Y:S01]  /*28750*/  FFMA.FTZ R26, R133.reuse, R26, 0.20512372255325317383 ;  /* 0x3e520bf4851a7423 */ /* 0x040fe2000001001a */
[----:B------:R-:W-:Y:S02]  /*28760*/  PRMT R70, R62, 0x3340, R1 ;  /* 0x000033403e467816 */ /* 0x000fe40000000001 */
[----:B------:R-:W-:Y:S01]  /*28770*/  PRMT R61, R60, 0x3340, R31 ;  /* 0x000033403c3d7816 */ /* 0x000fe2000000001f */
[----:B------:R-:W-:Y:S01]  /*28780*/  FFMA.FTZ R26, R133, R26, -0.24046532809734344482 ;  /* 0xbe763c8b851a7423 */ /* 0x000fe2000001001a */
[----:B------:R-:W-:Y:S02]  /*28790*/  LOP3.LUT R62, R27, 0xffff, RZ, 0xc0, !PT ;  /* 0x0000ffff1b3e7812 */ /* 0x000fe400078ec0ff */
[----:B------:R-:W-:Y:S01]  /*287a0*/  SHF.R.U32.HI R31, RZ, 0x8, R108 ;  /* 0x00000008ff1f7819 */ /* 0x000fe2000001166c */
[----:B------:R-:W-:Y:S01]  /*287b0*/  FFMA.FTZ R26, R133, R26, 0.28857114911079406738 ;  /* 0x3e93bf99851a7423 */ /* 0x000fe2000001001a */
[----:B------:R-:W-:-:S02]  /*287c0*/  LOP3.LUT R27, R30, 0xffff, RZ, 0xc0, !PT ;  /* 0x0000ffff1e1b7812 */ /* 0x000fc400078ec0ff */
[----:B------:R-:W-:Y:S01]  /*287d0*/  LOP3.LUT R30, R33, 0xffff, RZ, 0xc0, !PT ;  /* 0x0000ffff211e7812 */ /* 0x000fe200078ec0ff */
[----:B------:R-:W-:Y:S01]  /*287e0*/  FFMA.FTZ R26, R133, R26, -0.36067417263984680176 ;  /* 0xbeb8aa49851a7423 */ /* 0x000fe2000001001a */
[----:B------:R-:W-:Y:S02]  /*287f0*/  LOP3.LUT R35, R35, 0xffff, RZ, 0xc0, !PT ;  /* 0x0000ffff23237812 */ /* 0x000fe400078ec0ff */
[----:B------:R-:W-:Y:S01]  /*28800*/  LOP3.LUT R60, R31, 0xffff, RZ, 0xc0, !PT ;  /* 0x0000ffff1f3c7812 */ /* 0x000fe200078ec0ff */
[C---:B------:R-:W-:Y:S01]  /*28810*/  FFMA.FTZ R26, R133.reuse, R26, 0.48089820146560668945 ;  /* 0x3ef6384a851a7423 */ /* 0x040fe2000001001a */
[----:B------:R-:W-:Y:S02]  /*28820*/  SHF.R.U32.HI R31, RZ, 0x8, R110 ;  /* 0x00000008ff1f7819 */ /* 0x000fe4000001166e */
[----:B------:R-:W-:Y:S01]  /*28830*/  PRMT R63, R62, 0x3340, R27 ;  /* 0x000033403e3f7816 */ /* 0x000fe2000000001b */
[----:B------:R-:W-:Y:S01]  /*28840*/  FFMA.FTZ R26, R133, R26, -0.72134751081466674805 ;  /* 0xbf38aa3b851a7423 */ /* 0x000fe2000001001a */
[----:B------:R-:W-:-:S02]  /*28850*/  PRMT R35, R30, 0x3340, R35 ;  /* 0x000033401e237816 */ /* 0x000fc40000000023 */
[----:B------:R-:W-:Y:S01]  /*28860*/  SHF.R.U32.HI R27, RZ, 0x8, R118 ;  /* 0x00000008ff1b7819 */ /* 0x000fe20000011676 */
[----:B------:R-:W-:Y:S01]  /*28870*/  FMUL R26, R133, R26 ;  /* 0x0000001a851a7220 */ /* 0x000fe20000400000 */
[----:B------:R-:W-:Y:S02]  /*28880*/  SHF.R.U32.HI R30, RZ, 0x8, R69 ;  /* 0x00000008ff1e7819 */ /* 0x000fe40000011645 */
[----:B------:R-:W-:Y:S01]  /*28890*/  LOP3.LUT R72, R31, 0xffff, RZ, 0xc0, !PT ;  /* 0x0000ffff1f487812 */ /* 0x000fe200078ec0ff */
[----:B------:R-:W-:Y:S01]  /*288a0*/  FMUL R26, R133, R26 ;  /* 0x0000001a851a7220 */ /* 0x000fe20000400000 */
[----:B------:R-:W-:Y:S02]  /*288b0*/  SHF.R.U32.HI R31, RZ, 0x8, R124 ;  /* 0x00000008ff1f7819 */ /* 0x000fe4000001167c */
[----:B------:R-:W-:Y:S01]  /*288c0*/  LOP3.LUT R27, R27, 0xffff, RZ, 0xc0, !PT ;  /* 0x0000ffff1b1b7812 */ /* 0x000fe200078ec0ff */
[----:B------:R-:W-:Y:S01]  /*288d0*/  FFMA.FTZ R133, R133, 1.4426950216293334961, R26 ;  /* 0x3fb8aa3b85857823 */ /* 0x000fe2000001001a */
[----:B------:R-:W-:-:S02]  /*288e0*/  LOP3.LUT R30, R30, 0xffff, RZ, 0xc0, !PT ;  /* 0x0000ffff1e1e7812 */ /* 0x000fc400078ec0ff */
[----:B------:R-:W-:Y:S01]  /*288f0*/  LOP3.LUT R62, R31, 0xffff, RZ, 0xc0, !PT ;  /* 0x0000ffff1f3e7812 */ /* 0x000fe200078ec0ff */
[----:B------:R-:W-:Y:S01]  /*28900*/  FADD R132, R132, R133 ;  /* 0x0000008584847221 */ /* 0x000fe20000000000 */
[----:B------:R-:W-:Y:S02]  /*28910*/  PRMT R65, R27, 0x3340, R30 ;  /* 0x000033401b417816 */ /* 0x000fe4000000001e */
[----:B------:R-:W-:Y:S02]  /*28920*/  LOP3.LUT R27, R16, 0xffff, RZ, 0xc0, !PT ;  /* 0x0000ffff101b7812 */ /* 0x000fe400078ec0ff */
[----:B------:R-:W-:Y:S02]  /*28930*/  LOP3.LUT R32, R32, 0xffff, RZ, 0xc0, !PT ;  /* 0x0000ffff20207812 */ /* 0x000fe400078ec0ff */
[----:B------:R-:W-:Y:S02]  /*28940*/  LOP3.LUT R31, R48, 0xffff, RZ, 0xc0, !PT ;  /* 0x0000ffff301f7812 */ /* 0x000fe400078ec0ff */
[----:B------:R-:W-:-:S02]  /*28950*/  LOP3.LUT R64, R64, 0xffff, RZ, 0xc0, !PT ;  /* 0x0000ffff40407812 */ /* 0x000fc400078ec0ff */
[----:B------:R-:W-:Y:S02]  /*28960*/  PRMT R12, R12, 0x4210, R27 ;  /* 0x000042100c0c7816 */ /* 0x000fe4000000001b */
[----:B------:R-:W-:Y:S02]  /*28970*/  PRMT R13, R13, 0x4210, R32 ;  /* 0x000042100d0d7816 */ /* 0x000fe40000000020 */
[----:B------:R-:W-:Y:S02]  /*28980*/  PRMT R14, R14, 0x4210, R31 ;  /* 0x000042100e0e7816 */ /* 0x000fe4000000001f */
[----:B------:R-:W-:Y:S02]  /*28990*/  PRMT R15, R15, 0x4210, R64 ;  /* 0x000042100f0f7816 */ /* 0x000fe40000000040 */
[----:B------:R-:W-:Y:S02]  /*289a0*/  SHF.R.U32.HI R33, RZ, 0x8, R126 ;  /* 0x00000008ff217819 */ /* 0x000fe4000001167e */
[----:B------:R-:W-:Y:S01]  /*289b0*/  LOP3.LUT R30, R18, 0xffff, RZ, 0xc0, !PT ;  /* 0x0000ffff121e7812 */ /* 0x000fe200078ec0ff */
[----:B---3--:R0:W-:Y:S01]  /*289c0*/  STS.128 [R3], R12 ;  /* 0x0000000c03007388 */ /* 0x0081e20000000c00 */
[----:B------:R-:W-:-:S02]  /*289d0*/  PRMT R36, R36, 0x5410, R37 ;  /* 0x0000541024247816 */ /* 0x000fc40000000025 */
[----:B------:R-:W-:Y:S02]  /*289e0*/  LOP3.LUT R74, R33, 0xffff, RZ, 0xc0, !PT ;  /* 0x0000ffff214a7812 */ /* 0x000fe400078ec0ff */
[----:B------:R-:W-:Y:S02]  /*289f0*/  LOP3.LUT R34, R34, 0xffff, RZ, 0xc0, !PT ;  /* 0x0000ffff22227812 */ /* 0x000fe400078ec0ff */
[----:B------:R-:W-:Y:S02]  /*28a00*/  PRMT R37, R38, 0x5410, R39 ;  /* 0x0000541026257816 */ /* 0x000fe40000000027 */
[----:B------:R-:W-:Y:S02]  /*28a10*/  LOP3.LUT R33, R50, 0xffff, RZ, 0xc0, !PT ;  /* 0x0000ffff32217812 */ /* 0x000fe400078ec0ff */
[----:B------:R-:W-:Y:S02]  /*28a20*/  LOP3.LUT R66, R66, 0xffff, RZ, 0xc0, !PT ;  /* 0x0000ffff42427812 */ /* 0x000fe400078ec0ff */
[----:B------:R-:W-:-:S02]  /*28a30*/  PRMT R38, R40, 0x5410, R41 ;  /* 0x0000541028267816 */ /* 0x000fc40000000029 */
[----:B------:R-:W-:Y:S02]  /*28a40*/  PRMT R39, R42, 0x5410, R43 ;  /* 0x000054102a277816 */ /* 0x000fe4000000002b */
[----:B------:R-:W-:Y:S02]  /*28a50*/  PRMT R45, R44, 0x5410, R45 ;  /* 0x000054102c2d7816 */ /* 0x000fe4000000002d */
[----:B0-----:R-:W-:Y:S02]  /*28a60*/  PRMT R13, R46, 0x5410, R47 ;  /* 0x000054102e0d7816 */ /* 0x001fe4000000002f */
[----:B------:R-:W-:Y:S02]  /*28a70*/  PRMT R14, R49, 0x5410, R52 ;  /* 0x00005410310e7816 */ /* 0x000fe40000000034 */
[----:B------:R-:W-:Y:S02]  /*28a80*/  PRMT R15, R54, 0x5410, R51 ;  /* 0x00005410360f7816 */ /* 0x000fe40000000033 */
[----:B------:R-:W-:-:S02]  /*28a90*/  PRMT R16, R17, 0x4210, R30 ;  /* 0x0000421011107816 */ /* 0x000fc4000000001e */
[----:B------:R-:W-:Y:S02]  /*28aa0*/  PRMT R17, R19, 0x4210, R34 ;  /* 0x0000421013117816 */ /* 0x000fe40000000022 */
[----:B------:R-:W-:Y:S02]  /*28ab0*/  PRMT R18, R24, 0x4210, R33 ;  /* 0x0000421018127816 */ /* 0x000fe40000000021 */
[----:B------:R-:W-:Y:S02]  /*28ac0*/  PRMT R19, R25, 0x4210, R66 ;  /* 0x0000421019137816 */ /* 0x000fe40000000042 */
[----:B------:R-:W-:Y:S02]  /*28ad0*/  PRMT R36, R36, 0x5210, R27 ;  /* 0x0000521024247816 */ /* 0x000fe4000000001b */
[----:B------:R-:W-:Y:S01]  /*28ae0*/  PRMT R37, R37, 0x5210, R32 ;  /* 0x0000521025257816 */ /* 0x000fe20000000020 */
[----:B------:R0:W-:Y:S01]  /*28af0*/  STS.128 [R3+0x800], R16 ;  /* 0x0008001003007388 */ /* 0x0001e20000000c00 */
[----:B------:R-:W-:-:S02]  /*28b00*/  PRMT R38, R38, 0x5210, R31 ;  /* 0x0000521026267816 */ /* 0x000fc4000000001f */
[----:B------:R-:W-:Y:S02]  /*28b10*/  PRMT R39, R39, 0x5210, R64 ;  /* 0x0000521027277816 */ /* 0x000fe40000000040 */
[----:B------:R-:W-:Y:S02]  /*28b20*/  PRMT R12, R45, 0x5210, R30 ;  /* 0x000052102d0c7816 */ /* 0x000fe4000000001e */
[----:B------:R-:W-:Y:S01]  /*28b30*/  PRMT R13, R13, 0x5210, R34 ;  /* 0x000052100d0d7816 */ /* 0x000fe20000000022 */
[----:B------:R2:W-:Y:S01]  /*28b40*/  STS.128 [R3+0x400], R36 ;  /* 0x0004002403007388 */ /* 0x0005e20000000c00 */
[----:B------:R-:W-:Y:S01]  /*28b50*/  PRMT R14, R14, 0x5210, R33 ;  /* 0x000052100e0e7816 */ /* 0x000fe20000000021 */
[----:B------:R-:W3:Y:S01]  /*28b60*/  LDC.64 R44, c[0x0][0x3e0] ;  /* 0x0000f800ff2c7b82 */ /* 0x000ee20000000a00 */
[----:B------:R-:W-:Y:S02]  /*28b70*/  PRMT R15, R15, 0x5210, R66 ;  /* 0x000052100f0f7816 */ /* 0x000fe40000000042 */
[----:B------:R-:W-:-:S02]  /*28b80*/  LEA R204, R202, UR4, 0x4 ;  /* 0x00000004cacc7c11 */ /* 0x000fc4000f8e20ff */
[----:B------:R-:W-:Y:S01]  /*28b90*/  F2FP.SATFINITE.E4M3.F32.PACK_AB_MERGE_C R80, R81, R80, RZ ;  /* 0x000000505150723e */ /* 0x000fe200048070ff */
[----:B------:R-:W-:Y:S01]  /*28ba0*/  STS.128 [R3+0xc00], R12 ;  /* 0x000c000c03007388 */ /* 0x000fe20000000c00 */
[----:B0-----:R-:W-:Y:S01]  /*28bb0*/  @P0 IMAD.MOV.U32 R17, RZ, RZ, 0x7f800000 ;  /* 0x7f800000ff110424 */ /* 0x001fe200078e00ff */
[----:B------:R-:W-:Y:S01]  /*28bc0*/  LOP3.LUT R31, R4, 0xffff, RZ, 0xc0, !PT ;  /* 0x0000ffff041f7812 */ /* 0x000fe200078ec0ff */
[----:B------:R-:W-:Y:S02]  /*28bd0*/  BAR.SYNC.DEFER_BLOCKING 0x0 ;  /* 0x0000000000007b1d */ /* 0x000fe40000010000 */
[----:B------:R-:W-:Y:S01]  /*28be0*/  @P0 FFMA.FTZ R132, R134, R17, +INF ;  /* 0x7f80000086840423 */ /* 0x000fe20000010011 */
[----:B------:R-:W-:Y:S02]  /*28bf0*/  LOP3.LUT R80, R80, 0xffff, RZ, 0xc0, !PT ;  /* 0x0000ffff50507812 */ /* 0x000fe400078ec0ff */
[----:B--2---:R-:W-:-:S03]  /*28c00*/  PRMT R37, R8, 0x4210, R31 ;  /* 0x0000421008257816 */ /* 0x004fc6000000001f */
[----:B------:R-:W0:Y:S01]  /*28c10*/  LDC R8, c[0x0][0x3e8] ;  /* 0x0000fa00ff087b82 */ /* 0x000e220000000800 */
[----:B------:R-:W-:Y:S02]  /*28c20*/  LOP3.LUT R33, R5, 0xffff, RZ, 0xc0, !PT ;  /* 0x0000ffff05217812 */ /* 0x000fe400078ec0ff */
[----:B------:R-:W-:Y:S02]  /*28c30*/  LOP3.LUT R30, R6, 0xffff, RZ, 0xc0, !PT ;  /* 0x0000ffff061e7812 */ /* 0x000fe400078ec0ff */
[----:B------:R-:W-:Y:S02]  /*28c40*/  PRMT R36, R7, 0x4210, R80 ;  /* 0x0000421007247816 */ /* 0x000fe40000000050 */
[--C-:B------:R-:W-:Y:S02]  /*28c50*/  PRMT R72, R72, 0x3340, R1.reuse ;  /* 0x0000334048487816 */ /* 0x100fe40000000001 */
[----:B------:R-:W-:Y:S02]  /*28c60*/  PRMT R74, R74, 0x3340, R1 ;  /* 0x000033404a4a7816 */ /* 0x000fe40000000001 */
[----:B------:R-:W-:-:S02]  /*28c70*/  PRMT R38, R28, 0x4210, R33 ;  /* 0x000042101c267816 */ /* 0x000fc40000000021 */
[----:B------:R-:W-:Y:S02]  /*28c80*/  LOP3.LUT R28, R9, 0xffff, RZ, 0xc0, !PT ;  /* 0x0000ffff091c7812 */ /* 0x000fe400078ec0ff */
[----:B------:R-:W-:Y:S02]  /*28c90*/  PRMT R61, R61, 0x5410, R70 ;  /* 0x000054103d3d7816 */ /* 0x000fe40000000046 */
[----:B------:R-:W-:Y:S01]  /*28ca0*/  LOP3.LUT R9, R10, 0xffff, RZ, 0xc0, !PT ;  /* 0x0000ffff0a097812 */ /* 0x000fe200078ec0ff */
[----:B------:R-:W2:Y:S01]  /*28cb0*/  LDS.128 R16, [R204+0x1000] ;  /* 0x00100000cc107984 */ /* 0x000ea20000000c00 */
[----:B------:R-:W-:Y:S02]  /*28cc0*/  PRMT R70, R63, 0x5410, R72 ;  /* 0x000054103f467816 */ /* 0x000fe40000000048 */
[----:B------:R-:W-:Y:S01]  /*28cd0*/  PRMT R65, R65, 0x5410, R74 ;  /* 0x0000541041417816 */ /* 0x000fe2000000004a */
[----:B------:R-:W0:Y:S01]  /*28ce0*/  LDS.128 R12, [R204+0x2000] ;  /* 0x00200000cc0c7984 */ /* 0x000e220000000c00 */
[----:B------:R-:W-:-:S02]  /*28cf0*/  LOP3.LUT R10, R11, 0xffff, RZ, 0xc0, !PT ;  /* 0x0000ffff0b0a7812 */ /* 0x000fc400078ec0ff */
[----:B----4-:R-:W-:Y:S01]  /*28d00*/  LOP3.LUT R230, R143, 0x3f, R145, 0xf8, !PT ;  /* 0x0000003f8fe67812 */ /* 0x010fe200078ef891 */
[----:B------:R-:W4:Y:S01]  /*28d10*/  LDS.128 R24, [R204] ;  /* 0x00000000cc187984 */ /* 0x000f220000000c00 */
[----:B------:R-:W-:Y:S02]  /*28d20*/  F2FP.SATFINITE.E4M3.F32.PACK_AB_MERGE_C R82, R83, R82, RZ ;  /* 0x000000525352723e */ /* 0x000fe400048070ff */
[--C-:B------:R-:W-:Y:S01]  /*28d30*/  PRMT R60, R60, 0x3340, R1.reuse ;  /* 0x000033403c3c7816 */ /* 0x100fe20000000001 */
[----:B------:R-:W-:Y:S01]  /*28d40*/  LDS.128 R4, [R204+0x3000] ;  /* 0x00300000cc047984 */ /* 0x000fe20000000c00 */
[----:B------:R-:W-:Y:S02]  /*28d50*/  PRMT R62, R62, 0x3340, R1 ;  /* 0x000033403e3e7816 */ /* 0x000fe40000000001 */
[----:B------:R-:W-:Y:S02]  /*28d60*/  SHF.R.U32.HI R11, RZ, 0x6, R228 ;  /* 0x00000006ff0b7819 */ /* 0x000fe400000116e4 */
[----:B------:R-:W-:Y:S01]  /*28d70*/  PRMT R39, R29, 0x4210, R30 ;  /* 0x000042101d277816 */ /* 0x000fe2000000001e */
[----:B------:R-:W-:Y:S01]  /*28d80*/  BAR.SYNC.DEFER_BLOCKING 0x0 ;  /* 0x0000000000007b1d */ /* 0x000fe20000010000 */
[----:B------:R-:W-:-:S02]  /*28d90*/  PRMT R42, R22, 0x4210, R9 ;  /* 0x00004210162a7816 */ /* 0x000fc40000000009 */
[----:B------:R-:W-:Y:S01]  /*28da0*/  PRMT R70, R70, 0x5210, R9 ;  /* 0x0000521046467816 */ /* 0x000fe20000000009 */
[----:B---3--:R-:W-:Y:S01]  /*28db0*/  IMAD R9, R232, R44, RZ ;  /* 0x0000002ce8097224 */ /* 0x008fe200078e02ff */
[--C-:B------:R-:W-:Y:S02]  /*28dc0*/  PRMT R43, R23, 0x4210, R10.reuse ;  /* 0x00004210172b7816 */ /* 0x100fe4000000000a */
[----:B------:R-:W-:Y:S01]  /*28dd0*/  PRMT R71, R65, 0x5210, R10 ;  /* 0x0000521041477816 */ /* 0x000fe2000000000a */
[----:B------:R-:W-:Y:S01]  /*28de0*/  IMAD R10, R230, R45, RZ ;  /* 0x0000002de60a7224 */ /* 0x000fe200078e02ff */
[----:B------:R-:W-:Y:S02]  /*28df0*/  FSETP.NEU.AND P1, PT, R134, RZ, PT ;  /* 0x000000ff8600720b */ /* 0x000fe40003f2d000 */
[----:B------:R-:W-:Y:S02]  /*28e00*/  LOP3.LUT R29, R82, 0xffff, RZ, 0xc0, !PT ;  /* 0x0000ffff521d7812 */ /* 0x000fe400078ec0ff */
[----:B------:R-:W-:-:S02]  /*28e10*/  PRMT R53, R53, 0x5410, R56 ;  /* 0x0000541035357816 */ /* 0x000fc40000000038 */
[----:B------:R-:W-:Y:S02]  /*28e20*/  PRMT R68, R59, 0x5410, R68 ;  /* 0x000054103b447816 */ /* 0x000fe40000000044 */
[----:B------:R-:W-:Y:S02]  /*28e30*/  PRMT R58, R55, 0x5410, R58 ;  /* 0x00005410373a7816 */ /* 0x000fe4000000003a */
[----:B------:R-:W-:Y:S02]  /*28e40*/  PRMT R60, R57, 0x5410, R60 ;  /* 0x00005410393c7816 */ /* 0x000fe4000000003c */
[----:B------:R-:W-:Y:S02]  /*28e50*/  PRMT R35, R35, 0x5410, R62 ;  /* 0x0000541023237816 */ /* 0x000fe4000000003e */
[----:B------:R-:W-:Y:S01]  /*28e60*/  SGXT.U32 R11, R11, 0x2 ;  /* 0x000000020b0b781a */ /* 0x000fe20000000000 */
[----:B------:R-:W-:Y:S01]  /*28e70*/  STS.128 [R3], R36 ;  /* 0x0000002403007388 */ /* 0x000fe20000000c00 */
[----:B------:R-:W-:-:S02]  /*28e80*/  FSEL R203, R132, -INF , P1 ;  /* 0xff80000084cb7808 */ /* 0x000fc40000800000 */
[--C-:B------:R-:W-:Y:S01]  /*28e90*/  PRMT R40, R20, 0x4210, R29.reuse ;  /* 0x0000421014287816 */ /* 0x100fe2000000001d */
[----:B0-----:R-:W-:Y:S01]  /*28ea0*/  IMAD R11, R11, R8, RZ ;  /* 0x000000080b0b7224 */ /* 0x001fe200078e02ff */
[----:B------:R-:W-:Y:S01]  /*28eb0*/  PRMT R80, R53, 0x5210, R80 ;  /* 0x0000521035507816 */ /* 0x000fe20000000050 */
[----:B------:R-:W-:Y:S01]  /*28ec0*/  FFMA R203, R203, 0.69314718246459960938, R138 ;  /* 0x3f317218cbcb7823 */ /* 0x000fe2000000008a */
[----:B------:R-:W-:Y:S02]  /*28ed0*/  PRMT R68, R68, 0x5210, R29 ;  /* 0x0000521044447816 */ /* 0x000fe4000000001d */
[----:B------:R-:W-:Y:S02]  /*28ee0*/  PRMT R81, R58, 0x5210, R31 ;  /* 0x000052103a517816 */ /* 0x000fe4000000001f */
[--C-:B------:R-:W-:Y:S02]  /*28ef0*/  PRMT R41, R21, 0x4210, R28.reuse ;  /* 0x0000421015297816 */ /* 0x100fe4000000001c */
[----:B------:R-:W-:-:S02]  /*28f00*/  PRMT R69, R61, 0x5210, R28 ;  /* 0x000052103d457816 */ /* 0x000fc4000000001c */
[----:B------:R-:W-:Y:S01]  /*28f10*/  PRMT R82, R60, 0x5210, R33 ;  /* 0x000052103c527816 */ /* 0x000fe20000000021 */
[----:B------:R-:W-:Y:S01]  /*28f20*/  STS.128 [R3+0x800], R40 ;  /* 0x0008002803007388 */ /* 0x000fe20000000c00 */
[----:B------:R-:W-:Y:S02]  /*28f30*/  PRMT R83, R35, 0x5210, R30 ;  /* 0x0000521023537816 */ /* 0x000fe4000000001e */
[--C-:B-1----:R-:W-:Y:S01]  /*28f40*/  IADD3 R146, P0, P1, R10, R146, R9.reuse ;  /* 0x000000920a927210 */ /* 0x102fe2000791e009 */
[----:B------:R-:W-:Y:S01]  /*28f50*/  STS.128 [R3+0xc00], R68 ;  /* 0x000c004403007388 */ /* 0x000fe20000000c00 */
[----:B------:R-:W-:Y:S02]  /*28f60*/  SHF.R.S32.HI R20, RZ, 0x1f, R9 ;  /* 0x0000001fff147819 */ /* 0x000fe40000011409 */
[----:B------:R-:W-:Y:S01]  /*28f70*/  SHF.R.S32.HI R9, RZ, 0x1f, R10 ;  /* 0x0000001fff097819 */ /* 0x000fe2000001140a */
[----:B------:R0:W-:Y:S01]  /*28f80*/  STS.128 [R3+0x400], R80 ;  /* 0x0004005003007388 */ /* 0x0001e20000000c00 */
[----:B--2---:R-:W-:-:S02]  /*28f90*/  PRMT R211, R17, 0x7773, RZ ;  /* 0x0000777311d37816 */ /* 0x004fc400000000ff */
[----:B------:R-:W-:Y:S02]  /*28fa0*/  IADD3.X R9, PT, PT, R9, R147, R20, P0, P1 ;  /* 0x0000009309097210 */ /* 0x000fe400007e2414 */
[C---:B------:R-:W-:Y:S02]  /*28fb0*/  PRMT R209, R17.reuse, 0x7772, RZ ;  /* 0x0000777211d17816 */ /* 0x040fe400000000ff */
[C---:B------:R-:W-:Y:S02]  /*28fc0*/  PRMT R208, R17.reuse, 0x7771, RZ ;  /* 0x0000777111d07816 */ /* 0x040fe400000000ff */
[----:B------:R-:W-:Y:S01]  /*28fd0*/  PRMT R210, R17, 0x7770, RZ ;  /* 0x0000777011d27816 */ /* 0x000fe200000000ff */
[----:B------:R-:W-:Y:S01]  /*28fe0*/  IMAD R17, R8, 0x4, R11 ;  /* 0x0000000408117824 */ /* 0x000fe200078e020b */
[----:B------:R-:W-:Y:S02]  /*28ff0*/  IADD3 R10, P0, PT, R11, R146, RZ ;  /* 0x000000920b0a7210 */ /* 0x000fe40007f1e0ff */
[----:B------:R-:W-:-:S02]  /*29000*/  PRMT R245, R19, 0x7773, RZ ;  /* 0x0000777313f57816 */ /* 0x000fc400000000ff */
[C---:B------:R-:W-:Y:S02]  /*29010*/  PRMT R247, R19.reuse, 0x7772, RZ ;  /* 0x0000777213f77816 */ /* 0x040fe400000000ff */
[C---:B------:R-:W-:Y:S02]  /*29020*/  PRMT R249, R19.reuse, 0x7771, RZ ;  /* 0x0000777113f97816 */ /* 0x040fe400000000ff */
[----:B------:R-:W-:Y:S01]  /*29030*/  PRMT R206, R19, 0x7770, RZ ;  /* 0x0000777013ce7816 */ /* 0x000fe200000000ff */
[----:B------:R-:W-:Y:S01]  /*29040*/  IMAD R19, R8, 0x4, R17 ;  /* 0x0000000408137824 */ /* 0x000fe200078e0211 */
[----:B------:R-:W-:Y:S02]  /*29050*/  LEA.HI.X.SX32 R11, R11, R9, 0x1, P0 ;  /* 0x000000090b0b7211 */ /* 0x000fe400000f0eff */
[C---:B0-----:R-:W-:Y:S02]  /*29060*/  PRMT R3, R12.reuse, 0x7773, RZ ;  /* 0x000077730c037816 */ /* 0x041fe400000000ff */
[----:B------:R-:W-:-:S02]  /*29070*/  PRMT R205, R12, 0x7772, RZ ;  /* 0x000077720ccd7816 */ /* 0x000fc400000000ff */
[C---:B------:R-:W-:Y:S02]  /*29080*/  PRMT R207, R12.reuse, 0x7771, RZ ;  /* 0x000077710ccf7816 */ /* 0x040fe400000000ff */
[----:B------:R-:W-:Y:S02]  /*29090*/  PRMT R219, R12, 0x7770, RZ ;  /* 0x000077700cdb7816 */ /* 0x000fe400000000ff */
[----:B------:R-:W-:Y:S02]  /*290a0*/  LEA.HI R21, R228, 0xc, RZ, 0x1a ;  /* 0x0000000ce4157811 */ /* 0x000fe400078fd0ff */
[----:B------:R-:W-:Y:S02]  /*290b0*/  IADD3 R12, P0, PT, R17, R146, RZ ;  /* 0x00000092110c7210 */ /* 0x000fe40007f1e0ff */
[C---:B------:R-:W-:Y:S02]  /*290c0*/  PRMT R213, R13.reuse, 0x7773, RZ ;  /* 0x000077730dd57816 */ /* 0x040fe400000000ff */
[----:B------:R-:W-:-:S02]  /*290d0*/  PRMT R215, R13, 0x7772, RZ ;  /* 0x000077720dd77816 */ /* 0x000fc400000000ff */
[C---:B------:R-:W-:Y:S02]  /*290e0*/  PRMT R217, R13.reuse, 0x7771, RZ ;  /* 0x000077710dd97816 */ /* 0x040fe400000000ff */
[----:B------:R-:W-:Y:S02]  /*290f0*/  PRMT R231, R13, 0x7770, RZ ;  /* 0x000077700de77816 */ /* 0x000fe400000000ff */
[C---:B------:R-:W-:Y:S02]  /*29100*/  PRMT R233, R18.reuse, 0x7773, RZ ;  /* 0x0000777312e97816 */ /* 0x040fe400000000ff */
[C---:B------:R-:W-:Y:S02]  /*29110*/  PRMT R223, R18.reuse, 0x7772, RZ ;  /* 0x0000777212df7816 */ /* 0x040fe400000000ff */
[C---:B------:R-:W-:Y:S02]  /*29120*/  PRMT R221, R18.reuse, 0x7771, RZ ;  /* 0x0000777112dd7816 */ /* 0x040fe400000000ff */
[----:B------:R-:W-:Y:S01]  /*29130*/  PRMT R235, R18, 0x7770, RZ ;  /* 0x0000777012eb7816 */ /* 0x000fe200000000ff */
[----:B------:R-:W-:Y:S01]  /*29140*/  IMAD R18, R21, R8, RZ ;  /* 0x0000000815127224 */ /* 0x000fe200078e02ff */
[----:B------:R-:W-:-:S02]  /*29150*/  PRMT R225, R14, 0x7773, RZ ;  /* 0x000077730ee17816 */ /* 0x000fc400000000ff */
[C---:B------:R-:W-:Y:S02]  /*29160*/  PRMT R227, R14.reuse, 0x7772, RZ ;  /* 0x000077720ee37816 */ /* 0x040fe400000000ff */
[C---:B------:R-:W-:Y:S02]  /*29170*/  PRMT R229, R14.reuse, 0x7771, RZ ;  /* 0x000077710ee57816 */ /* 0x040fe400000000ff */
[----:B------:R-:W-:Y:S02]  /*29180*/  PRMT R243, R14, 0x7770, RZ ;  /* 0x000077700ef37816 */ /* 0x000fe400000000ff */
[----:B------:R-:W-:Y:S02]  /*29190*/  LEA.HI.X.SX32 R13, R17, R9, 0x1, P0 ;  /* 0x00000009110d7211 */ /* 0x000fe400000f0eff */
[----:B------:R-:W-:Y:S02]  /*291a0*/  IADD3 R14, P0, PT, R19, R146, RZ ;  /* 0x00000092130e7210 */ /* 0x000fe40007f1e0ff */
[----:B------:R-:W-:-:S02]  /*291b0*/  PRMT R237, R15, 0x7773, RZ ;  /* 0x000077730fed7816 */ /* 0x000fc400000000ff */
[C---:B------:R-:W-:Y:S02]  /*291c0*/  PRMT R239, R15.reuse, 0x7772, RZ ;  /* 0x000077720fef7816 */ /* 0x040fe400000000ff */
[C---:B------:R-:W-:Y:S02]  /*291d0*/  PRMT R241, R15.reuse, 0x7771, RZ ;  /* 0x000077710ff17816 */ /* 0x040fe400000000ff */
[----:B------:R-:W-:Y:S02]  /*291e0*/  PRMT R251, R15, 0x7770, RZ ;  /* 0x000077700ffb7816 */ /* 0x000fe400000000ff */
[C---:B------:R-:W-:Y:S02]  /*291f0*/  PRMT R212, R16.reuse, 0x7773, RZ ;  /* 0x0000777310d47816 */ /* 0x040fe400000000ff */
[C---:B------:R-:W-:Y:S02]  /*29200*/  PRMT R214, R16.reuse, 0x7772, RZ ;  /* 0x0000777210d67816 */ /* 0x040fe400000000ff */
[----:B------:R-:W-:-:S02]  /*29210*/  PRMT R216, R16, 0x7771, RZ ;  /* 0x0000777110d87816 */ /* 0x000fc400000000ff */
[----:B------:R-:W-:Y:S02]  /*29220*/  PRMT R57, R16, 0x7770, RZ ;  /* 0x0000777010397816 */ /* 0x000fe400000000ff */
[-C--:B------:R-:W-:Y:S01]  /*29230*/  LEA.HI.X.SX32 R15, R19, R9.reuse, 0x1, P0 ;  /* 0x00000009130f7211 */ /* 0x080fe200000f0eff */
[----:B------:R-:W-:Y:S01]  /*29240*/  IMAD R19, R8, 0x8, R19 ;  /* 0x0000000808137824 */ /* 0x000fe200078e0213 */
[-C--:B------:R-:W-:Y:S02]  /*29250*/  IADD3 R16, P1, PT, R18, R146.reuse, RZ ;  /* 0x0000009212107210 */ /* 0x080fe40007f3e0ff */
[----:B----4-:R-:W-:Y:S01]  /*29260*/  PRMT R23, R24, 0x7770, RZ ;  /* 0x0000777018177816 */ /* 0x010fe200000000ff */
[----:B------:R-:W-:Y:S01]  /*29270*/  BAR.SYNC.DEFER_BLOCKING 0x0 ;  /* 0x0000000000007b1d */ /* 0x000fe20000010000 */
[----:B------:R-:W-:Y:S01]  /*29280*/  LEA.HI.X.SX32 R17, R18, R9, 0x1, P1 ;  /* 0x0000000912117211 */ /* 0x000fe200008f0eff */
[----:B------:R-:W-:Y:S01]  /*29290*/  IMAD R21, R8, 0x4, R19 ;  /* 0x0000000408157824 */ /* 0x000fe200078e0213 */
[----:B------:R-:W-:-:S02]  /*292a0*/  IADD3 R18, P0, PT, R19, R146, RZ ;  /* 0x0000009213127210 */ /* 0x000fc40007f1e0ff */
[C---:B------:R-:W-:Y:S02]  /*292b0*/  PRMT R55, R24.reuse, 0x7771, RZ ;  /* 0x0000777118377816 */ /* 0x040fe400000000ff */
[----:B------:R-:W-:Y:S02]  /*292c0*/  LEA.HI.X.SX32 R19, R19, R9, 0x1, P0 ;  /* 0x0000000913137211 */ /* 0x000fe400000f0eff */
[C---:B------:R-:W-:Y:S02]  /*292d0*/  PRMT R53, R24.reuse, 0x7772, RZ ;  /* 0x0000777218357816 */ /* 0x040fe400000000ff */
[----:B------:R-:W-:Y:S02]  /*292e0*/  PRMT R51, R24, 0x7773, RZ ;  /* 0x0000777318337816 */ /* 0x000fe400000000ff */
[C---:B------:R-:W-:Y:S02]  /*292f0*/  PRMT R31, R27.reuse, 0x7773, RZ ;  /* 0x000077731b1f7816 */ /* 0x040fe400000000ff */
[----:B------:R-:W-:-:S02]  /*29300*/  PRMT R33, R27, 0x7772, RZ ;  /* 0x000077721b217816 */ /* 0x000fc400000000ff */
[C---:B------:R-:W-:Y:S02]  /*29310*/  PRMT R35, R27.reuse, 0x7771, RZ ;  /* 0x000077711b237816 */ /* 0x040fe400000000ff */
[----:B------:R-:W-:Y:S02]  /*29320*/  PRMT R37, R27, 0x7770, RZ ;  /* 0x000077701b257816 */ /* 0x000fe400000000ff */
[----:B------:R-:W-:Y:S02]  /*29330*/  LEA.HI R27, R228, 0x1c, RZ, 0x1a ;  /* 0x0000001ce41b7811 */ /* 0x000fe400078fd0ff */
[C---:B------:R-:W-:Y:S01]  /*29340*/  PRMT R45, R25.reuse, 0x7773, RZ ;  /* 0x00007773192d7816 */ /* 0x040fe200000000ff */
[----:B------:R0:W-:Y:S01]  /*29350*/  STG.E.U8 desc[UR8][R10.64], R23 ;  /* 0x000000170a007986 */ /* 0x0001e2000c101108 */
[C---:B------:R-:W-:Y:S02]  /*29360*/  PRMT R47, R25.reuse, 0x7772, RZ ;  /* 0x00007772192f7816 */ /* 0x040fe400000000ff */
[C---:B------:R-:W-:Y:S01]  /*29370*/  PRMT R49, R25.reuse, 0x7771, RZ ;  /* 0x0000777119317816 */ /* 0x040fe200000000ff */
[----:B------:R1:W-:Y:S01]  /*29380*/  STG.E.U8 desc[UR8][R12.64], R55 ;  /* 0x000000370c007986 */ /* 0x0003e2000c101108 */
[----:B------:R-:W-:-:S02]  /*29390*/  PRMT R25, R25, 0x7770, RZ ;  /* 0x0000777019197816 */ /* 0x000fc400000000ff */
[C---:B------:R-:W-:Y:S01]  /*293a0*/  PRMT R29, R26.reuse, 0x7770, RZ ;  /* 0x000077701a1d7816 */ /* 0x040fe200000000ff */
[----:B------:R2:W-:Y:S01]  /*293b0*/  STG.E.U8 desc[UR8][R14.64], R53 ;  /* 0x000000350e007986 */ /* 0x0005e2000c101108 */
[C---:B------:R-:W-:Y:S02]  /*293c0*/  PRMT R43, R26.reuse, 0x7771, RZ ;  /* 0x000077711a2b7816 */ /* 0x040fe400000000ff */
[----:B------:R-:W-:Y:S01]  /*293d0*/  PRMT R39, R26, 0x7773, RZ ;  /* 0x000077731a277816 */ /* 0x000fe200000000ff */
[----:B0-----:R-:W-:Y:S01]  /*293e0*/  IMAD R23, R8, 0x4, R21 ;  /* 0x0000000408177824 */ /* 0x001fe200078e0215 */
[C---:B------:R-:W-:Y:S01]  /*293f0*/  IADD3 R10, P0, PT, R21.reuse, R146, RZ ;  /* 0x00000092150a7210 */ /* 0x040fe20007f1e0ff */
[----:B------:R0:W-:Y:S01]  /*29400*/  STG.E.U8 desc[UR8][R16.64], R51 ;  /* 0x0000003310007986 */ /* 0x0001e2000c101108 */
[----:B------:R-:W-:Y:S01]  /*29410*/  PRMT R41, R26, 0x7772, RZ ;  /* 0x000077721a297816 */ /* 0x000fe200000000ff */
[C---:B-1----:R-:W-:Y:S01]  /*29420*/  IMAD R13, R8.reuse, 0x8, R23 ;  /* 0x00000008080d7824 */ /* 0x042fe200078e0217 */
[----:B------:R-:W-:Y:S01]  /*29430*/  LEA.HI.X.SX32 R11, R21, R9, 0x1, P0 ;  /* 0x00000009150b7211 */ /* 0x000fe200000f0eff */
[----:B------:R-:W-:Y:S01]  /*29440*/  IMAD R12, R27, R8, RZ ;  /* 0x000000081b0c7224 */ /* 0x000fe200078e02ff */
[----:B------:R-:W-:Y:S01]  /*29450*/  IADD3 R20, P0, PT, R23, R146, RZ ;  /* 0x0000009217147210 */ /* 0x000fe20007f1e0ff */
[----:B--2---:R-:W-:Y:S01]  /*29460*/  IMAD R15, R8, 0x4, R13 ;  /* 0x00000004080f7824 */ /* 0x004fe200078e020d */
[----:B------:R1:W-:Y:S01]  /*29470*/  STG.E.U8 desc[UR8][R18.64], R25 ;  /* 0x0000001912007986 */ /* 0x0003e2000c101108 */
[----:B------:R-:W-:-:S02]  /*29480*/  LEA.HI R27, R228, 0x2c, RZ, 0x1a ;  /* 0x0000002ce41b7811 */ /* 0x000fc400078fd0ff */
[-C--:B------:R-:W-:Y:S01]  /*29490*/  LEA.HI.X.SX32 R21, R23, R9.reuse, 0x1, P0 ;  /* 0x0000000917157211 */ /* 0x080fe200000f0eff */
[----:B------:R2:W-:Y:S01]  /*294a0*/  STG.E.U8 desc[UR8][R10.64], R49 ;  /* 0x000000310a007986 */ /* 0x0005e2000c101108 */
[----:B0-----:R-:W-:Y:S01]  /*294b0*/  IADD3 R16, P0, PT, R13, R146, RZ ;  /* 0x000000920d107210 */ /* 0x001fe20007f1e0ff */
[----:B------:R-:W-:Y:S01]  /*294c0*/  IMAD R24, R27, R8, RZ ;  /* 0x000000081b187224 */ /* 0x000fe200078e02ff */
[CC--:B------:R-:W-:Y:S01]  /*294d0*/  IADD3 R22, P1, PT, R12.reuse, R146.reuse, RZ ;  /* 0x000000920c167210 */ /* 0x0c0fe20007f3e0ff */
[----:B------:R0:W-:Y:S01]  /*294e0*/  STG.E.U8 desc[UR8][R20.64], R47 ;  /* 0x0000002f14007986 */ /* 0x0001e2000c101108 */
[-C--:B------:R-:W-:Y:S02]  /*294f0*/  LEA.HI.X.SX32 R17, R13, R9.reuse, 0x1, P0 ;  /* 0x000000090d117211 */ /* 0x080fe400000f0eff */
[----:B------:R-:W-:Y:S01]  /*29500*/  LEA.HI.X.SX32 R23, R12, R9, 0x1, P1 ;  /* 0x000000090c177211 */ /* 0x000fe200008f0eff */
[----:B-1----:R-:W-:Y:S01]  /*29510*/  IMAD R25, R8, 0x4, R15 ;  /* 0x0000000408197824 */ /* 0x002fe200078e020f */
[----:B------:R-:W-:-:S02]  /*29520*/  IADD3 R18, P0, PT, R15, R146, RZ ;  /* 0x000000920f127210 */ /* 0x000fc40007f1e0ff */
[----:B------:R-:W-:Y:S01]  /*29530*/  LEA.HI R59, R228, 0x4c, RZ, 0x1a ;  /* 0x0000004ce43b7811 */ /* 0x000fe200078fd0ff */
[----:B------:R1:W-:Y:S01]  /*29540*/  STG.E.U8 desc[UR8][R22.64], R45 ;  /* 0x0000002d16007986 */ /* 0x0003e2000c101108 */
[-C--:B------:R-:W-:Y:S02]  /*29550*/  LEA.HI.X.SX32 R19, R15, R9.reuse, 0x1, P0 ;  /* 0x000000090f137211 */ /* 0x080fe400000f0eff */
[CC--:B--2---:R-:W-:Y:S01]  /*29560*/  IADD3 R10, P0, PT, R25.reuse, R146.reuse, RZ ;  /* 0x00000092190a7210 */ /* 0x0c4fe20007f1e0ff */
[----:B------:R-:W2:Y:S01]  /*29570*/  LDS.128 R12, [R204] ;  /* 0x00000000cc0c7984 */ /* 0x000ea20000000c00 */
[----:B0-----:R-:W-:Y:S02]  /*29580*/  IADD3 R20, P1, PT, R24, R146, RZ ;  /* 0x0000009218147210 */ /* 0x001fe40007f3e0ff */
[-C--:B------:R-:W-:Y:S01]  /*29590*/  LEA.HI.X.SX32 R11, R25, R9.reuse, 0x1, P0 ;  /* 0x00000009190b7211 */ /* 0x080fe200000f0eff */
[----:B------:R-:W-:Y:S01]  /*295a0*/  IMAD R25, R8, 0x8, R25 ;  /* 0x0000000808197824 */ /* 0x000fe200078e0219 */
[----:B------:R0:W-:Y:S01]  /*295b0*/  STG.E.U8 desc[UR8][R16.64], R29 ;  /* 0x0000001d10007986 */ /* 0x0001e2000c101108 */
[----:B------:R-:W-:-:S02]  /*295c0*/  LEA.HI.X.SX32 R21, R24, R9, 0x1, P1 ;  /* 0x0000000918157211 */ /* 0x000fc400008f0eff */
[----:B------:R-:W-:Y:S01]  /*295d0*/  IMAD R27, R8, 0x4, R25 ;  /* 0x00000004081b7824 */ /* 0x000fe200078e0219 */
[C---:B-1----:R-:W-:Y:S01]  /*295e0*/  LEA.HI R23, R228.reuse, 0x3c, RZ, 0x1a ;  /* 0x0000003ce4177811 */ /* 0x042fe200078fd0ff */
[----:B------:R1:W-:Y:S01]  /*295f0*/  STG.E.U8 desc[UR8][R18.64], R43 ;  /* 0x0000002b12007986 */ /* 0x0003e2000c101108 */
[----:B------:R-:W-:Y:S02]  /*29600*/  IADD3 R22, P0, PT, R25, R146, RZ ;  /* 0x0000009219167210 */ /* 0x000fe40007f1e0ff */
[----:B------:R-:W-:Y:S01]  /*29610*/  LEA.HI R61, R228, 0x19c, RZ, 0x1a ;  /* 0x0000019ce43d7811 */ /* 0x000fe200078fd0ff */
[----:B------:R-:W-:Y:S01]  /*29620*/  IMAD R26, R23, R8, RZ ;  /* 0x00000008171a7224 */ /* 0x000fe200078e02ff */
[----:B------:R-:W-:Y:S01]  /*29630*/  LEA.HI.X.SX32 R23, R25, R9, 0x1, P0 ;  /* 0x0000000919177211 */ /* 0x000fe200000f0eff */
[----:B------:R-:W-:Y:S01]  /*29640*/  STG.E.U8 desc[UR8][R10.64], R41 ;  /* 0x000000290a007986 */ /* 0x000fe2000c101108 */
[----:B0-----:R-:W-:Y:S01]  /*29650*/  IMAD R29, R8, 0x4, R27 ;  /* 0x00000004081d7824 */ /* 0x001fe200078e021b */
[----:B------:R-:W-:-:S02]  /*29660*/  IADD3 R16, P0, PT, R27, R146, RZ ;  /* 0x000000921b107210 */ /* 0x000fc40007f1e0ff */
[----:B------:R0:W-:Y:S01]  /*29670*/  STG.E.U8 desc[UR8][R20.64], R39 ;  /* 0x0000002714007986 */ /* 0x0001e2000c101108 */
[-C--:B------:R-:W-:Y:S02]  /*29680*/  IADD3 R24, P2, PT, R26, R146.reuse, RZ ;  /* 0x000000921a187210 */ /* 0x080fe40007f5e0ff */
[-C--:B-1----:R-:W-:Y:S01]  /*29690*/  IADD3 R18, P1, PT, R29, R146.reuse, RZ ;  /* 0x000000921d127210 */ /* 0x082fe20007f3e0ff */
[----:B------:R1:W-:Y:S01]  /*296a0*/  STG.E.U8 desc[UR8][R22.64], R37 ;  /* 0x0000002516007986 */ /* 0x0003e2000c101108 */
[-C--:B------:R-:W-:Y:S02]  /*296b0*/  LEA.HI.X.SX32 R17, R27, R9.reuse, 0x1, P0 ;  /* 0x000000091b117211 */ /* 0x080fe400000f0eff */
[-C--:B------:R-:W-:Y:S01]  /*296c0*/  LEA.HI.X.SX32 R19, R29, R9.reuse, 0x1, P1 ;  /* 0x000000091d137211 */ /* 0x080fe200008f0eff */
[----:B------:R-:W-:Y:S01]  /*296d0*/  IMAD R29, R8, 0x8, R29 ;  /* 0x00000008081d7824 */ /* 0x000fe200078e021d */
[-C--:B------:R-:W-:Y:S01]  /*296e0*/  LEA.HI.X.SX32 R25, R26, R9.reuse, 0x1, P2 ;  /* 0x000000091a197211 */ /* 0x080fe200010f0eff */
[----:B------:R-:W-:Y:S01]  /*296f0*/  STG.E.U8 desc[UR8][R16.64], R35 ;  /* 0x0000002310007986 */ /* 0x000fe2000c101108 */
[----:B------:R-:W-:Y:S01]  /*29700*/  LEA.HI R63, R228, 0x1ac, RZ, 0x1a ;  /* 0x000001ace43f7811 */ /* 0x000fe200078fd0ff */
[----:B0-----:R-:W-:Y:S01]  /*29710*/  IMAD R21, R8, 0x4, R29 ;  /* 0x0000000408157824 */ /* 0x001fe200078e021d */
[CC--:B------:R-:W-:Y:S01]  /*29720*/  IADD3 R10, P0, PT, R29.reuse, R146.reuse, RZ ;  /* 0x000000921d0a7210 */ /* 0x0c0fe20007f1e0ff */
[----:B------:R0:W-:Y:S01]  /*29730*/  STG.E.U8 desc[UR8][R18.64], R33 ;  /* 0x0000002112007986 */ /* 0x0001e2000c101108 */
[----:B------:R-:W-:Y:S01]  /*29740*/  LEA.HI R65, R228, 0x1bc, RZ, 0x1a ;  /* 0x000001bce4417811 */ /* 0x000fe200078fd0ff */
[----:B-1----:R-:W-:Y:S01]  /*29750*/  IMAD R23, R8, 0x4, R21 ;  /* 0x0000000408177824 */ /* 0x002fe200078e0215 */
[----:B------:R-:W-:Y:S01]  /*29760*/  LEA.HI.X.SX32 R11, R29, R9, 0x1, P0 ;  /* 0x000000091d0b7211 */ /* 0x000fe200000f0eff */
[----:B------:R1:W-:Y:S01]  /*29770*/  STG.E.U8 desc[UR8][R24.64], R31 ;  /* 0x0000001f18007986 */ /* 0x0003e2000c101108 */
[----:B------:R-:W-:Y:S01]  /*29780*/  IADD3 R20, P0, PT, R21, R146, RZ ;  /* 0x0000009215147210 */ /* 0x000fe20007f1e0ff */
[----:B------:R-:W-:Y:S01]  /*29790*/  IMAD R46, R65, R8, RZ ;  /* 0x00000008412e7224 */ /* 0x000fe200078e02ff */
[----:B--2---:R-:W-:-:S02]  /*297a0*/  PRMT R49, R12, 0x7773, RZ ;  /* 0x000077730c317816 */ /* 0x004fc400000000ff */
[C---:B------:R-:W-:Y:S02]  /*297b0*/  PRMT R51, R12.reuse, 0x7772, RZ ;  /* 0x000077720c337816 */ /* 0x040fe400000000ff */
[C---:B------:R-:W-:Y:S02]  /*297c0*/  PRMT R53, R12.reuse, 0x7771, RZ ;  /* 0x000077710c357816 */ /* 0x040fe400000000ff */
[----:B------:R-:W-:Y:S02]  /*297d0*/  PRMT R55, R12, 0x7770, RZ ;  /* 0x000077700c377816 */ /* 0x000fe400000000ff */
[----:B------:R-:W-:Y:S02]  /*297e0*/  LEA.HI.X.SX32 R21, R21, R9, 0x1, P0 ;  /* 0x0000000915157211 */ /* 0x000fe400000f0eff */
[----:B------:R-:W-:Y:S01]  /*297f0*/  IADD3 R12, P0, PT, R23, R146, RZ ;  /* 0x00000092170c7210 */ /* 0x000fe20007f1e0ff */
[----:B------:R2:W-:Y:S01]  /*29800*/  STG.E.U8 desc[UR8][R10.64], R55 ;  /* 0x000000370a007986 */ /* 0x0005e2000c101108 */
[----:B------:R-:W-:-:S02]  /*29810*/  PRMT R41, R13, 0x7773, RZ ;  /* 0x000077730d297816 */ /* 0x000fc400000000ff */
[C---:B------:R-:W-:Y:S01]  /*29820*/  PRMT R43, R13.reuse, 0x7772, RZ ;  /* 0x000077720d2b7816 */ /* 0x040fe200000000ff */
[----:B------:R-:W-:Y:S01]  /*29830*/  STG.E.U8 desc[UR8][R20.64], R53 ;  /* 0x0000003514007986 */ /* 0x000fe2000c101108 */
[C---:B------:R-:W-:Y:S02]  /*29840*/  PRMT R45, R13.reuse, 0x7771, RZ ;  /* 0x000077710d2d7816 */ /* 0x040fe400000000ff */
[----:B------:R-:W-:Y:S02]  /*29850*/  PRMT R47, R13, 0x7770, RZ ;  /* 0x000077700d2f7816 */ /* 0x000fe400000000ff */
[----:B------:R-:W-:Y:S01]  /*29860*/  LEA.HI.X.SX32 R13, R23, R9, 0x1, P0 ;  /* 0x00000009170d7211 */ /* 0x000fe200000f0eff */
[C---:B------:R-:W-:Y:S01]  /*29870*/  IMAD R23, R8.reuse, 0x8, R23 ;  /* 0x0000000808177824 */ /* 0x040fe200078e0217 */
[C---:B------:R-:W-:Y:S02]  /*29880*/  PRMT R27, R15.reuse, 0x7773, RZ ;  /* 0x000077730f1b7816 */ /* 0x040fe400000000ff */
[----:B------:R-:W-:Y:S01]  /*29890*/  PRMT R29, R15, 0x7772, RZ ;  /* 0x000077720f1d7816 */ /* 0x000fe200000000ff */
[----:B0-----:R-:W-:Y:S01]  /*298a0*/  IMAD R19, R8, 0x4, R23 ;  /* 0x0000000408137824 */ /* 0x001fe200078e0217 */
[----:B------:R-:W-:Y:S01]  /*298b0*/  IADD3 R16, P0, PT, R23, R146, RZ ;  /* 0x0000009217107210 */ /* 0x000fe20007f1e0ff */
[----:B------:R0:W-:Y:S01]  /*298c0*/  STG.E.U8 desc[UR8][R12.64], R51 ;  /* 0x000000330c007986 */ /* 0x0001e2000c101108 */
[----:B-1----:R-:W-:-:S02]  /*298d0*/  PRMT R31, R15, 0x7771, RZ ;  /* 0x000077710f1f7816 */ /* 0x002fc400000000ff */
[----:B------:R-:W-:Y:S01]  /*298e0*/  PRMT R33, R15, 0x7770, RZ ;  /* 0x000077700f217816 */ /* 0x000fe200000000ff */
[----:B------:R-:W-:Y:S01]  /*298f0*/  IMAD R15, R59, R8, RZ ;  /* 0x000000083b0f7224 */ /* 0x000fe200078e02ff */
[----:B------:R-:W-:Y:S01]  /*29900*/  LEA.HI.X.SX32 R17, R23, R9, 0x1, P0 ;  /* 0x0000000917117211 */ /* 0x000fe200000f0eff */
[----:B------:R-:W-:Y:S01]  /*29910*/  IMAD R23, R8, 0x4, R19 ;  /* 0x0000000408177824 */ /* 0x000fe200078e0213 */
[----:B--2---:R-:W-:Y:S02]  /*29920*/  IADD3 R10, P0, PT, R19, R146, RZ ;  /* 0x00000092130a7210 */ /* 0x004fe40007f1e0ff */
[C---:B------:R-:W-:Y:S02]  /*29930*/  PRMT R35, R14.reuse, 0x7773, RZ ;  /* 0x000077730e237816 */ /* 0x040fe400000000ff */
[C---:B------:R-:W-:Y:S02]  /*29940*/  PRMT R37, R14.reuse, 0x7772, RZ ;  /* 0x000077720e257816 */ /* 0x040fe400000000ff */
[----:B------:R-:W-:-:S02]  /*29950*/  PRMT R25, R14, 0x7771, RZ ;  /* 0x000077710e197816 */ /* 0x000fc400000000ff */
[----:B------:R-:W-:Y:S02]  /*29960*/  PRMT R39, R14, 0x7770, RZ ;  /* 0x000077700e277816 */ /* 0x000fe400000000ff */
[-C--:B------:R-:W-:Y:S02]  /*29970*/  LEA.HI.X.SX32 R11, R19, R9.reuse, 0x1, P0 ;  /* 0x00000009130b7211 */ /* 0x080fe400000f0eff */
[-C--:B------:R-:W-:Y:S02]  /*29980*/  IADD3 R14, P1, PT, R15, R146.reuse, RZ ;  /* 0x000000920f0e7210 */ /* 0x080fe40007f3e0ff */
[----:B------:R-:W-:Y:S02]  /*29990*/  IADD3 R18, P0, PT, R23, R146, RZ ;  /* 0x0000009217127210 */ /* 0x000fe40007f1e0ff */
[-C--:B------:R-:W-:Y:S02]  /*299a0*/  LEA.HI.X.SX32 R15, R15, R9.reuse, 0x1, P1 ;  /* 0x000000090f0f7211 */ /* 0x080fe400008f0eff */
[----:B------:R-:W-:Y:S01]  /*299b0*/  LEA.HI.X.SX32 R19, R23, R9, 0x1, P0 ;  /* 0x0000000917137211 */ /* 0x000fe200000f0eff */
[----:B------:R-:W-:Y:S01]  /*299c0*/  IMAD R23, R8, 0x8, R23 ;  /* 0x0000000808177824 */ /* 0x000fe200078e0217 */
[C---:B------:R-:W-:Y:S01]  /*299d0*/  LEA.HI R59, R228.reuse, 0x5c, RZ, 0x1a ;  /* 0x0000005ce43b7811 */ /* 0x040fe200078fd0ff */
[----:B------:R1:W-:Y:S01]  /*299e0*/  STG.E.U8 desc[UR8][R14.64], R49 ;  /* 0x000000310e007986 */ /* 0x0003e2000c101108 */
[----:B0-----:R-:W-:Y:S01]  /*299f0*/  LEA.HI R51, R228, 0xbc, RZ, 0x1a ;  /* 0x000000bce4337811 */ /* 0x001fe200078fd0ff */
[----:B------:R-:W-:Y:S01]  /*29a00*/  IMAD R21, R8, 0x4, R23 ;  /* 0x0000000408157824 */ /* 0x000fe200078e0217 */
[C---:B------:R-:W-:Y:S01]  /*29a10*/  LEA.HI R53, R228.reuse, 0xec, RZ, 0x1a ;  /* 0x000000ece4357811 */ /* 0x040fe200078fd0ff */
[----:B------:R0:W-:Y:S01]  /*29a20*/  STG.E.U8 desc[UR8][R16.64], R47 ;  /* 0x0000002f10007986 */ /* 0x0001e2000c101108 */
[----:B------:R-:W-:Y:S01]  /*29a30*/  IMAD R20, R59, R8, RZ ;  /* 0x000000083b147224 */ /* 0x000fe200078e02ff */
[----:B------:R-:W-:-:S02]  /*29a40*/  LEA.HI R55, R228, 0xfc, RZ, 0x1a ;  /* 0x000000fce4377811 */ /* 0x000fc400078fd0ff */
[----:B------:R2:W-:Y:S01]  /*29a50*/  STG.E.U8 desc[UR8][R10.64], R45 ;  /* 0x0000002d0a007986 */ /* 0x0005e2000c101108 */
[----:B------:R-:W-:Y:S02]  /*29a60*/  LEA.HI R59, R228, 0xcc, RZ, 0x1a ;  /* 0x000000cce43b7811 */ /* 0x000fe400078fd0ff */
[CC--:B------:R-:W-:Y:S01]  /*29a70*/  IADD3 R12, P1, PT, R20.reuse, R146.reuse, RZ ;  /* 0x00000092140c7210 */ /* 0x0c0fe20007f3e0ff */
[----:B------:R3:W-:Y:S01]  /*29a80*/  STG.E.U8 desc[UR8][R18.64], R43 ;  /* 0x0000002b12007986 */ /* 0x0007e2000c101108 */
[CC--:B-1----:R-:W-:Y:S02]  /*29a90*/  IADD3 R14, P0, PT, R23.reuse, R146.reuse, RZ ;  /* 0x00000092170e7210 */ /* 0x0c2fe40007f1e0ff */
[-C--:B------:R-:W-:Y:S02]  /*29aa0*/  LEA.HI.X.SX32 R13, R20, R9.reuse, 0x1, P1 ;  /* 0x00000009140d7211 */ /* 0x080fe400008f0eff */
[----:B------:R-:W-:Y:S01]  /*29ab0*/  LEA.HI.X.SX32 R15, R23, R9, 0x1, P0 ;  /* 0x00000009170f7211 */ /* 0x000fe200000f0eff */
[----:B------:R-:W-:Y:S01]  /*29ac0*/  IMAD R23, R8, 0x4, R21 ;  /* 0x0000000408177824 */ /* 0x000fe200078e0215 */
[----:B0-----:R-:W-:Y:S01]  /*29ad0*/  IADD3 R16, P0, PT, R21, R146, RZ ;  /* 0x0000009215107210 */ /* 0x001fe20007f1e0ff */
[----:B------:R0:W-:Y:S01]  /*29ae0*/  STG.E.U8 desc[UR8][R12.64], R41 ;  /* 0x000000290c007986 */ /* 0x0001e2000c101108 */
[----:B------:R-:W-:-:S02]  /*29af0*/  LEA.HI R49, R228, 0x6c, RZ, 0x1a ;  /* 0x0000006ce4317811 */ /* 0x000fc400078fd0ff */
[-C--:B------:R-:W-:Y:S01]  /*29b00*/  LEA.HI.X.SX32 R17, R21, R9.reuse, 0x1, P0 ;  /* 0x0000000915117211 */ /* 0x080fe200000f0eff */
[----:B------:R1:W-:Y:S01]  /*29b10*/  STG.E.U8 desc[UR8][R14.64], R39 ;  /* 0x000000270e007986 */ /* 0x0003e2000c101108 */
[----:B--2---:R-:W-:Y:S01]  /*29b20*/  IADD3 R10, P0, PT, R23, R146, RZ ;  /* 0x00000092170a7210 */ /* 0x004fe20007f1e0ff */
[----:B------:R-:W-:Y:S01]  /*29b30*/  IMAD R20, R49, R8, RZ ;  /* 0x0000000831147224 */ /* 0x000fe200078e02ff */
[----:B------:R-:W-:Y:S01]  /*29b40*/  LEA.HI R21, R228, 0x7c, RZ, 0x1a ;  /* 0x0000007ce4157811 */ /* 0x000fe200078fd0ff */
[----:B------:R2:W-:Y:S01]  /*29b50*/  STG.E.U8 desc[UR8][R16.64], R25 ;  /* 0x0000001910007986 */ /* 0x0005e2000c101108 */
[-C--:B------:R-:W-:Y:S01]  /*29b60*/  LEA.HI.X.SX32 R11, R23, R9.reuse, 0x1, P0 ;  /* 0x00000009170b7211 */ /* 0x080fe200000f0eff */
[----:B------:R-:W-:Y:S01]  /*29b70*/  IMAD R23, R8, 0x8, R23 ;  /* 0x0000000808177824 */ /* 0x000fe200078e0217 */
[----:B---3--:R-:W-:Y:S01]  /*29b80*/  IADD3 R18, P1, PT, R20, R146, RZ ;  /* 0x0000009214127210 */ /* 0x008fe20007f3e0ff */
[----:B------:R-:W-:Y:S01]  /*29b90*/  IMAD R22, R21, R8, RZ ;  /* 0x0000000815167224 */ /* 0x000fe200078e02ff */
[----:B------:R-:W-:Y:S01]  /*29ba0*/  LEA.HI R43, R228, 0x17c, RZ, 0x1a ;  /* 0x0000017ce42b7811 */ /* 0x000fe200078fd0ff */
[----:B------:R-:W-:Y:S01]  /*29bb0*/  IMAD R21, R8, 0x4, R23 ;  /* 0x0000000408157824 */ /* 0x000fe200078e0217 */
[----:B0-----:R-:W-:Y:S01]  /*29bc0*/  IADD3 R12, P0, PT, R23, R146, RZ ;  /* 0x00000092170c7210 */ /* 0x001fe20007f1e0ff */
[----:B------:R0:W-:Y:S01]  /*29bd0*/  STG.E.U8 desc[UR8][R10.64], R37 ;  /* 0x000000250a007986 */ /* 0x0001e2000c101108 */
[----:B------:R-:W-:-:S02]  /*29be0*/  LEA.HI.X.SX32 R19, R20, R9, 0x1, P1 ;  /* 0x0000000914137211 */ /* 0x000fc400008f0eff */
[-C--:B------:R-:W-:Y:S01]  /*29bf0*/  LEA.HI.X.SX32 R13, R23, R9.reuse, 0x1, P0 ;  /* 0x00000009170d7211 */ /* 0x080fe200000f0eff */
[----:B------:R-:W-:Y:S01]  /*29c00*/  IMAD R23, R8, 0x4, R21 ;  /* 0x0000000408177824 */ /* 0x000fe200078e0215 */
[-C--:B-1----:R-:W-:Y:S01]  /*29c10*/  IADD3 R14, P0, PT, R21, R146.reuse, RZ ;  /* 0x00000092150e7210 */ /* 0x082fe20007f1e0ff */
[----:B------:R1:W-:Y:S01]  /*29c20*/  STG.E.U8 desc[UR8][R18.64], R35 ;  /* 0x0000002312007986 */ /* 0x0003e2000c101108 */
[-C--:B------:R-:W-:Y:S01]  /*29c30*/  IADD3 R20, P2, PT, R22, R146.reuse, RZ ;  /* 0x0000009216147210 */ /* 0x080fe20007f5e0ff */
[----:B--2---:R-:W-:Y:S01]  /*29c40*/  IMAD R25, R8, 0x8, R23 ;  /* 0x0000000808197824 */ /* 0x004fe200078e0217 */
[-C--:B------:R-:W-:Y:S01]  /*29c50*/  IADD3 R16, P1, PT, R23, R146.reuse, RZ ;  /* 0x0000009217107210 */ /* 0x080fe20007f3e0ff */
[----:B------:R2:W-:Y:S01]  /*29c60*/  STG.E.U8 desc[UR8][R12.64], R33 ;  /* 0x000000210c007986 */ /* 0x0005e2000c101108 */
[----:B------:R-:W-:Y:S02]  /*29c70*/  LEA.HI.X.SX32 R15, R21, R9, 0x1, P0 ;  /* 0x00000009150f7211 */ /* 0x000fe400000f0eff */
[----:B0-----:R-:W-:-:S02]  /*29c80*/  IADD3 R10, P0, PT, R25, R146, RZ ;  /* 0x00000092190a7210 */ /* 0x001fc40007f1e0ff */
[-C--:B------:R-:W-:Y:S01]  /*29c90*/  LEA.HI.X.SX32 R17, R23, R9.reuse, 0x1, P1 ;  /* 0x0000000917117211 */ /* 0x080fe200008f0eff */
[----:B------:R0:W-:Y:S01]  /*29ca0*/  STG.E.U8 desc[UR8][R14.64], R31 ;  /* 0x0000001f0e007986 */ /* 0x0001e2000c101108 */
[-C--:B------:R-:W-:Y:S02]  /*29cb0*/  LEA.HI.X.SX32 R21, R22, R9.reuse, 0x1, P2 ;  /* 0x0000000916157211 */ /* 0x080fe400010f0eff */
[----:B------:R-:W-:Y:S01]  /*29cc0*/  LEA.HI.X.SX32 R11, R25, R9, 0x1, P0 ;  /* 0x00000009190b7211 */ /* 0x000fe200000f0eff */
[----:B------:R3:W-:Y:S01]  /*29cd0*/  STG.E.U8 desc[UR8][R16.64], R29 ;  /* 0x0000001d10007986 */ /* 0x0007e2000c101108 */
[C---:B------:R-:W-:Y:S02]  /*29ce0*/  LEA.HI R23, R228.reuse, 0x9c, RZ, 0x1a ;  /* 0x0000009ce4177811 */ /* 0x040fe400078fd0ff */
[C---:B-1----:R-:W-:Y:S01]  /*29cf0*/  LEA.HI R19, R228.reuse, 0x8c, RZ, 0x1a ;  /* 0x0000008ce4137811 */ /* 0x042fe200078fd0ff */
[----:B------:R1:W-:Y:S01]  /*29d00*/  STG.E.U8 desc[UR8][R20.64], R27 ;  /* 0x0000001b14007986 */ /* 0x0003e2000c101108 */
[C---:B------:R-:W-:Y:S01]  /*29d10*/  LEA.HI R39, R228.reuse, 0xdc, RZ, 0x1a ;  /* 0x000000dce4277811 */ /* 0x040fe200078fd0ff */
[-C--:B--2---:R-:W-:Y:S01]  /*29d20*/  IMAD R12, R23, R8.reuse, RZ ;  /* 0x00000008170c7224 */ /* 0x084fe200078e02ff */
[C---:B------:R-:W-:Y:S01]  /*29d30*/  LEA.HI R33, R228.reuse, 0x13c, RZ, 0x1a ;  /* 0x0000013ce4217811 */ /* 0x040fe200078fd0ff */
[----:B------:R2:W-:Y:S01]  /*29d40*/  STG.E.U8 desc[UR8][R10.64], R57 ;  /* 0x000000390a007986 */ /* 0x0005e2000c101108 */
[-C--:B0-----:R-:W-:Y:S01]  /*29d50*/  IMAD R15, R51, R8.reuse, RZ ;  /* 0x00000008330f7224 */ /* 0x081fe200078e02ff */
[C---:B------:R-:W-:Y:S01]  /*29d60*/  LEA.HI R31, R228.reuse, 0x12c, RZ, 0x1a ;  /* 0x0000012ce41f7811 */ /* 0x040fe200078fd0ff */
[-C--:B------:R-:W-:Y:S01]  /*29d70*/  IMAD R23, R55, R8.reuse, RZ ;  /* 0x0000000837177224 */ /* 0x080fe200078e02ff */
[C---:B---3--:R-:W-:Y:S01]  /*29d80*/  LEA.HI R29, R228.reuse, 0x10c, RZ, 0x1a ;  /* 0x0000010ce41d7811 */ /* 0x048fe200078fd0ff */
[-C--:B------:R-:W-:Y:S01]  /*29d90*/  IMAD R17, R59, R8.reuse, RZ ;  /* 0x000000083b117224 */ /* 0x080fe200078e02ff */
[C---:B------:R-:W-:Y:S01]  /*29da0*/  LEA.HI R35, R228.reuse, 0x14c, RZ, 0x1a ;  /* 0x0000014ce4237811 */ /* 0x040fe200078fd0ff */
[----:B-1----:R-:W-:Y:S01]  /*29db0*/  IMAD R21, R53, R8, RZ ;  /* 0x0000000835157224 */ /* 0x002fe200078e02ff */
[----:B------:R-:W-:-:S02]  /*29dc0*/  LEA.HI R37, R228, 0x15c, RZ, 0x1a ;  /* 0x0000015ce4257811 */ /* 0x000fc400078fd0ff */
[----:B------:R-:W-:Y:S01]  /*29dd0*/  LEA.HI R41, R228, 0x16c, RZ, 0x1a ;  /* 0x0000016ce4297811 */ /* 0x000fe200078fd0ff */
[----:B--2---:R-:W-:Y:S01]  /*29de0*/  IMAD R11, R8, 0x4, R25 ;  /* 0x00000004080b7824 */ /* 0x004fe200078e0219 */
[C---:B------:R-:W-:Y:S01]  /*29df0*/  LEA.HI R45, R228.reuse, 0x18c, RZ, 0x1a ;  /* 0x0000018ce42d7811 */ /* 0x040fe200078fd0ff */
[-C--:B------:R-:W-:Y:S01]  /*29e00*/  IMAD R10, R19, R8.reuse, RZ ;  /* 0x00000008130a7224 */ /* 0x080fe200078e02ff */
[----:B------:R-:W-:Y:S01]  /*29e10*/  LEA.HI R67, R228, 0x1cc, RZ, 0x1a ;  /* 0x000001cce4437811 */ /* 0x000fe200078fd0ff */
[----:B------:R-:W-:Y:S01]  /*29e20*/  IMAD R47, R8, 0x4, R11 ;  /* 0x00000004082f7824 */ /* 0x000fe200078e020b */
[C---:B------:R-:W-:Y:S01]  /*29e30*/  LEA.HI R69, R228.reuse, 0x1dc, RZ, 0x1a ;  /* 0x000001dce4457811 */ /* 0x040fe200078fd0ff */
[-C--:B------:R-:W-:Y:S01]  /*29e40*/  IMAD R25, R29, R8.reuse, RZ ;  /* 0x000000081d197224 */ /* 0x080fe200078e02ff */
[----:B------:R-:W-:Y:S01]  /*29e50*/  LEA.HI R71, R228, 0x1ec, RZ, 0x1a ;  /* 0x000001ece4477811 */ /* 0x000fe200078fd0ff */
[----:B------:R-:W-:Y:S01]  /*29e60*/  IMAD R49, R8, 0x8, R47 ;  /* 0x0000000808317824 */ /* 0x000fe200078e022f */
[C---:B------:R-:W-:Y:S01]  /*29e70*/  LEA.HI R73, R228.reuse, 0x1fc, RZ, 0x1a ;  /* 0x000001fce4497811 */ /* 0x040fe200078fd0ff */
[----:B------:R-:W-:Y:S01]  /*29e80*/  IMAD R19, R39, R8, RZ ;  /* 0x0000000827137224 */ /* 0x000fe200078e02ff */
[----:B------:R-:W-:Y:S01]  /*29e90*/  LEA.HI R13, R228, 0xac, RZ, 0x1a ;  /* 0x000000ace40d7811 */ /* 0x000fe200078fd0ff */
[----:B------:R-:W-:Y:S01]  /*29ea0*/  IMAD R51, R8, 0x4, R49 ;  /* 0x0000000408337824 */ /* 0x000fe200078e0231 */
[----:B------:R-:W-:Y:S01]  /*29eb0*/  IADD3 R196, P2, PT, R10, R146, RZ ;  /* 0x000000920ac47210 */ /* 0x000fe20007f5e0ff */
[----:B------:R-:W-:Y:S01]  /*29ec0*/  IMAD R29, R31, R8, RZ ;  /* 0x000000081f1d7224 */ /* 0x000fe200078e02ff */
[----:B------:R-:W-:Y:S01]  /*29ed0*/  IADD3 R148, P3, PT, R12, R146, RZ ;  /* 0x000000920c947210 */ /* 0x000fe20007f7e0ff */
[----:B------:R-:W-:Y:S01]  /*29ee0*/  IMAD R53, R8, 0x4, R51 ;  /* 0x0000000408357824 */ /* 0x000fe200078e0233 */
[-C--:B------:R-:W-:Y:S01]  /*29ef0*/  LEA.HI.X.SX32 R197, R10, R9.reuse, 0x1, P2 ;  /* 0x000000090ac57211 */ /* 0x080fe200010f0eff */
[----:B------:R-:W-:Y:S01]  /*29f00*/  IMAD R31, R33, R8, RZ ;  /* 0x00000008211f7224 */ /* 0x000fe200078e02ff */
[----:B------:R-:W-:Y:S01]  /*29f10*/  IADD3 R158, P2, PT, R21, R146, RZ ;  /* 0x00000092159e7210 */ /* 0x000fe20007f5e0ff */
[----:B------:R-:W-:Y:S01]  /*29f20*/  IMAD R55, R8, 0x8, R53 ;  /* 0x0000000808377824 */ /* 0x000fe200078e0235 */
[-C--:B------:R-:W-:Y:S01]  /*29f30*/  LEA.HI.X.SX32 R149, R12, R9.reuse, 0x1, P3 ;  /* 0x000000090c957211 */ /* 0x080fe200018f0eff */
[----:B------:R-:W-:Y:S01]  /*29f40*/  IMAD R39, R43, R8, RZ ;  /* 0x000000082b277224 */ /* 0x000fe200078e02ff */
[----:B------:R-:W-:Y:S01]  /*29f50*/  IADD3 R12, P3, PT, R23, R146, RZ ;  /* 0x00000092170c7210 */ /* 0x000fe20007f7e0ff */
[C---:B------:R-:W-:Y:S01]  /*29f60*/  IMAD R57, R8.reuse, 0x4, R55 ;  /* 0x0000000408397824 */ /* 0x040fe200078e0237 */
[-C--:B------:R-:W-:Y:S01]  /*29f70*/  LEA.HI.X.SX32 R159, R21, R9.reuse, 0x1, P2 ;  /* 0x00000009159f7211 */ /* 0x080fe200010f0eff */
[----:B------:R-:W-:Y:S01]  /*29f80*/  IMAD R33, R35, R8, RZ ;  /* 0x0000000823217224 */ /* 0x000fe200078e02ff */
[-C--:B------:R-:W-:Y:S01]  /*29f90*/  IADD3 R152, P5, PT, R15, R146.reuse, RZ ;  /* 0x000000920f987210 */ /* 0x080fe20007fbe0ff */
[C---:B------:R-:W-:Y:S01]  /*29fa0*/  IMAD R59, R8.reuse, 0x4, R57 ;  /* 0x00000004083b7824 */ /* 0x040fe200078e0239 */
[----:B------:R-:W-:Y:S01]  /*29fb0*/  IADD3 R156, P1, PT, R19, R146, RZ ;  /* 0x00000092139c7210 */ /* 0x000fe20007f3e0ff */
[----:B------:R-:W-:Y:S01]  /*29fc0*/  IMAD R43, R61, R8, RZ ;  /* 0x000000083d2b7224 */ /* 0x000fe200078e02ff */
[----:B------:R-:W-:Y:S01]  /*29fd0*/  IADD3 R22, P2, PT, R33, R146, RZ ;  /* 0x0000009221167210 */ /* 0x000fe20007f5e0ff */
[-C--:B------:R-:W-:Y:S01]  /*29fe0*/  IMAD R35, R37, R8.reuse, RZ ;  /* 0x0000000825237224 */ /* 0x080fe200078e02ff */
[-C--:B------:R-:W-:Y:S01]  /*29ff0*/  LEA.HI.X.SX32 R153, R15, R9.reuse, 0x1, P5 ;  /* 0x000000090f997211 */ /* 0x080fe200028f0eff */
[C---:B------:R-:W-:Y:S01]  /*2a000*/  IMAD R61, R8.reuse, 0x8, R59 ;  /* 0x00000008083d7824 */ /* 0x040fe200078e023b */
[-C--:B------:R-:W-:Y:S01]  /*2a010*/  LEA.HI.X.SX32 R157, R19, R9.reuse, 0x1, P1 ;  /* 0x00000009139d7211 */ /* 0x080fe200008f0eff */
[----:B------:R-:W-:Y:S01]  /*2a020*/  IMAD R37, R41, R8, RZ ;  /* 0x0000000829257224 */ /* 0x000fe200078e02ff */
        /* <DEDUP_REMOVED lines=8> */
[-C--:B------:R-:W-:Y:S01]  /*2a0b0*/  IADD3 R32, P1, PT, R43, R146.reuse, RZ ;  /* 0x000000922b207210 */ /* 0x080fe20007f3e0ff */
[----:B------:R-:W-:Y:S01]  /*2a0c0*/  IMAD R65, R8, 0x4, R63 ;  /* 0x0000000408417824 */ /* 0x000fe200078e023f */
[----:B------:R-:W-:Y:S01]  /*2a0d0*/  IADD3 R18, P0, PT, R29, R146, RZ ;  /* 0x000000921d127210 */ /* 0x000fe20007f1e0ff */
[-C--:B------:R-:W-:Y:S01]  /*2a0e0*/  IMAD R50, R69, R8.reuse, RZ ;  /* 0x0000000845327224 */ /* 0x080fe200078e02ff */
[----:B------:R-:W-:Y:S01]  /*2a0f0*/  LEA.HI R27, R228, 0x11c, RZ, 0x1a ;  /* 0x0000011ce41b7811 */ /* 0x000fe200078fd0ff */
[C---:B------:R-:W-:Y:S01]  /*2a100*/  IMAD R67, R8.reuse, 0x8, R65 ;  /* 0x0000000808437824 */ /* 0x040fe200078e0241 */
[-C--:B------:R-:W-:Y:S01]  /*2a110*/  LEA.HI.X.SX32 R19, R29, R9.reuse, 0x1, P0 ;  /* 0x000000091d137211 */ /* 0x080fe200000f0eff */
[----:B------:R-:W-:Y:S01]  /*2a120*/  IMAD R52, R71, R8, RZ ;  /* 0x0000000847347224 */ /* 0x000fe200078e02ff */
[----:B------:R-:W-:Y:S01]  /*2a130*/  IADD3 R30, P0, PT, R41, R146, RZ ;  /* 0x00000092291e7210 */ /* 0x000fe20007f1e0ff */
[C---:B------:R-:W-:Y:S01]  /*2a140*/  IMAD R69, R8.reuse, 0x4, R67 ;  /* 0x0000000408457824 */ /* 0x040fe200078e0243 */
[----:B------:R-:W-:Y:S01]  /*2a150*/  PRMT R224, R5, 0x7773, RZ ;  /* 0x0000777305e07816 */ /* 0x000fe200000000ff */
[----:B------:R-:W-:Y:S01]  /*2a160*/  IMAD R54, R73, R8, RZ ;  /* 0x0000000849367224 */ /* 0x000fe200078e02ff */
[----:B------:R-:W-:Y:S01]  /*2a170*/  LEA.HI.X.SX32 R31, R41, R9, 0x1, P0 ;  /* 0x00000009291f7211 */ /* 0x000fe200000f0eff */
[----:B------:R-:W-:Y:S01]  /*2a180*/  IMAD R71, R8, 0x4, R69 ;  /* 0x0000000408477824 */ /* 0x000fe200078e0245 */
[----:B------:R-:W-:Y:S01]  /*2a190*/  IADD3 R42, P0, PT, R52, R146, RZ ;  /* 0x00000092342a7210 */ /* 0x000fe20007f1e0ff */
[-C--:B------:R-:W-:Y:S01]  /*2a1a0*/  IMAD R13, R13, R8.reuse, RZ ;  /* 0x000000080d0d7224 */ /* 0x080fe200078e02ff */
[----:B------:R-:W-:Y:S01]  /*2a1b0*/  PRMT R218, R4, 0x7773, RZ ;  /* 0x0000777304da7816 */ /* 0x000fe200000000ff */
[----:B------:R-:W-:Y:S01]  /*2a1c0*/  IMAD R73, R8, 0x8, R71 ;  /* 0x0000000808497824 */ /* 0x000fe200078e0247 */
[----:B------:R-:W-:Y:S01]  /*2a1d0*/  PRMT R220, R4, 0x7772, RZ ;  /* 0x0000777204dc7816 */ /* 0x000fe200000000ff */
[----:B------:R-:W-:Y:S01]  /*2a1e0*/  IMAD R27, R27, R8, RZ ;  /* 0x000000081b1b7224 */ /* 0x000fe200078e02ff */
[----:B------:R-:W-:Y:S01]  /*2a1f0*/  IADD3 R150, P4, PT, R13, R146, RZ ;  /* 0x000000920d967210 */ /* 0x000fe20007f9e0ff */
[----:B------:R-:W-:Y:S01]  /*2a200*/  IMAD R75, R8, 0x4, R73 ;  /* 0x00000004084b7824 */ /* 0x000fe200078e0249 */
[----:B------:R-:W-:-:S02]  /*2a210*/  PRMT R222, R4, 0x7771, RZ ;  /* 0x0000777104de7816 */ /* 0x000fc400000000ff */
[-C--:B------:R-:W-:Y:S01]  /*2a220*/  LEA.HI.X.SX32 R151, R13, R9.reuse, 0x1, P4 ;  /* 0x000000090d977211 */ /* 0x080fe200020f0eff */
[C---:B------:R-:W-:Y:S01]  /*2a230*/  IMAD R77, R8.reuse, 0x4, R75 ;  /* 0x00000004084d7824 */ /* 0x040fe200078e024b */
[-C--:B------:R-:W-:Y:S02]  /*2a240*/  IADD3 R14, P4, PT, R25, R146.reuse, RZ ;  /* 0x00000092190e7210 */ /* 0x080fe40007f9e0ff */
[-C--:B------:R-:W-:Y:S01]  /*2a250*/  LEA.HI.X.SX32 R13, R23, R9.reuse, 0x1, P3 ;  /* 0x00000009170d7211 */ /* 0x080fe200018f0eff */
[C---:B------:R-:W-:Y:S01]  /*2a260*/  IMAD R79, R8.reuse, 0x8, R77 ;  /* 0x00000008084f7824 */ /* 0x040fe200078e024d */
[-C--:B------:R-:W-:Y:S02]  /*2a270*/  IADD3 R24, P3, PT, R35, R146.reuse, RZ ;  /* 0x0000009223187210 */ /* 0x080fe40007f7e0ff */
[----:B------:R-:W-:Y:S01]  /*2a280*/  LEA.HI.X.SX32 R23, R33, R9, 0x1, P2 ;  /* 0x0000000921177211 */ /* 0x000fe200010f0eff */
[----:B------:R-:W-:Y:S01]  /*2a290*/  IMAD R81, R8, 0x4, R79 ;  /* 0x0000000408517824 */ /* 0x000fe200078e024f */
[----:B------:R-:W-:-:S02]  /*2a2a0*/  IADD3 R34, P2, PT, R45, R146, RZ ;  /* 0x000000922d227210 */ /* 0x000fc40007f5e0ff */
[-C--:B------:R-:W-:Y:S01]  /*2a2b0*/  LEA.HI.X.SX32 R15, R25, R9.reuse, 0x1, P4 ;  /* 0x00000009190f7211 */ /* 0x080fe200020f0eff */
[C---:B------:R-:W-:Y:S01]  /*2a2c0*/  IMAD R83, R8.reuse, 0x4, R81 ;  /* 0x0000000408537824 */ /* 0x040fe200078e0251 */
[-C--:B------:R-:W-:Y:S02]  /*2a2d0*/  LEA.HI.X.SX32 R25, R35, R9.reuse, 0x1, P3 ;  /* 0x0000000923197211 */ /* 0x080fe400018f0eff */
[-C--:B------:R-:W-:Y:S01]  /*2a2e0*/  LEA.HI.X.SX32 R35, R45, R9.reuse, 0x1, P2 ;  /* 0x000000092d237211 */ /* 0x080fe200010f0eff */
[C---:B------:R-:W-:Y:S01]  /*2a2f0*/  IMAD R85, R8.reuse, 0x8, R83 ;  /* 0x0000000808557824 */ /* 0x040fe200078e0253 */
[----:B------:R-:W-:Y:S02]  /*2a300*/  IADD3 R198, P2, PT, R11, R146, RZ ;  /* 0x000000920bc67210 */ /* 0x000fe40007f5e0ff */
[-C--:B------:R-:W-:Y:S01]  /*2a310*/  LEA.HI.X.SX32 R33, R43, R9.reuse, 0x1, P1 ;  /* 0x000000092b217211 */ /* 0x080fe200008f0eff */
[----:B------:R-:W-:Y:S01]  /*2a320*/  IMAD R87, R8, 0x4, R85 ;  /* 0x0000000408577824 */ /* 0x000fe200078e0255 */
[----:B------:R-:W-:-:S02]  /*2a330*/  LEA.HI.X.SX32 R199, R11, R9, 0x1, P2 ;  /* 0x000000090bc77211 */ /* 0x000fc400010f0eff */
[-C--:B------:R-:W-:Y:S01]  /*2a340*/  IADD3 R44, P1, PT, R54, R146.reuse, RZ ;  /* 0x00000092362c7210 */ /* 0x080fe20007f3e0ff */
[----:B------:R-:W-:Y:S01]  /*2a350*/  IMAD R89, R8, 0x4, R87 ;  /* 0x0000000408597824 */ /* 0x000fe200078e0257 */
[-C--:B------:R-:W-:Y:S01]  /*2a360*/  IADD3 R162, P2, PT, R51, R146.reuse, RZ ;  /* 0x0000009233a27210 */ /* 0x080fe20007f5e0ff */
[----:B------:R-:W-:Y:S01]  /*2a370*/  STG.E.U8 desc[UR8][R198.64], R216 ;  /* 0x000000d8c6007986 */ /* 0x000fe2000c101108 */
[-C--:B------:R-:W-:Y:S01]  /*2a380*/  LEA.HI.X.SX32 R45, R54, R9.reuse, 0x1, P1 ;  /* 0x00000009362d7211 */ /* 0x080fe200008f0eff */
[C---:B------:R-:W-:Y:S01]  /*2a390*/  IMAD R91, R8.reuse, 0x8, R89 ;  /* 0x00000008085b7824 */ /* 0x040fe200078e0259 */
[-C--:B------:R-:W-:Y:S02]  /*2a3a0*/  IADD3 R160, P1, PT, R49, R146.reuse, RZ ;  /* 0x0000009231a07210 */ /* 0x080fe40007f3e0ff */
[----:B------:R-:W-:Y:S01]  /*2a3b0*/  LEA.HI.X.SX32 R163, R51, R9, 0x1, P2 ;  /* 0x0000000933a37211 */ /* 0x000fe200010f0eff */
[----:B------:R-:W-:Y:S01]  /*2a3c0*/  IMAD R93, R8, 0x4, R91 ;  /* 0x00000004085d7824 */ /* 0x000fe200078e025b */
[----:B------:R-:W-:-:S02]  /*2a3d0*/  IADD3 R168, P2, PT, R57, R146, RZ ;  /* 0x0000009239a87210 */ /* 0x000fc40007f5e0ff */
[-C--:B------:R-:W-:Y:S01]  /*2a3e0*/  LEA.HI.X.SX32 R161, R49, R9.reuse, 0x1, P1 ;  /* 0x0000000931a17211 */ /* 0x080fe200008f0eff */
[----:B------:R-:W-:Y:S01]  /*2a3f0*/  IMAD R95, R8, 0x4, R93 ;  /* 0x00000004085f7824 */ /* 0x000fe200078e025d */
[-C--:B------:R-:W-:Y:S02]  /*2a400*/  LEA.HI.X.SX32 R43, R52, R9.reuse, 0x1, P0 ;  /* 0x00000009342b7211 */ /* 0x080fe400000f0eff */
[-C--:B------:R-:W-:Y:S01]  /*2a410*/  IADD3 R166, P1, PT, R55, R146.reuse, RZ ;  /* 0x0000009237a67210 */ /* 0x080fe20007f3e0ff */
        /* <DEDUP_REMOVED lines=8> */
[-C--:B------:R-:W-:Y:S01]  /*2a4a0*/  IADD3 R172, P1, PT, R61, R146.reuse, RZ ;  /* 0x000000923dac7210 */ /* 0x080fe20007f3e0ff */
[C---:B------:R-:W-:Y:S01]  /*2a4b0*/  IMAD R101, R8.reuse, 0x8, R99 ;  /* 0x0000000808657824 */ /* 0x040fe200078e0263 */
[-C--:B------:R-:W-:Y:S01]  /*2a4c0*/  IADD3 R164, P0, PT, R53, R146.reuse, RZ ;  /* 0x0000009235a47210 */ /* 0x080fe20007f1e0ff */
[----:B------:R-:W-:Y:S01]  /*2a4d0*/  STG.E.U8 desc[UR8][R200.64], R214 ;  /* 0x000000d6c8007986 */ /* 0x000fe2000c101108 */
[-C--:B------:R-:W-:Y:S01]  /*2a4e0*/  LEA.HI.X.SX32 R175, R63, R9.reuse, 0x1, P2 ;  /* 0x000000093faf7211 */ /* 0x080fe200010f0eff */
[C---:B------:R-:W-:Y:S01]  /*2a4f0*/  IMAD R103, R8.reuse, 0x4, R101 ;  /* 0x0000000408677824 */ /* 0x040fe200078e0265 */
[-C--:B------:R-:W-:Y:S01]  /*2a500*/  IADD3 R180, P2, PT, R69, R146.reuse, RZ ;  /* 0x0000009245b47210 */ /* 0x080fe20007f5e0ff */
[----:B------:R-:W-:Y:S01]  /*2a510*/  STG.E.U8 desc[UR8][R196.64], R212 ;  /* 0x000000d4c4007986 */ /* 0x000fe2000c101108 */
[-C--:B------:R-:W-:Y:S01]  /*2a520*/  LEA.HI.X.SX32 R173, R61, R9.reuse, 0x1, P1 ;  /* 0x000000093dad7211 */ /* 0x080fe200008f0eff */
[C---:B------:R-:W-:Y:S01]  /*2a530*/  IMAD R105, R8.reuse, 0x4, R103 ;  /* 0x0000000408697824 */ /* 0x040fe200078e0267 */
[-C--:B------:R-:W-:Y:S01]  /*2a540*/  LEA.HI.X.SX32 R165, R53, R9.reuse, 0x1, P0 ;  /* 0x0000000935a57211 */ /* 0x080fe200000f0eff */
[----:B------:R0:W-:Y:S01]  /*2a550*/  STG.E.U8 desc[UR8][R160.64], R210 ;  /* 0x000000d2a0007986 */ /* 0x0001e2000c101108 */
[-C--:B------:R-:W-:Y:S01]  /*2a560*/  IADD3 R178, P1, PT, R67, R146.reuse, RZ ;  /* 0x0000009243b27210 */ /* 0x080fe20007f3e0ff */
[C---:B------:R-:W-:Y:S01]  /*2a570*/  IMAD R107, R8.reuse, 0x8, R105 ;  /* 0x00000008086b7824 */ /* 0x040fe200078e0269 */
[-C--:B------:R-:W-:Y:S01]  /*2a580*/  IADD3 R16, P5, PT, R27, R146.reuse, RZ ;  /* 0x000000921b107210 */ /* 0x080fe20007fbe0ff */
[----:B------:R1:W-:Y:S01]  /*2a590*/  STG.E.U8 desc[UR8][R162.64], R208 ;  /* 0x000000d0a2007986 */ /* 0x0003e2000c101108 */
[-C--:B------:R-:W-:Y:S01]  /*2a5a0*/  IADD3 R170, P0, PT, R59, R146.reuse, RZ ;  /* 0x000000923baa7210 */ /* 0x080fe20007f1e0ff */
[C---:B------:R-:W-:Y:S01]  /*2a5b0*/  IMAD R109, R8.reuse, 0x4, R107 ;  /* 0x00000004086d7824 */ /* 0x040fe200078e026b */
[-C--:B------:R-:W-:Y:S01]  /*2a5c0*/  LEA.HI.X.SX32 R181, R69, R9.reuse, 0x1, P2 ;  /* 0x0000000945b57211 */ /* 0x080fe200010f0eff */
[----:B------:R-:W-:Y:S01]  /*2a5d0*/  STG.E.U8 desc[UR8][R164.64], R209 ;  /* 0x000000d1a4007986 */ /* 0x000fe2000c101108 */
[-C--:B------:R-:W-:Y:S01]  /*2a5e0*/  IADD3 R26, P4, PT, R37, R146.reuse, RZ ;  /* 0x00000092251a7210 */ /* 0x080fe20007f9e0ff */
[C---:B------:R-:W-:Y:S01]  /*2a5f0*/  IMAD R111, R8.reuse, 0x4, R109 ;  /* 0x00000004086f7824 */ /* 0x040fe200078e026d */
[-C--:B------:R-:W-:Y:S01]  /*2a600*/  IADD3 R186, P2, PT, R75, R146.reuse, RZ ;  /* 0x000000924bba7210 */ /* 0x080fe20007f5e0ff */
[----:B------:R-:W-:Y:S01]  /*2a610*/  STG.E.U8 desc[UR8][R148.64], R211 ;  /* 0x000000d394007986 */ /* 0x000fe2000c101108 */
[-C--:B------:R-:W-:Y:S01]  /*2a620*/  LEA.HI.X.SX32 R179, R67, R9.reuse, 0x1, P1 ;  /* 0x0000000943b37211 */ /* 0x080fe200008f0eff */
[C---:B------:R-:W-:Y:S01]  /*2a630*/  IMAD R113, R8.reuse, 0x8, R111 ;  /* 0x0000000808717824 */ /* 0x040fe200078e026f */
[-C--:B------:R-:W-:Y:S01]  /*2a640*/  LEA.HI.X.SX32 R17, R27, R9.reuse, 0x1, P5 ;  /* 0x000000091b117211 */ /* 0x080fe200028f0eff */
[----:B------:R-:W-:Y:S01]  /*2a650*/  STG.E.U8 desc[UR8][R166.64], R235 ;  /* 0x000000eba6007986 */ /* 0x000fe2000c101108 */
[-C--:B------:R-:W-:Y:S01]  /*2a660*/  LEA.HI.X.SX32 R171, R59, R9.reuse, 0x1, P0 ;  /* 0x000000093bab7211 */ /* 0x080fe200000f0eff */
[C---:B------:R-:W-:Y:S01]  /*2a670*/  IMAD R115, R8.reuse, 0x4, R113 ;  /* 0x0000000408737824 */ /* 0x040fe200078e0271 */
[-C--:B------:R-:W-:Y:S01]  /*2a680*/  IADD3 R184, P1, PT, R73, R146.reuse, RZ ;  /* 0x0000009249b87210 */ /* 0x080fe20007f3e0ff */
[----:B------:R-:W-:Y:S01]  /*2a690*/  STG.E.U8 desc[UR8][R168.64], R221 ;  /* 0x000000dda8007986 */ /* 0x000fe2000c101108 */
[-C--:B------:R-:W-:Y:S01]  /*2a6a0*/  IADD3 R28, P5, PT, R39, R146.reuse, RZ ;  /* 0x00000092271c7210 */ /* 0x080fe20007fbe0ff */
[C---:B------:R-:W-:Y:S01]  /*2a6b0*/  IMAD R117, R8.reuse, 0x4, R115 ;  /* 0x0000000408757824 */ /* 0x040fe200078e0273 */
[-C--:B------:R-:W-:Y:S01]  /*2a6c0*/  LEA.HI.X.SX32 R27, R37, R9.reuse, 0x1, P4 ;  /* 0x00000009251b7211 */ /* 0x080fe200020f0eff */
[----:B------:R-:W-:Y:S01]  /*2a6d0*/  STG.E.U8 desc[UR8][R170.64], R223 ;  /* 0x000000dfaa007986 */ /* 0x000fe2000c101108 */
[-C--:B------:R-:W-:Y:S01]  /*2a6e0*/  IADD3 R176, P0, PT, R65, R146.reuse, RZ ;  /* 0x0000009241b07210 */ /* 0x080fe20007f1e0ff */
[----:B------:R-:W-:Y:S01]  /*2a6f0*/  IMAD R119, R8, 0x8, R117 ;  /* 0x0000000808777824 */ /* 0x000fe200078e0275 */
[-C--:B------:R-:W-:Y:S01]  /*2a700*/  LEA.HI.X.SX32 R187, R75, R9.reuse, 0x1, P2 ;  /* 0x000000094bbb7211 */ /* 0x080fe200010f0eff */
[----:B------:R-:W-:Y:S01]  /*2a710*/  STG.E.U8 desc[UR8][R150.64], R233 ;  /* 0x000000e996007986 */ /* 0x000fe2000c101108 */
[-C--:B------:R-:W-:Y:S01]  /*2a720*/  IADD3 R38, P4, PT, R48, R146.reuse, RZ ;  /* 0x0000009230267210 */ /* 0x080fe20007f9e0ff */
[----:B------:R-:W-:Y:S01]  /*2a730*/  IMAD R121, R8, 0x4, R119 ;  /* 0x0000000408797824 */ /* 0x000fe200078e0277 */
[----:B------:R-:W-:Y:S01]  /*2a740*/  IADD3 R192, P2, PT, R81, R146, RZ ;  /* 0x0000009251c07210 */ /* 0x000fe20007f5e0ff */
[----:B------:R-:W-:Y:S01]  /*2a750*/  STG.E.U8 desc[UR8][R172.64], R206 ;  /* 0x000000ceac007986 */ /* 0x000fe2000c101108 */
[----:B------:R-:W-:-:S02]  /*2a760*/  LEA.HI.X.SX32 R185, R73, R9, 0x1, P1 ;  /* 0x0000000949b97211 */ /* 0x000fc400008f0eff */
[-C--:B------:R-:W-:Y:S01]  /*2a770*/  IADD3 R36, P3, PT, R46, R146.reuse, RZ ;  /* 0x000000922e247210 */ /* 0x080fe20007f7e0ff */
[----:B------:R-:W-:Y:S01]  /*2a780*/  STG.E.U8 desc[UR8][R174.64], R249 ;  /* 0x000000f9ae007986 */ /* 0x000fe2000c101108 */
[-C--:B------:R-:W-:Y:S02]  /*2a790*/  LEA.HI.X.SX32 R29, R39, R9.reuse, 0x1, P5 ;  /* 0x00000009271d7211 */ /* 0x080fe400028f0eff */
[-C--:B------:R-:W-:Y:S02]  /*2a7a0*/  LEA.HI.X.SX32 R177, R65, R9.reuse, 0x1, P0 ;  /* 0x0000000941b17211 */ /* 0x080fe400000f0eff */
[-C--:B------:R-:W-:Y:S02]  /*2a7b0*/  IADD3 R190, P1, PT, R79, R146.reuse, RZ ;  /* 0x000000924fbe7210 */ /* 0x080fe40007f3e0ff */
[----:B------:R-:W-:Y:S01]  /*2a7c0*/  LEA.HI.X.SX32 R39, R48, R9, 0x1, P4 ;  /* 0x0000000930277211 */ /* 0x000fe200020f0eff */
[----:B------:R-:W-:Y:S01]  /*2a7d0*/  STG.E.U8 desc[UR8][R176.64], R247 ;  /* 0x000000f7b0007986 */ /* 0x000fe2000c101108 */
[----:B------:R-:W-:-:S02]  /*2a7e0*/  IADD3 R182, P0, PT, R71, R146, RZ ;  /* 0x0000009247b67210 */ /* 0x000fc40007f1e0ff */
[-C--:B------:R-:W-:Y:S01]  /*2a7f0*/  LEA.HI.X.SX32 R193, R81, R9.reuse, 0x1, P2 ;  /* 0x0000000951c17211 */ /* 0x080fe200010f0eff */
[----:B------:R-:W-:Y:S01]  /*2a800*/  STG.E.U8 desc[UR8][R152.64], R245 ;  /* 0x000000f598007986 */ /* 0x000fe2000c101108 */
[-C--:B------:R-:W-:Y:S02]  /*2a810*/  IADD3 R48, P2, PT, R87, R146.reuse, RZ ;  /* 0x0000009257307210 */ /* 0x080fe40007f5e0ff */
[-C--:B------:R-:W-:Y:S02]  /*2a820*/  LEA.HI.X.SX32 R37, R46, R9.reuse, 0x1, P3 ;  /* 0x000000092e257211 */ /* 0x080fe400018f0eff */
[-C--:B------:R-:W-:Y:S02]  /*2a830*/  LEA.HI.X.SX32 R191, R79, R9.reuse, 0x1, P1 ;  /* 0x000000094fbf7211 */ /* 0x080fe400008f0eff */
[----:B------:R-:W-:Y:S02]  /*2a840*/  LEA.HI.X.SX32 R183, R71, R9, 0x1, P0 ;  /* 0x0000000947b77211 */ /* 0x000fe400000f0eff */
[----:B------:R-:W-:-:S02]  /*2a850*/  IADD3 R46, P1, PT, R85, R146, RZ ;  /* 0x00000092552e7210 */ /* 0x000fc40007f3e0ff */
[-C--:B------:R-:W-:Y:S02]  /*2a860*/  IADD3 R188, P0, PT, R77, R146.reuse, RZ ;  /* 0x000000924dbc7210 */ /* 0x080fe40007f1e0ff */
[-C--:B------:R-:W-:Y:S01]  /*2a870*/  LEA.HI.X.SX32 R49, R87, R9.reuse, 0x1, P2 ;  /* 0x0000000957317211 */ /* 0x080fe200010f0eff */
[C---:B------:R-:W-:Y:S01]  /*2a880*/  IMAD R87, R8.reuse, 0x4, R121 ;  /* 0x0000000408577824 */ /* 0x040fe200078e0279 */
[-C--:B------:R-:W-:Y:S02]  /*2a890*/  LEA.HI.X.SX32 R47, R85, R9.reuse, 0x1, P1 ;  /* 0x00000009552f7211 */ /* 0x080fe400008f0eff */
[----:B------:R-:W-:Y:S01]  /*2a8a0*/  LEA.HI.X.SX32 R189, R77, R9, 0x1, P0 ;  /* 0x000000094dbd7211 */ /* 0x000fe200000f0eff */
[----:B------:R-:W-:Y:S01]  /*2a8b0*/  IMAD R123, R8, 0x8, R87 ;  /* 0x00000008087b7824 */ /* 0x000fe200078e0257 */
[-C--:B------:R-:W-:Y:S02]  /*2a8c0*/  IADD3 R52, P1, PT, R91, R146.reuse, RZ ;  /* 0x000000925b347210 */ /* 0x080fe40007f3e0ff */
[----:B------:R-:W-:-:S02]  /*2a8d0*/  IADD3 R40, P5, PT, R50, R146, RZ ;  /* 0x0000009232287210 */ /* 0x000fc40007fbe0ff */
[-C--:B------:R-:W-:Y:S02]  /*2a8e0*/  IADD3 R194, P0, PT, R83, R146.reuse, RZ ;  /* 0x0000009253c27210 */ /* 0x080fe40007f1e0ff */
[-C--:B------:R-:W-:Y:S02]  /*2a8f0*/  IADD3 R54, P2, PT, R93, R146.reuse, RZ ;  /* 0x000000925d367210 */ /* 0x080fe40007f5e0ff */
[-C--:B------:R-:W-:Y:S01]  /*2a900*/  LEA.HI.X.SX32 R53, R91, R9.reuse, 0x1, P1 ;  /* 0x000000095b357211 */ /* 0x080fe200008f0eff */
[----:B------:R-:W-:Y:S01]  /*2a910*/  IMAD R91, R8, 0x4, R123 ;  /* 0x00000004085b7824 */ /* 0x000fe200078e027b */
[-C--:B------:R-:W-:Y:S02]  /*2a920*/  LEA.HI.X.SX32 R41, R50, R9.reuse, 0x1, P5 ;  /* 0x0000000932297211 */ /* 0x080fe400028f0eff */
[----:B------:R-:W-:Y:S02]  /*2a930*/  LEA.HI.X.SX32 R195, R83, R9, 0x1, P0 ;  /* 0x0000000953c37211 */ /* 0x000fe400000f0eff */
[----:B------:R-:W-:-:S02]  /*2a940*/  IADD3 R50, P0, PT, R89, R146, RZ ;  /* 0x0000009259327210 */ /* 0x000fc40007f1e0ff */
[-C--:B------:R-:W-:Y:S01]  /*2a950*/  LEA.HI.X.SX32 R55, R93, R9.reuse, 0x1, P2 ;  /* 0x000000095d377211 */ /* 0x080fe200010f0eff */
[C---:B------:R-:W-:Y:S01]  /*2a960*/  IMAD R93, R8.reuse, 0x4, R91 ;  /* 0x00000004085d7824 */ /* 0x040fe200078e025b */
[-C--:B------:R-:W-:Y:S02]  /*2a970*/  IADD3 R58, P1, PT, R11, R146.reuse, RZ ;  /* 0x000000920b3a7210 */ /* 0x080fe40007f3e0ff */
[-C--:B------:R-:W-:Y:S02]  /*2a980*/  LEA.HI.X.SX32 R51, R89, R9.reuse, 0x1, P0 ;  /* 0x0000000959337211 */ /* 0x080fe400000f0eff */
[-C--:B------:R-:W-:Y:S02]  /*2a990*/  IADD3 R56, P0, PT, R95, R146.reuse, RZ ;  /* 0x000000925f387210 */ /* 0x080fe40007f1e0ff */
[----:B------:R-:W-:Y:S02]  /*2a9a0*/  IADD3 R60, P2, PT, R97, R146, RZ ;  /* 0x00000092613c7210 */ /* 0x000fe40007f5e0ff */
[-C--:B------:R-:W-:Y:S01]  /*2a9b0*/  LEA.HI.X.SX32 R59, R11, R9.reuse, 0x1, P1 ;  /* 0x000000090b3b7211 */ /* 0x080fe200008f0eff */
[----:B------:R-:W-:Y:S01]  /*2a9c0*/  IMAD R11, R8, 0x8, R93 ;  /* 0x00000008080b7824 */ /* 0x000fe200078e025d */
[----:B------:R-:W-:-:S02]  /*2a9d0*/  LEA.HI.X.SX32 R57, R95, R9, 0x1, P0 ;  /* 0x000000095f397211 */ /* 0x000fc400000f0eff */
[-C--:B------:R-:W-:Y:S01]  /*2a9e0*/  LEA.HI.X.SX32 R61, R97, R9.reuse, 0x1, P2 ;  /* 0x00000009613d7211 */ /* 0x080fe200010f0eff */
[C---:B------:R-:W-:Y:S01]  /*2a9f0*/  IMAD R97, R8.reuse, 0x4, R11 ;  /* 0x0000000408617824 */ /* 0x040fe200078e020b */
[-C--:B------:R-:W-:Y:S02]  /*2aa00*/  IADD3 R62, P0, PT, R99, R146.reuse, RZ ;  /* 0x00000092633e7210 */ /* 0x080fe40007f1e0ff */
[-C--:B------:R-:W-:Y:S02]  /*2aa10*/  IADD3 R64, P1, PT, R101, R146.reuse, RZ ;  /* 0x0000009265407210 */ /* 0x080fe40007f3e0ff */
[-C--:B------:R-:W-:Y:S01]  /*2aa20*/  LEA.HI.X.SX32 R63, R99, R9.reuse, 0x1, P0 ;  /* 0x00000009633f7211 */ /* 0x080fe200000f0eff */
[C---:B------:R-:W-:Y:S01]  /*2aa30*/  IMAD R99, R8.reuse, 0x4, R97 ;  /* 0x0000000408637824 */ /* 0x040fe200078e0261 */
[----:B------:R-:W-:Y:S02]  /*2aa40*/  IADD3 R66, P2, PT, R103, R146, RZ ;  /* 0x0000009267427210 */ /* 0x000fe40007f5e0ff */
[-C--:B------:R-:W-:Y:S01]  /*2aa50*/  LEA.HI.X.SX32 R65, R101, R9.reuse, 0x1, P1 ;  /* 0x0000000965417211 */ /* 0x080fe200008f0eff */
[----:B------:R-:W-:Y:S01]  /*2aa60*/  IMAD R101, R8, 0x8, R99 ;  /* 0x0000000808657824 */ /* 0x000fe200078e0263 */
[----:B------:R-:W-:-:S02]  /*2aa70*/  LEA.HI.X.SX32 R67, R103, R9, 0x1, P2 ;  /* 0x0000000967437211 */ /* 0x000fc400010f0eff */
[-C--:B------:R-:W-:Y:S01]  /*2aa80*/  IADD3 R68, P0, PT, R105, R146.reuse, RZ ;  /* 0x0000009269447210 */ /* 0x080fe20007f1e0ff */
[C---:B------:R-:W-:Y:S01]  /*2aa90*/  IMAD R103, R8.reuse, 0x4, R101 ;  /* 0x0000000408677824 */ /* 0x040fe200078e0265 */
        /* <DEDUP_REMOVED lines=12> */
[----:B------:R-:W-:Y:S02]  /*2ab60*/  LEA.HI.X.SX32 R77, R113, R9, 0x1, P1 ;  /* 0x00000009714d7211 */ /* 0x000fe400008f0eff */
[-C--:B------:R-:W-:Y:S01]  /*2ab70*/  IADD3 R82, P1, PT, R119, R146.reuse, RZ ;  /* 0x0000009277527210 */ /* 0x080fe20007f3e0ff */
[----:B------:R-:W-:Y:S01]  /*2ab80*/  IMAD R113, R8, 0x8, R111 ;  /* 0x0000000808717824 */ /* 0x000fe200078e026f */
[----:B------:R-:W-:-:S02]  /*2ab90*/  IADD3 R78, P2, PT, R115, R146, RZ ;  /* 0x00000092734e7210 */ /* 0x000fc40007f5e0ff */
[-C--:B------:R-:W-:Y:S02]  /*2aba0*/  LEA.HI.X.SX32 R83, R119, R9.reuse, 0x1, P1 ;  /* 0x0000000977537211 */ /* 0x080fe400008f0eff */
[-C--:B------:R-:W-:Y:S02]  /*2abb0*/  IADD3 R88, P1, PT, R123, R146.reuse, RZ ;  /* 0x000000927b587210 */ /* 0x080fe40007f3e0ff */
[-C--:B------:R-:W-:Y:S01]  /*2abc0*/  LEA.HI.X.SX32 R79, R115, R9.reuse, 0x1, P2 ;  /* 0x00000009734f7211 */ /* 0x080fe200010f0eff */
[C---:B------:R-:W-:Y:S01]  /*2abd0*/  IMAD R115, R8.reuse, 0x4, R113 ;  /* 0x0000000408737824 */ /* 0x040fe200078e0271 */
[-C--:B------:R-:W-:Y:S02]  /*2abe0*/  IADD3 R80, P0, PT, R117, R146.reuse, RZ ;  /* 0x0000009275507210 */ /* 0x080fe40007f1e0ff */
[-C--:B------:R-:W-:Y:S02]  /*2abf0*/  LEA.HI.X.SX32 R89, R123, R9.reuse, 0x1, P1 ;  /* 0x000000097b597211 */ /* 0x080fe400008f0eff */
[----:B------:R-:W-:Y:S01]  /*2ac00*/  LEA.HI.X.SX32 R81, R117, R9, 0x1, P0 ;  /* 0x0000000975517211 */ /* 0x000fe200000f0eff */
[----:B------:R-:W-:Y:S01]  /*2ac10*/  IMAD R117, R8, 0x4, R115 ;  /* 0x0000000408757824 */ /* 0x000fe200078e0273 */
[----:B------:R-:W-:-:S02]  /*2ac20*/  IADD3 R94, P1, PT, R11, R146, RZ ;  /* 0x000000920b5e7210 */ /* 0x000fc40007f3e0ff */
[-C--:B------:R-:W-:Y:S02]  /*2ac30*/  IADD3 R84, P2, PT, R121, R146.reuse, RZ ;  /* 0x0000009279547210 */ /* 0x080fe40007f5e0ff */
[-C--:B------:R-:W-:Y:S01]  /*2ac40*/  LEA.HI.X.SX32 R95, R11, R9.reuse, 0x1, P1 ;  /* 0x000000090b5f7211 */ /* 0x080fe200008f0eff */
[C---:B------:R-:W-:Y:S01]  /*2ac50*/  IMAD R11, R8.reuse, 0x8, R117 ;  /* 0x00000008080b7824 */ /* 0x040fe200078e0275 */
[-C--:B------:R-:W-:Y:S02]  /*2ac60*/  LEA.HI.X.SX32 R85, R121, R9.reuse, 0x1, P2 ;  /* 0x0000000979557211 */ /* 0x080fe400010f0eff */
[-C--:B------:R-:W-:Y:S01]  /*2ac70*/  IADD3 R100, P1, PT, R101, R146.reuse, RZ ;  /* 0x0000009265647210 */ /* 0x080fe20007f3e0ff */
[C---:B------:R-:W-:Y:S01]  /*2ac80*/  IMAD R121, R8.reuse, 0x4, R11 ;  /* 0x0000000408797824 */ /* 0x040fe200078e020b */
[-C--:B------:R-:W-:Y:S02]  /*2ac90*/  IADD3 R86, P0, PT, R87, R146.reuse, RZ ;  /* 0x0000009257567210 */ /* 0x080fe40007f1e0ff */
[----:B------:R-:W-:Y:S01]  /*2aca0*/  IADD3 R90, P2, PT, R91, R146, RZ ;  /* 0x000000925b5a7210 */ /* 0x000fe20007f5e0ff */
[----:B------:R-:W-:Y:S01]  /*2acb0*/  IMAD R123, R8, 0x4, R121 ;  /* 0x00000004087b7824 */ /* 0x000fe200078e0279 */
[----:B------:R-:W-:-:S02]  /*2acc0*/  LEA.HI.X.SX32 R101, R101, R9, 0x1, P1 ;  /* 0x0000000965657211 */ /* 0x000fc400008f0eff */
[-C--:B------:R-:W-:Y:S01]  /*2acd0*/  IADD3 R106, P1, PT, R107, R146.reuse, RZ ;  /* 0x000000926b6a7210 */ /* 0x080fe20007f3e0ff */
[C---:B------:R-:W-:Y:S01]  /*2ace0*/  IMAD R125, R8.reuse, 0x8, R123 ;  /* 0x00000008087d7824 */ /* 0x040fe200078e027b */
[-C--:B------:R-:W-:Y:S02]  /*2acf0*/  LEA.HI.X.SX32 R87, R87, R9.reuse, 0x1, P0 ;  /* 0x0000000957577211 */ /* 0x080fe400000f0eff */
[-C--:B------:R-:W-:Y:S01]  /*2ad00*/  LEA.HI.X.SX32 R91, R91, R9.reuse, 0x1, P2 ;  /* 0x000000095b5b7211 */ /* 0x080fe200010f0eff */
        /* <DEDUP_REMOVED lines=9> */
[----:B------:R-:W-:Y:S01]  /*2ada0*/  IMAD R133, R8, 0x4, R131 ;  /* 0x0000000408857824 */ /* 0x000fe200078e0283 */
[-C--:B------:R-:W-:Y:S02]  /*2adb0*/  IADD3 R98, P0, PT, R99, R146.reuse, RZ ;  /* 0x0000009263627210 */ /* 0x080fe40007f1e0ff */
[----:B------:R-:W-:Y:S02]  /*2adc0*/  IADD3 R102, P2, PT, R103, R146, RZ ;  /* 0x0000009267667210 */ /* 0x000fe40007f5e0ff */
[----:B------:R-:W-:-:S02]  /*2add0*/  LEA.HI.X.SX32 R113, R113, R9, 0x1, P1 ;  /* 0x0000000971717211 */ /* 0x000fc400008f0eff */
[-C--:B------:R-:W-:Y:S02]  /*2ade0*/  IADD3 R118, P1, PT, R11, R146.reuse, RZ ;  /* 0x000000920b767210 */ /* 0x080fe40007f3e0ff */
[-C--:B------:R-:W-:Y:S02]  /*2adf0*/  LEA.HI.X.SX32 R99, R99, R9.reuse, 0x1, P0 ;  /* 0x0000000963637211 */ /* 0x080fe400000f0eff */
        /* <DEDUP_REMOVED lines=9> */
[-C--:B------:R-:W-:Y:S01]  /*2ae90*/  IADD3 R114, P2, PT, R115, R146.reuse, RZ ;  /* 0x0000009273727210 */ /* 0x080fe20007f5e0ff */
[C---:B------:R-:W-:Y:S01]  /*2aea0*/  IMAD R139, R8.reuse, 0x4, R137 ;  /* 0x00000004088b7824 */ /* 0x040fe200078e0289 */
[-C--:B------:R-:W-:Y:S02]  /*2aeb0*/  LEA.HI.X.SX32 R111, R111, R9.reuse, 0x1, P0 ;  /* 0x000000096f6f7211 */ /* 0x080fe400000f0eff */
[----:B------:R-:W-:Y:S01]  /*2aec0*/  LEA.HI.X.SX32 R115, R115, R9, 0x1, P2 ;  /* 0x0000000973737211 */ /* 0x000fe200010f0eff */
[----:B------:R-:W-:Y:S01]  /*2aed0*/  IMAD R141, R8, 0x4, R139 ;  /* 0x00000004088d7824 */ /* 0x000fe200078e028b */
[----:B------:R-:W-:-:S02]  /*2aee0*/  IADD3 R116, P0, PT, R117, R146, RZ ;  /* 0x0000009275747210 */ /* 0x000fc40007f1e0ff */
[-C--:B------:R-:W-:Y:S01]  /*2aef0*/  IADD3 R120, P2, PT, R121, R146.reuse, RZ ;  /* 0x0000009279787210 */ /* 0x080fe20007f5e0ff */
[C---:B------:R-:W-:Y:S01]  /*2af00*/  IMAD R143, R8.reuse, 0x8, R141 ;  /* 0x00000008088f7824 */ /* 0x040fe200078e028d */
[-C--:B------:R-:W-:Y:S02]  /*2af10*/  LEA.HI.X.SX32 R117, R117, R9.reuse, 0x1, P0 ;  /* 0x0000000975757211 */ /* 0x080fe400000f0eff */
[----:B------:R-:W-:Y:S01]  /*2af20*/  LEA.HI.X.SX32 R121, R121, R9, 0x1, P2 ;  /* 0x0000000979797211 */ /* 0x000fe200010f0eff */
[C---:B------:R-:W-:Y:S01]  /*2af30*/  IMAD R145, R8.reuse, 0x4, R143 ;  /* 0x0000000408917824 */ /* 0x040fe200078e028f */
[-C--:B------:R-:W-:Y:S02]  /*2af40*/  IADD3 R122, P0, PT, R123, R146.reuse, RZ ;  /* 0x000000927b7a7210 */ /* 0x080fe40007f1e0ff */
[-C--:B------:R-:W-:Y:S01]  /*2af50*/  IADD3 R124, P1, PT, R125, R146.reuse, RZ ;  /* 0x000000927d7c7210 */ /* 0x080fe20007f3e0ff */
[----:B------:R-:W-:Y:S01]  /*2af60*/  IMAD R8, R8, 0x4, R145 ;  /* 0x0000000408087824 */ /* 0x000fe200078e0291 */
[----:B------:R-:W-:-:S02]  /*2af70*/  IADD3 R126, P2, PT, R127, R146, RZ ;  /* 0x000000927f7e7210 */ /* 0x000fc40007f5e0ff */
[-C--:B------:R-:W-:Y:S02]  /*2af80*/  LEA.HI.X.SX32 R123, R123, R9.reuse, 0x1, P0 ;  /* 0x000000097b7b7211 */ /* 0x080fe400000f0eff */
[-C--:B------:R-:W-:Y:S02]  /*2af90*/  LEA.HI.X.SX32 R125, R125, R9.reuse, 0x1, P1 ;  /* 0x000000097d7d7211 */ /* 0x080fe400008f0eff */
[----:B------:R-:W-:Y:S02]  /*2afa0*/  LEA.HI.X.SX32 R127, R127, R9, 0x1, P2 ;  /* 0x000000097f7f7211 */ /* 0x000fe400010f0eff */
[-C--:B------:R-:W-:Y:S02]  /*2afb0*/  IADD3 R128, P0, PT, R129, R146.reuse, RZ ;  /* 0x0000009281807210 */ /* 0x080fe40007f1e0ff */
[-C--:B------:R-:W-:Y:S02]  /*2afc0*/  IADD3 R130, P1, PT, R131, R146.reuse, RZ ;  /* 0x0000009283827210 */ /* 0x080fe40007f3e0ff */
        /* <DEDUP_REMOVED lines=13> */
[C---:B------:R-:W-:Y:S02]  /*2b0a0*/  IADD3 R146, P3, PT, R8.reuse, R146, RZ ;  /* 0x0000009208927210 */ /* 0x040fe40007f7e0ff */
[-C--:B------:R-:W-:Y:S02]  /*2b0b0*/  LEA.HI.X.SX32 R141, R141, R9.reuse, 0x1, P0 ;  /* 0x000000098d8d7211 */ /* 0x080fe400000f0eff */
[-C--:B------:R-:W-:Y:S02]  /*2b0c0*/  LEA.HI.X.SX32 R143, R143, R9.reuse, 0x1, P1 ;  /* 0x000000098f8f7211 */ /* 0x080fe400008f0eff */
[-C--:B------:R-:W-:Y:S02]  /*2b0d0*/  LEA.HI.X.SX32 R145, R145, R9.reuse, 0x1, P2 ;  /* 0x0000000991917211 */ /* 0x080fe400010f0eff */
[----:B------:R-:W-:Y:S02]  /*2b0e0*/  LEA.HI.X.SX32 R147, R8, R9, 0x1, P3 ;  /* 0x0000000908937211 */ /* 0x000fe400018f0eff */
[----:B------:R-:W2:Y:S01]  /*2b0f0*/  LDS.128 R8, [R204+0x1000] ;  /* 0x00100000cc087984 */ /* 0x000ea20000000c00 */
[----:B0-----:R-:W-:-:S02]  /*2b100*/  PRMT R160, R7, 0x7773, RZ ;  /* 0x0000777307a07816 */ /* 0x001fc400000000ff */
[C---:B-1----:R-:W-:Y:S02]  /*2b110*/  PRMT R162, R7.reuse, 0x7772, RZ ;  /* 0x0000777207a27816 */ /* 0x042fe400000000ff */
[C---:B------:R-:W-:Y:S02]  /*2b120*/  PRMT R198, R7.reuse, 0x7771, RZ ;  /* 0x0000777107c67816 */ /* 0x040fe400000000ff */
[----:B------:R-:W-:Y:S02]  /*2b130*/  PRMT R208, R7, 0x7770, RZ ;  /* 0x0000777007d07816 */ /* 0x000fe400000000ff */
[C---:B------:R-:W-:Y:S02]  /*2b140*/  PRMT R199, R5.reuse, 0x7772, RZ ;  /* 0x0000777205c77816 */ /* 0x040fe400000000ff */
[C---:B------:R-:W-:Y:S02]  /*2b150*/  PRMT R201, R5.reuse, 0x7771, RZ ;  /* 0x0000777105c97816 */ /* 0x040fe400000000ff */
[----:B------:R-:W-:-:S02]  /*2b160*/  PRMT R196, R5, 0x7770, RZ ;  /* 0x0000777005c47816 */ /* 0x000fc400000000ff */
[----:B------:R-:W-:Y:S02]  /*2b170*/  PRMT R226, R4, 0x7770, RZ ;  /* 0x0000777004e27816 */ /* 0x000fe400000000ff */
[C---:B------:R-:W-:Y:S02]  /*2b180*/  PRMT R197, R6.reuse, 0x7773, RZ ;  /* 0x0000777306c57816 */ /* 0x040fe400000000ff */
[C---:B------:R-:W-:Y:S02]  /*2b190*/  PRMT R161, R6.reuse, 0x7772, RZ ;  /* 0x0000777206a17816 */ /* 0x040fe400000000ff */
[C---:B------:R-:W-:Y:S02]  /*2b1a0*/  PRMT R163, R6.reuse, 0x7771, RZ ;  /* 0x0000777106a37816 */ /* 0x040fe400000000ff */
[----:B------:R-:W-:Y:S02]  /*2b1b0*/  PRMT R200, R6, 0x7770, RZ ;  /* 0x0000777006c87816 */ /* 0x000fe400000000ff */
[----:B------:R-:W-:-:S02]  /*2b1c0*/  ISETP.GE.U32.AND P0, PT, R202, 0x40, PT ;  /* 0x00000040ca00780c */ /* 0x000fc40003f06070 */
[----:B------:R-:W-:Y:S02]  /*2b1d0*/  ISETP.GE.U32.AND P6, PT, R228, 0x20, PT ;  /* 0x00000020e400780c */ /* 0x000fe40003fc6070 */
[C---:B--2---:R-:W-:Y:S02]  /*2b1e0*/  PRMT R7, R8.reuse, 0x7770, RZ ;  /* 0x0000777008077816 */ /* 0x044fe400000000ff */
[C---:B------:R-:W-:Y:S02]  /*2b1f0*/  PRMT R5, R8.reuse, 0x7771, RZ ;  /* 0x0000777108057816 */ /* 0x040fe400000000ff */
[C---:B------:R-:W-:Y:S01]  /*2b200*/  PRMT R164, R8.reuse, 0x7772, RZ ;  /* 0x0000777208a47816 */ /* 0x040fe200000000ff */
[----:B------:R-:W-:Y:S01]  /*2b210*/  STG.E.U8 desc[UR8][R178.64], R7 ;  /* 0x00000007b2007986 */ /* 0x000fe2000c101108 */
[----:B------:R-:W-:Y:S02]  /*2b220*/  PRMT R210, R8, 0x7773, RZ ;  /* 0x0000777308d27816 */ /* 0x000fe400000000ff */
[C---:B------:R-:W-:Y:S01]  /*2b230*/  PRMT R173, R9.reuse, 0x7770, RZ ;  /* 0x0000777009ad7816 */ /* 0x040fe200000000ff */
[----:B------:R-:W-:Y:S01]  /*2b240*/  STG.E.U8 desc[UR8][R180.64], R5 ;  /* 0x00000005b4007986 */ /* 0x000fe2000c101108 */
[----:B------:R-:W-:-:S02]  /*2b250*/  PRMT R211, R9, 0x7771, RZ ;  /* 0x0000777109d37816 */ /* 0x000fc400000000ff */
[C---:B------:R-:W-:Y:S01]  /*2b260*/  PRMT R171, R9.reuse, 0x7772, RZ ;  /* 0x0000777209ab7816 */ /* 0x040fe200000000ff */
[----:B------:R-:W0:Y:S01]  /*2b270*/  LDS.128 R4, [R204+0x2000] ;  /* 0x00200000cc047984 */ /* 0x000e220000000c00 */
[----:B------:R-:W-:Y:S02]  /*2b280*/  PRMT R209, R9, 0x7773, RZ ;  /* 0x0000777309d17816 */ /* 0x000fe400000000ff */
[C---:B------:R-:W-:Y:S01]  /*2b290*/  PRMT R169, R10.reuse, 0x7770, RZ ;  /* 0x000077700aa97816 */ /* 0x040fe200000000ff */
[----:B------:R-:W-:Y:S01]  /*2b2a0*/  STG.E.U8 desc[UR8][R182.64], R164 ;  /* 0x000000a4b6007986 */ /* 0x000fe2000c101108 */
[C---:B------:R-:W-:Y:S02]  /*2b2b0*/  PRMT R153, R10.reuse, 0x7771, RZ ;  /* 0x000077710a997816 */ /* 0x040fe400000000ff */
[C---:B------:R-:W-:Y:S01]  /*2b2c0*/  PRMT R167, R10.reuse, 0x7772, RZ ;  /* 0x000077720aa77816 */ /* 0x040fe200000000ff */
[----:B------:R-:W-:Y:S01]  /*2b2d0*/  STG.E.U8 desc[UR8][R154.64], R210 ;  /* 0x000000d29a007986 */ /* 0x000fe2000c101108 */
[----:B------:R-:W-:-:S02]  /*2b2e0*/  PRMT R165, R10, 0x7773, RZ ;  /* 0x000077730aa57816 */ /* 0x000fc400000000ff */
[C---:B------:R-:W-:Y:S01]  /*2b2f0*/  PRMT R9, R11.reuse, 0x7773, RZ ;  /* 0x000077730b097816 */ /* 0x040fe200000000ff */
[----:B------:R-:W-:Y:S01]  /*2b300*/  STG.E.U8 desc[UR8][R184.64], R173 ;  /* 0x000000adb8007986 */ /* 0x000fe2000c101108 */
[C---:B------:R-:W-:Y:S02]  /*2b310*/  PRMT R149, R11.reuse, 0x7772, RZ ;  /* 0x000077720b957816 */ /* 0x040fe400000000ff */
[C---:B------:R-:W-:Y:S01]  /*2b320*/  PRMT R151, R11.reuse, 0x7771, RZ ;  /* 0x000077710b977816 */ /* 0x040fe200000000ff */
[----:B------:R-:W-:Y:S01]  /*2b330*/  STG.E.U8 desc[UR8][R186.64], R211 ;  /* 0x000000d3ba007986 */ /* 0x000fe2000c101108 */
[----:B------:R-:W-:Y:S02]  /*2b340*/  PRMT R11, R11, 0x7770, RZ ;  /* 0x000077700b0b7816 */ /* 0x000fe400000000ff */
[----:B------:R-:W-:Y:S01]  /*2b350*/  LOP3.LUT R8, R2, 0xf0, RZ, 0xc0, !PT ;  /* 0x000000f002087812 */ /* 0x000fe200078ec0ff */
[----:B------:R-:W-:Y:S01]  /*2b360*/  STG.E.U8 desc[UR8][R188.64], R171 ;  /* 0x000000abbc007986 */ /* 0x000fe2000c101108 */
[----:B------:R-:W1:Y:S03]  /*2b370*/  LDC R2, c[0x0][0x3ec] ;  /* 0x0000fb00ff027b82 */ /* 0x000e660000000800 */
[----:B------:R-:W-:Y:S04]  /*2b380*/  STG.E.U8 desc[UR8][R156.64], R209 ;  /* 0x000000d19c007986 */ /* 0x000fe8000c101108 */
[----:B------:R-:W-:Y:S04]  /*2b390*/  STG.E.U8 desc[UR8][R190.64], R169 ;  /* 0x000000a9be007986 */ /* 0x000fe8000c101108 */
[----:B------:R-:W-:Y:S04]  /*2b3a0*/  STG.E.U8 desc[UR8][R192.64], R153 ;  /* 0x00000099c0007986 */ /* 0x000fe8000c101108 */
[----:B------:R-:W-:Y:S04]  /*2b3b0*/  STG.E.U8 desc[UR8][R194.64], R167 ;  /* 0x000000a7c2007986 */ /* 0x000fe8000c101108 */
[----:B------:R-:W-:Y:S04]  /*2b3c0*/  STG.E.U8 desc[UR8][R158.64], R165 ;  /* 0x000000a59e007986 */ /* 0x000fe8000c101108 */
[----:B------:R0:W-:Y:S01]  /*2b3d0*/  STG.E.U8 desc[UR8][R46.64], R11 ;  /* 0x0000000b2e007986 */ /* 0x0001e2000c101108 */
[----:B-1----:R-:W-:-:S03]  /*2b3e0*/  IMAD R2, R232, R2, RZ ;  /* 0x00000002e8027224 */ /* 0x002fc600078e02ff */
[----:B------:R1:W-:Y:S04]  /*2b3f0*/  STG.E.U8 desc[UR8][R48.64], R151 ;  /* 0x0000009730007986 */ /* 0x0003e8000c101108 */
[----:B------:R2:W-:Y:S04]  /*2b400*/  STG.E.U8 desc[UR8][R50.64], R149 ;  /* 0x0000009532007986 */ /* 0x0005e8000c101108 */
[----:B------:R3:W-:Y:S01]  /*2b410*/  STG.E.U8 desc[UR8][R12.64], R9 ;  /* 0x000000090c007986 */ /* 0x0007e2000c101108 */
[C---:B0-----:R-:W-:Y:S02]  /*2b420*/  PRMT R47, R5.reuse, 0x7773, RZ ;  /* 0x00007773052f7816 */ /* 0x041fe400000000ff */
[----:B------:R-:W-:Y:S01]  /*2b430*/  PRMT R11, R6, 0x7773, RZ ;  /* 0x00007773060b7816 */ /* 0x000fe200000000ff */
[----:B------:R0:W-:Y:S01]  /*2b440*/  STG.E.U8 desc[UR8][R52.64], R219 ;  /* 0x000000db34007986 */ /* 0x0001e2000c101108 */
[----:B-1----:R-:W-:-:S03]  /*2b450*/  PRMT R49, R5, 0x7772, RZ ;  /* 0x0000777205317816 */ /* 0x002fc600000000ff */
[----:B------:R1:W-:Y:S01]  /*2b460*/  STG.E.U8 desc[UR8][R54.64], R207 ;  /* 0x000000cf36007986 */ /* 0x0003e2000c101108 */
[----:B--2---:R-:W-:-:S03]  /*2b470*/  PRMT R51, R5, 0x7770, RZ ;  /* 0x0000777005337816 */ /* 0x004fc600000000ff */
[----:B------:R2:W-:Y:S01]  /*2b480*/  STG.E.U8 desc[UR8][R56.64], R205 ;  /* 0x000000cd38007986 */ /* 0x0005e2000c101108 */
[----:B---3--:R-:W-:Y:S02]  /*2b490*/  PRMT R13, R6, 0x7772, RZ ;  /* 0x00007772060d7816 */ /* 0x008fe400000000ff */
[----:B------:R-:W-:Y:S01]  /*2b4a0*/  PRMT R9, R7, 0x7771, RZ ;  /* 0x0000777107097816 */ /* 0x000fe200000000ff */
[----:B------:R3:W-:Y:S01]  /*2b4b0*/  STG.E.U8 desc[UR8][R14.64], R3 ;  /* 0x000000030e007986 */ /* 0x0007e2000c101108 */
[----:B0-----:R-:W-:-:S03]  /*2b4c0*/  PRMT R53, R4, 0x7773, RZ ;  /* 0x0000777304357816 */ /* 0x001fc600000000ff */
[----:B------:R-:W0:Y:S01]  /*2b4d0*/  LDS.128 R204, [R204+0x3000] ;  /* 0x00300000cccc7984 */ /* 0x000e220000000c00 */
[----:B-1----:R-:W-:-:S03]  /*2b4e0*/  PRMT R55, R4, 0x7772, RZ ;  /* 0x0000777204377816 */ /* 0x002fc600000000ff */
[----:B------:R1:W-:Y:S01]  /*2b4f0*/  STG.E.U8 desc[UR8][R58.64], R231 ;  /* 0x000000e73a007986 */ /* 0x0003e2000c101108 */
[----:B--2---:R-:W-:-:S03]  /*2b500*/  PRMT R57, R4, 0x7771, RZ ;  /* 0x0000777104397816 */ /* 0x004fc600000000ff */
[----:B------:R-:W-:Y:S01]  /*2b510*/  STG.E.U8 desc[UR8][R60.64], R217 ;  /* 0x000000d93c007986 */ /* 0x000fe2000c101108 */
[----:B---3--:R-:W-:Y:S02]  /*2b520*/  PRMT R15, R6, 0x7771, RZ ;  /* 0x00007771060f7816 */ /* 0x008fe400000000ff */
[----:B------:R-:W-:Y:S01]  /*2b530*/  PRMT R3, R7, 0x7773, RZ ;  /* 0x0000777307037816 */ /* 0x000fe200000000ff */
[----:B------:R-:W-:Y:S04]  /*2b540*/  STG.E.U8 desc[UR8][R62.64], R215 ;  /* 0x000000d73e007986 */ /* 0x000fe8000c101108 */
[----:B------:R2:W-:Y:S01]  /*2b550*/  STG.E.U8 desc[UR8][R16.64], R213 ;  /* 0x000000d510007986 */ /* 0x0005e2000c101108 */
[----:B-1----:R-:W-:Y:S01]  /*2b560*/  PRMT R59, R4, 0x7770, RZ ;  /* 0x00007770043b7816 */ /* 0x002fe200000000ff */
[----:B------:R-:W-:-:S02]  /*2b570*/  IMAD.HI R4, R2, 0x4, RZ ;  /* 0x0000000402047827 */ /* 0x000fc400078e02ff */
[----:B------:R-:W-:Y:S04]  /*2b580*/  STG.E.U8 desc[UR8][R64.64], R243 ;  /* 0x000000f340007986 */ /* 0x000fe8000c101108 */
[----:B------:R-:W-:Y:S04]  /*2b590*/  STG.E.U8 desc[UR8][R66.64], R229 ;  /* 0x000000e542007986 */ /* 0x000fe8000c101108 */
[----:B------:R-:W-:Y:S01]  /*2b5a0*/  STG.E.U8 desc[UR8][R68.64], R227 ;  /* 0x000000e344007986 */ /* 0x000fe2000c101108 */
[----:B--2---:R-:W-:Y:S01]  /*2b5b0*/  PRMT R17, R6, 0x7770, RZ ;  /* 0x0000777006117816 */ /* 0x004fe200000000ff */
[----:B------:R-:W-:-:S02]  /*2b5c0*/  IMAD.HI R6, R230, 0x4, RZ ;  /* 0x00000004e6067827 */ /* 0x000fc400078e02ff */
[----:B------:R1:W-:Y:S04]  /*2b5d0*/  STG.E.U8 desc[UR8][R18.64], R225 ;  /* 0x000000e112007986 */ /* 0x0003e8000c101108 */
[----:B------:R-:W-:Y:S04]  /*2b5e0*/  STG.E.U8 desc[UR8][R70.64], R251 ;  /* 0x000000fb46007986 */ /* 0x000fe8000c101108 */
[----:B------:R-:W-:Y:S04]  /*2b5f0*/  STG.E.U8 desc[UR8][R72.64], R241 ;  /* 0x000000f148007986 */ /* 0x000fe8000c101108 */
[----:B------:R-:W-:Y:S01]  /*2b600*/  STG.E.U8 desc[UR8][R74.64], R239 ;  /* 0x000000ef4a007986 */ /* 0x000fe2000c101108 */
[----:B-1----:R-:W-:-:S02]  /*2b610*/  PRMT R19, R5, 0x7771, RZ ;  /* 0x0000777105137816 */ /* 0x002fc400000000ff */
[C---:B------:R-:W-:Y:S01]  /*2b620*/  PRMT R5, R7.reuse, 0x7772, RZ ;  /* 0x0000777207057816 */ /* 0x040fe200000000ff */
[----:B------:R0:W-:Y:S01]  /*2b630*/  STG.E.U8 desc[UR8][R20.64], R237 ;  /* 0x000000ed14007986 */ /* 0x0001e2000c101108 */
[----:B------:R-:W-:-:S03]  /*2b640*/  PRMT R7, R7, 0x7770, RZ ;  /* 0x0000777007077816 */ /* 0x000fc600000000ff */
[----:B------:R-:W-:Y:S04]  /*2b650*/  STG.E.U8 desc[UR8][R76.64], R59 ;  /* 0x0000003b4c007986 */ /* 0x000fe8000c101108 */
[----:B------:R-:W-:Y:S04]  /*2b660*/  STG.E.U8 desc[UR8][R78.64], R57 ;  /* 0x000000394e007986 */ /* 0x000fe8000c101108 */
[----:B------:R-:W-:Y:S01]  /*2b670*/  STG.E.U8 desc[UR8][R80.64], R55 ;  /* 0x0000003750007986 */ /* 0x000fe2000c101108 */
[----:B0-----:R-:W-:-:S03]  /*2b680*/  PRMT R21, R205, 0x7771, RZ ;  /* 0x00007771cd157816 */ /* 0x001fc600000000ff */
[----:B------:R0:W-:Y:S04]  /*2b690*/  STG.E.U8 desc[UR8][R22.64], R53 ;  /* 0x0000003516007986 */ /* 0x0001e8000c101108 */
[----:B------:R-:W-:Y:S04]  /*2b6a0*/  STG.E.U8 desc[UR8][R82.64], R51 ;  /* 0x0000003352007986 */ /* 0x000fe8000c101108 */
[----:B------:R1:W-:Y:S04]  /*2b6b0*/  STG.E.U8 desc[UR8][R84.64], R19 ;  /* 0x0000001354007986 */ /* 0x0003e8000c101108 */
[----:B------:R-:W-:Y:S01]  /*2b6c0*/  STG.E.U8 desc[UR8][R86.64], R49 ;  /* 0x0000003156007986 */ /* 0x000fe2000c101108 */
[----:B0-----:R-:W-:-:S03]  /*2b6d0*/  PRMT R23, R204, 0x7773, RZ ;  /* 0x00007773cc177816 */ /* 0x001fc600000000ff */
[----:B------:R0:W-:Y:S04]  /*2b6e0*/  STG.E.U8 desc[UR8][R24.64], R47 ;  /* 0x0000002f18007986 */ /* 0x0001e8000c101108 */
[----:B------:R2:W-:Y:S01]  /*2b6f0*/  STG.E.U8 desc[UR8][R88.64], R17 ;  /* 0x0000001158007986 */ /* 0x0005e2000c101108 */
[----:B-1----:R-:W-:-:S03]  /*2b700*/  PRMT R19, R205, 0x7772, RZ ;  /* 0x00007772cd137816 */ /* 0x002fc600000000ff */
[----:B------:R1:W-:Y:S04]  /*2b710*/  STG.E.U8 desc[UR8][R90.64], R15 ;  /* 0x0000000f5a007986 */ /* 0x0003e8000c101108 */
[----:B------:R3:W-:Y:S01]  /*2b720*/  STG.E.U8 desc[UR8][R92.64], R13 ;  /* 0x0000000d5c007986 */ /* 0x0007e2000c101108 */
[----:B0-----:R-:W-:-:S03]  /*2b730*/  PRMT R25, R204, 0x7772, RZ ;  /* 0x00007772cc197816 */ /* 0x001fc600000000ff */
[----:B------:R0:W-:Y:S01]  /*2b740*/  STG.E.U8 desc[UR8][R26.64], R11 ;  /* 0x0000000b1a007986 */ /* 0x0001e2000c101108 */
[C---:B--2---:R-:W-:Y:S02]  /*2b750*/  PRMT R17, R205.reuse, 0x7773, RZ ;  /* 0x00007773cd117816 */ /* 0x044fe400000000ff */
[----:B------:R-:W-:Y:S01]  /*2b760*/  PRMT R205, R205, 0x7770, RZ ;  /* 0x00007770cdcd7816 */ /* 0x000fe200000000ff */
[----:B------:R2:W-:Y:S01]  /*2b770*/  STG.E.U8 desc[UR8][R94.64], R7 ;  /* 0x000000075e007986 */ /* 0x0005e2000c101108 */
[----:B-1----:R-:W-:-:S03]  /*2b780*/  PRMT R15, R206, 0x7770, RZ ;  /* 0x00007770ce0f7816 */ /* 0x002fc600000000ff */
[----:B------:R1:W-:Y:S01]  /*2b790*/  STG.E.U8 desc[UR8][R96.64], R9 ;  /* 0x0000000960007986 */ /* 0x0003e2000c101108 */
[----:B---3--:R-:W-:-:S03]  /*2b7a0*/  PRMT R13, R206, 0x7771, RZ ;  /* 0x00007771ce0d7816 */ /* 0x008fc600000000ff */
[----:B------:R3:W-:Y:S01]  /*2b7b0*/  STG.E.U8 desc[UR8][R98.64], R5 ;  /* 0x0000000562007986 */ /* 0x0007e2000c101108 */
[----:B0-----:R-:W-:Y:S02]  /*2b7c0*/  PRMT R27, R204, 0x7771, RZ ;  /* 0x00007771cc1b7816 */ /* 0x001fe400000000ff */
[----:B------:R-:W-:Y:S01]  /*2b7d0*/  PRMT R11, R206, 0x7772, RZ ;  /* 0x00007772ce0b7816 */ /* 0x000fe200000000ff */
[----:B------:R0:W-:Y:S01]  /*2b7e0*/  STG.E.U8 desc[UR8][R28.64], R3 ;  /* 0x000000031c007986 */ /* 0x0001e2000c101108 */
[----:B--2---:R-:W-:-:S03]  /*2b7f0*/  PRMT R7, R207, 0x7771, RZ ;  /* 0x00007771cf077816 */ /* 0x004fc600000000ff */
[----:B------:R-:W-:Y:S01]  /*2b800*/  STG.E.U8 desc[UR8][R100.64], R226 ;  /* 0x000000e264007986 */ /* 0x000fe2000c101108 */
[----:B-1----:R-:W-:-:S03]  /*2b810*/  PRMT R9, R206, 0x7773, RZ ;  /* 0x00007773ce097816 */ /* 0x002fc600000000ff */
[----:B------:R-:W-:Y:S01]  /*2b820*/  STG.E.U8 desc[UR8][R102.64], R222 ;  /* 0x000000de66007986 */ /* 0x000fe2000c101108 */
[----:B---3--:R-:W-:-:S03]  /*2b830*/  PRMT R5, R207, 0x7772, RZ ;  /* 0x00007772cf057816 */ /* 0x008fc600000000ff */
[----:B------:R-:W-:Y:S01]  /*2b840*/  STG.E.U8 desc[UR8][R104.64], R220 ;  /* 0x000000dc68007986 */ /* 0x000fe2000c101108 */
[----:B0-----:R-:W-:Y:S02]  /*2b850*/  PRMT R29, R204, 0x7770, RZ ;  /* 0x00007770cc1d7816 */ /* 0x001fe400000000ff */
[C---:B------:R-:W-:Y:S01]  /*2b860*/  PRMT R3, R207.reuse, 0x7773, RZ ;  /* 0x00007773cf037816 */ /* 0x040fe200000000ff */
[----:B------:R-:W-:Y:S01]  /*2b870*/  STG.E.U8 desc[UR8][R30.64], R218 ;  /* 0x000000da1e007986 */ /* 0x000fe2000c101108 */
[----:B------:R-:W-:-:S03]  /*2b880*/  PRMT R207, R207, 0x7770, RZ ;  /* 0x00007770cfcf7816 */ /* 0x000fc600000000ff */
[----:B------:R-:W-:Y:S04]  /*2b890*/  STG.E.U8 desc[UR8][R106.64], R196 ;  /* 0x000000c46a007986 */ /* 0x000fe8000c101108 */
        /* <DEDUP_REMOVED lines=21> */
[----:B------:R0:W-:Y:S04]  /*2b9f0*/  STG.E.U8 desc[UR8][R140.64], R11 ;  /* 0x0000000b8c007986 */ /* 0x0001e8000c101108 */
[----:B------:R-:W-:Y:S04]  /*2ba00*/  STG.E.U8 desc[UR8][R42.64], R9 ;  /* 0x000000092a007986 */ /* 0x000fe8000c101108 */
[----:B------:R-:W-:Y:S04]  /*2ba10*/  STG.E.U8 desc[UR8][R142.64], R207 ;  /* 0x000000cf8e007986 */ /* 0x000fe8000c101108 */
[----:B------:R-:W-:Y:S01]  /*2ba20*/  STG.E.U8 desc[UR8][R144.64], R7 ;  /* 0x0000000790007986 */ /* 0x000fe2000c101108 */
[----:B0-----:R-:W0:Y:S03]  /*2ba30*/  LDC.64 R10, c[0x0][0x3a0] ;  /* 0x0000e800ff0a7b82 */ /* 0x001e260000000a00 */
[----:B------:R1:W-:Y:S04]  /*2ba40*/  STG.E.U8 desc[UR8][R146.64], R5 ;  /* 0x0000000592007986 */ /* 0x0003e8000c101108 */
[----:B------:R2:W-:Y:S01]  /*2ba50*/  STG.E.U8 desc[UR8][R44.64], R3 ;  /* 0x000000032c007986 */ /* 0x0005e2000c101108 */
[----:B------:R-:W-:Y:S01]  /*2ba60*/  BAR.SYNC.DEFER_BLOCKING 0x0 ;  /* 0x0000000000007b1d */ /* 0x000fe20000010000 */
[----:B-1----:R-:W-:-:S02]  /*2ba70*/  IMAD.SHL.U32 R5, R230, 0x4, RZ ;  /* 0x00000004e6057824 */ /* 0x002fc400078e00ff */
[----:B--2---:R-:W-:-:S05]  /*2ba80*/  IMAD.SHL.U32 R3, R2, 0x4, RZ ;  /* 0x0000000402037824 */ /* 0x004fca00078e00ff */
[----:B0-----:R-:W-:-:S04]  /*2ba90*/  IADD3 R2, P1, P2, R5, R10, R3 ;  /* 0x0000000a05027210 */ /* 0x001fc80007a3e003 */
[----:B------:R-:W-:Y:S01]  /*2baa0*/  IADD3.X R3, PT, PT, R6, R11, R4, P1, P2 ;  /* 0x0000000b06037210 */ /* 0x000fe20000fe4404 */
[----:B------:R-:W-:Y:S01]  /*2bab0*/  STSM.16.M88 [R0], R203 ;  /* 0x000000cb00007844 */ /* 0x000fe20000000000 */
[----:B------:R-:W-:Y:S06]  /*2bac0*/  BAR.SYNC.DEFER_BLOCKING 0x0 ;  /* 0x0000000000007b1d */ /* 0x000fec0000010000 */
[----:B------:R-:W0:Y:S04]  /*2bad0*/  LDSM.16.M88 R9, [R8+UR4] ;  /* 0x000000040809783b */ /* 0x000e280008000000 */
[----:B0-----:R0:W-:Y:S01]  /*2bae0*/  @!P0 STG.E desc[UR8][R2.64], R9 ;  /* 0x0000000902008986 */ /* 0x0011e2000c101908 */
[----:B------:R-:W-:Y:S06]  /*2baf0*/  BAR.SYNC.DEFER_BLOCKING 0x0 ;  /* 0x0000000000007b1d */ /* 0x000fec0000010000 */
[----:B------:R-:W-:Y:S05]  /*2bb00*/  @P6 BRA `(.L_x_19) ;  /* 0x0000000000a06947 */ /* 0x000fea0003800000 */
[----:B0-----:R-:W0:Y:S01]  /*2bb10*/  S2R R3, SR_CgaCtaId ;  /* 0x0000000000037919 */ /* 0x001e220000008800 */
[----:B------:R-:W-:Y:S01]  /*2bb20*/  NOP ;  /* 0x0000000000007918 */ /* 0x000fe20000000000 */
[----:B------:R-:W-:Y:S01]  /*2bb30*/  MOV R0, 0x50 ;  /* 0x0000005000007802 */ /* 0x000fe20000000f00 */
[----:B------:R-:W-:-:S03]  /*2bb40*/  IMAD.MOV.U32 R7, RZ, RZ, 0x1 ;  /* 0x00000001ff077424 */ /* 0x000fc600078e00ff */
[----:B0-----:R-:W-:Y:S01]  /*2bb50*/  LEA R9, R3, R0, 0x18 ;  /* 0x0000000003097211 */ /* 0x001fe200078ec0ff */
[----:B------:R-:W-:Y:S02]  /*2bb60*/  IMAD.U32 R0, RZ, RZ, UR5 ;  /* 0x00000005ff007e24 */ /* 0x000fe4000f8e00ff */
[----:B------:R-:W-:Y:S02]  /*2bb70*/  IMAD.MOV.U32 R3, RZ, RZ, 0xffff ;  /* 0x0000ffffff037424 */ /* 0x000fe400078e00ff */
[----:B------:R-:W0:Y:S01]  /*2bb80*/  LDS R5, [R9] ;  /* 0x0000000009057984 */ /* 0x000e220000000800 */
[----:B------:R-:W-:-:S04]  /*2bb90*/  LOP3.LUT R0, R0, 0xffff, RZ, 0xc0, !PT ;  /* 0x0000ffff00007812 */ /* 0x000fc800078ec0ff */
[----:B------:R-:W-:-:S05]  /*2bba0*/  SHF.R.U32.HI R0, RZ, 0x5, R0 ;  /* 0x00000005ff007819 */ /* 0x000fca0000011600 */
[----:B------:R-:W-:Y:S01]  /*2bbb0*/  VIADD R2, R0, 0x10 ;  /* 0x0000001000027836 */ /* 0x000fe20000000000 */
[----:B------:R-:W-:-:S04]  /*2bbc0*/  SHF.L.U32 R0, R3, R0, RZ ;  /* 0x0000000003007219 */ /* 0x000fc800000006ff */
[----:B------:R-:W-:-:S04]  /*2bbd0*/  SHF.L.U32 R3, R7, R2, RZ ;  /* 0x0000000207037219 */ /* 0x000fc800000006ff */
[----:B------:R-:W-:-:S04]  /*2bbe0*/  LOP3.LUT R0, R3, R0, RZ, 0xfc, !PT ;  /* 0x0000000003007212 */ /* 0x000fc800078efcff */
[C---:B------:R-:W-:Y:S02]  /*2bbf0*/  LOP3.LUT R2, R0.reuse, 0xffff, RZ, 0xc0, !PT ;  /* 0x0000ffff00027812 */ /* 0x040fe400078ec0ff */
[----:B0-----:R-:W-:-:S04]  /*2bc00*/  LOP3.LUT R3, R0, 0xffff, R5, 0x80, !PT ;  /* 0x0000ffff00037812 */ /* 0x001fc800078e8005 */
[----:B------:R-:W-:-:S13]  /*2bc10*/  ISETP.NE.AND P0, PT, R3, R2, PT ;  /* 0x000000020300720c */ /* 0x000fda0003f05270 */
[----:B------:R-:W-:Y:S05]  /*2bc20*/  @P0 BRA `(.L_x_20) ;  /* 0x0000000000500947 */ /* 0x000fea0003800000 */
[----:B------:R-:W-:Y:S02]  /*2bc30*/  SHF.R.U32.HI R5, RZ, 0x10, R5 ;  /* 0x00000010ff057819 */ /* 0x000fe40000011605 */
[----:B------:R-:W-:-:S04]  /*2bc40*/  SHF.R.U32.HI R2, RZ, 0x10, R0 ;  /* 0x00000010ff027819 */ /* 0x000fc80000011600 */
[----:B------:R-:W-:-:S04]  /*2bc50*/  LOP3.LUT R5, R5, R2, RZ, 0xc0, !PT ;  /* 0x0000000205057212 */ /* 0x000fc800078ec0ff */
[----:B------:R-:W-:-:S13]  /*2bc60*/  ISETP.NE.AND P0, PT, R5, R2, PT ;  /* 0x000000020500720c */ /* 0x000fda0003f05270 */
[----:B------:R-:W-:Y:S05]  /*2bc70*/  @P0 BRA `(.L_x_21) ;  /* 0x0000000000300947 */ /* 0x000fea0003800000 */
[----:B------:R-:W-:Y:S01]  /*2bc80*/  R2UR UR4, R0 ;  /* 0x00000000000472ca */ /* 0x000fe200000e0000 */
[----:B------:R-:W0:Y:S01]  /*2bc90*/  S2R R3, SR_LANEID ;  /* 0x0000000000037919 */ /* 0x000e220000000000 */
[----:B------:R-:W-:-:S06]  /*2bca0*/  VOTE.ANY R2, PT, PT ;  /* 0x0000000000027806 */ /* 0x000fcc00038e0100 */
[----:B------:R-:W0:Y:S05]  /*2bcb0*/  FLO.U32 R2, R2 ;  /* 0x0000000200027300 */ /* 0x000e2a00000e0000 */
[----:B------:R-:W-:-:S06]  /*2bcc0*/  ULOP3.LUT UR4, URZ, UR4, URZ, 0x33, !UPT ;  /* 0x00000004ff047292 */ /* 0x000fcc000f8e33ff */
[----:B------:R-:W-:-:S04]  /*2bcd0*/  IMAD.U32 R4, RZ, RZ, UR4 ;  /* 0x00000004ff047e24 */ /* 0x000fc8000f8e00ff */
[----:B------:R-:W1:Y:S02]  /*2bce0*/  REDUX UR5, R4 ;  /* 0x00000000040573c4 */ /* 0x000e640000000000 */
[----:B------:R2:W-:Y:S01]  /*2bcf0*/  UTCATOMSWS.AND URZ, UR4 ;  /* 0x0000000400ff79e3 */ /* 0x0005e20008000000 */
[----:B0-----:R-:W-:Y:S01]  /*2bd00*/  ISETP.EQ.U32.AND P0, PT, R2, R3, PT ;  /* 0x000000030200720c */ /* 0x001fe20003f02070 */
[----:B-1----:R-:W-:-:S12]  /*2bd10*/  IMAD.U32 R0, RZ, RZ, UR5 ;  /* 0x00000005ff007e24 */ /* 0x002fd8000f8e00ff */
[----:B------:R2:W-:Y:S01]  /*2bd20*/  @P0 ATOMS.AND RZ, [R9], R0 ;  /* 0x0000000009ff038c */ /* 0x0005e20002800000 */
[----:B------:R-:W-:Y:S05]  /*2bd30*/  BRA `(.L_x_19) ;  /* 0x0000000000147947 */ /* 0x000fea0003800000 */
.L_x_21:
[----:B------:R-:W-:-:S07]  /*2bd40*/  MOV R2, 0x2bd60 ;  /* 0x0002bd6000027802 */ /* 0x000fce0000000f00 */
[----:B------:R-:W-:Y:S05]  /*2bd50*/  CALL.REL.NOINC `($__internal_0_$__cuda_sm10x_tcgen05_guardrail_trap_col_being_dealloced_not_returned_by_alloc) ;  /* 0x0000000000447944 */ /* 0x000fea0003c00000 */
[----:B------:R-:W-:Y:S05]  /*2bd60*/  BRA `(.L_x_19) ;  /* 0x0000000000087947 */ /* 0x000fea0003800000 */
.L_x_20:
[----:B------:R-:W-:-:S07]  /*2bd70*/  MOV R2, 0x2bd90 ;  /* 0x0002bd9000027802 */ /* 0x000fce0000000f00 */
[----:B------:R-:W-:Y:S05]  /*2bd80*/  CALL.REL.NOINC `($__internal_2_$__cuda_sm10x_tcgen05_guardrail_trap_unallocated_columns_being_dealloced) ;  /* 0x0000000000507944 */ /* 0x000fea0003c00000 */
.L_x_19:
[----:B------:R-:W-:Y:S01]  /*2bd90*/  NOP ;  /* 0x0000000000007918 */ /* 0x000fe20000000000 */
[----:B--2---:R-:W-:Y:S05]  /*2bda0*/  EXIT ;  /* 0x000000000000794d */ /* 0x004fea0003800000 */
.L_x_8:
[----:B------:R-:W0:Y:S02]  /*2bdb0*/  SYNCS.PHASECHK.TRANS64.TRYWAIT P2, [UR4+0x10000], RZ ;  /* 0x010000ffff0075a7 */ /* 0x000e240008041104 */
[----:B0-----:R-:W-:Y:S05]  /*2bdc0*/  @!P2 BRA `(.L_x_8) ;  /* 0xfffffffc00f8a947 */ /* 0x001fea000383ffff */
[----:B------:R-:W-:Y:S05]  /*2bdd0*/  BRA `(.L_x_7) ;  /* 0xfffffe2000107947 */ /* 0x000fea000383ffff */
.L_x_13:
[----:B------:R-:W0:Y:S02]  /*2bde0*/  SYNCS.PHASECHK.TRANS64.TRYWAIT P4, [UR4+0x3a010], RZ ;  /* 0x03a010ffff0075a7 */ /* 0x000e240008081104 */
[----:B0-----:R-:W-:Y:S05]  /*2bdf0*/  @!P4 BRA `(.L_x_13) ;  /* 0xfffffffc00f8c947 */ /* 0x001fea000383ffff */
[----:B------:R-:W-:Y:S05]  /*2be00*/  BRA `(.L_x_22) ;  /* 0xffffff2800407947 */ /* 0x000fea000383ffff */
.L_x_14:
[----:B------:R-:W0:Y:S02]  /*2be10*/  SYNCS.PHASECHK.TRANS64.TRYWAIT P4, [UR6], R8 ;  /* 0x00000008ff0075a7 */ /* 0x000e240008081106 */
[----:B0-----:R-:W-:Y:S05]  /*2be20*/  @!P4 BRA `(.L_x_14) ;  /* 0xfffffffc00f8c947 */ /* 0x001fea000383ffff */
[----:B------:R-:W-:Y:S05]  /*2be30*/  BRA `(.L_x_23) ;  /* 0xffffff3c00847947 */ /* 0x000fea000383ffff */
.L_x_18:
[----:B------:R-:W1:Y:S02]  /*2be40*/  SYNCS.PHASECHK.TRANS64.TRYWAIT P1, [UR6], R174 ;  /* 0x000000aeff0075a7 */ /* 0x000e640008021106 */
[----:B-1----:R-:W-:Y:S05]  /*2be50*/  @!P1 BRA `(.L_x_18) ;  /* 0xfffffffc00f89947 */ /* 0x002fea000383ffff */
[----:B------:R-:W-:Y:S05]  /*2be60*/  BRA `(.L_x_17) ;  /* 0xffffff9c006c7947 */ /* 0x000fea000383ffff */
        .weak           $__internal_0_$__cuda_sm10x_tcgen05_guardrail_trap_col_being_dealloced_not_returned_by_alloc
        .type           $__internal_0_$__cuda_sm10x_tcgen05_guardrail_trap_col_being_dealloced_not_returned_by_alloc,@function
        .size           $__internal_0_$__cuda_sm10x_tcgen05_guardrail_trap_col_being_dealloced_not_returned_by_alloc,($__internal_1_$__cuda_sm10x_tcgen05_guardrail_trap_phase_invalid_during_alloc - $__internal_0_$__cuda_sm10x_tcgen05_guardrail_trap_col_being_dealloced_not_returned_by_alloc)
$__internal_0_$__cuda_sm10x_tcgen05_guardrail_trap_col_being_dealloced_not_returned_by_alloc:
[----:B------:R-:W-:Y:S05]  /*2be70*/  BPT.TRAP 0x1 ;  /* 0x000000040000795c */ /* 0x000fea0000300000 */
[----:B------:R-:W-:-:S04]  /*2be80*/  IMAD.MOV.U32 R3, RZ, RZ, 0x0 ;  /* 0x00000000ff037424 */ /* 0x000fc800078e00ff */
[----:B------:R-:W-:Y:S05]  /*2be90*/  RET.REL.NODEC R2 `(attn_fwd) ;  /* 0xfffffd4002587950 */ /* 0x000fea0003c3ffff */
        .weak           $__internal_1_$__cuda_sm10x_tcgen05_guardrail_trap_phase_invalid_during_alloc
        .type           $__internal_1_$__cuda_sm10x_tcgen05_guardrail_trap_phase_invalid_during_alloc,@function
        .size           $__internal_1_$__cuda_sm10x_tcgen05_guardrail_trap_phase_invalid_during_alloc,($__internal_2_$__cuda_sm10x_tcgen05_guardrail_trap_unallocated_columns_being_dealloced - $__internal_1_$__cuda_sm10x_tcgen05_guardrail_trap_phase_invalid_during_alloc)
$__internal_1_$__cuda_sm10x_tcgen05_guardrail_trap_phase_invalid_during_alloc:
[----:B------:R-:W-:Y:S05]  /*2bea0*/  BPT.TRAP 0x1 ;  /* 0x000000040000795c */ /* 0x000fea0000300000 */
[----:B------:R-:W-:-:S04]  /*2beb0*/  IMAD.MOV.U32 R3, RZ, RZ, 0x0 ;  /* 0x00000000ff037424 */ /* 0x000fc800078e00ff */
[----:B------:R-:W-:Y:S05]  /*2bec0*/  RET.REL.NODEC R2 `(attn_fwd) ;  /* 0xfffffd40024c7950 */ /* 0x000fea0003c3ffff */
        .weak           $__internal_2_$__cuda_sm10x_tcgen05_guardrail_trap_unallocated_columns_being_dealloced
        .type           $__internal_2_$__cuda_sm10x_tcgen05_guardrail_trap_unallocated_columns_being_dealloced,@function
        .size           $__internal_2_$__cuda_sm10x_tcgen05_guardrail_trap_unallocated_columns_being_dealloced,(.L_x_27 - $__internal_2_$__cuda_sm10x_tcgen05_guardrail_trap_unallocated_columns_being_dealloced)
$__internal_2_$__cuda_sm10x_tcgen05_guardrail_trap_unallocated_columns_being_dealloced:
[----:B------:R-:W-:Y:S05]  /*2bed0*/  BPT.TRAP 0x1 ;  /* 0x000000040000795c */ /* 0x000fea0000300000 */
[----:B------:R-:W-:-:S04]  /*2bee0*/  IMAD.MOV.U32 R3, RZ, RZ, 0x0 ;  /* 0x00000000ff037424 */ /* 0x000fc800078e00ff */
[----:B------:R-:W-:Y:S05]  /*2bef0*/  RET.REL.NODEC R2 `(attn_fwd) ;  /* 0xfffffd4002407950 */ /* 0x000fea0003c3ffff */
.L_x_24:
[----:B------:R-:W-:-:S00]  /*2bf00*/  BRA `(.L_x_24) ;  /* 0xfffffffc00fc7947 */ /* 0x000fc0000383ffff */
[----:B------:R-:W-:-:S00]  /*2bf10*/  NOP ;  /* 0x0000000000007918 */ /* 0x000fc00000000000 */
        /* <DEDUP_REMOVED lines=14> */
.L_x_27:


//--------------------- .nv.global.init           --------------------------
	.section	.nv.global.init,"aw",@progbits
.nv.global.init:
	.type		_$_str,@object
	.size		_$_str,(.L_3 - _$_str)
_$_str:
        /*0000*/ 	.byte	0x5f, 0x5f, 0x43, 0x55, 0x44, 0x41, 0x5f, 0x46, 0x54, 0x5a, 0x00
.L_3:


//--------------------- .nv.shared.attn_fwd       --------------------------
	.section	.nv.shared.attn_fwd,"aw",@nobits
	.sectionflags	@""
	.align	16
	.zero		1024


//--------------------- .nv.shared.reserved.0     --------------------------
	.section	.nv.shared.reserved.0,"aw",@nobits
	.align	8
	.weak		__nv_reservedSMEM_offset_0_alias
	.size		__nv_reservedSMEM_offset_0_alias, 0, 64
	.other		__nv_reservedSMEM_offset_0_alias,@"STO_CUDA_RESERVED_SHARED STV_DEFAULT"
__nv_reservedSMEM_offset_0_alias:
	.zero		0
.nv.shared.reserved.0:
	.zero		64
	.weak		__nv_reservedSMEM_allocation_phase
	.type		__nv_reservedSMEM_allocation_phase,@object
	.size		__nv_reservedSMEM_allocation_phase,(.L_0 - __nv_reservedSMEM_allocation_phase)
__nv_reservedSMEM_allocation_phase:
	.zero		1
.L_0:
	.zero		7
	.weak		__nv_reservedSMEM_devtool_atexit_pc
	.type		__nv_reservedSMEM_devtool_atexit_pc,@object
	.size		__nv_reservedSMEM_devtool_atexit_pc,(__nv_reservedSMEM_allocation_mask - __nv_reservedSMEM_devtool_atexit_pc)
__nv_reservedSMEM_devtool_atexit_pc:
	.zero		8
	.weak		__nv_reservedSMEM_allocation_mask
	.type		__nv_reservedSMEM_allocation_mask,@object
	.size		__nv_reservedSMEM_allocation_mask,(.L_2 - __nv_reservedSMEM_allocation_mask)
__nv_reservedSMEM_allocation_mask:
	.zero		4
.L_2:


//--------------------- .nv.constant0.attn_fwd    --------------------------
	.section	.nv.constant0.attn_fwd,"a",@progbits
	.sectionflags	@""
	.align	4
.nv.constant0.attn_fwd:
	.zero		1032


//--------------------- SYMBOLS --------------------------

	.type		.nv.reservedSmem.offset0,@object
	.size		.nv.reservedSmem.offset0,0x4
	.type		.nv.reservedSmem.cap,@object
	.size		.nv.reservedSmem.cap,0x4
